def matmul_kernel(
    a_ptr,
    b_ptr,
    c_ptr,
    M,
    N,
    K,
    stride_am,
    stride_ak,
    stride_bk,
    stride_bn,
    stride_cm,
    stride_cn,
    BLOCK_M: tl.constexpr,
    BLOCK_N: tl.constexpr,
    BLOCK_K: tl.constexpr,
    GROUP_M: tl.constexpr,
):
    pid = tl.program_id(axis=0)
    num_pid_m = tl.cdiv(M, BLOCK_M)
    num_pid_n = tl.cdiv(N, BLOCK_N)
    num_pid_in_group = GROUP_M * num_pid_n
    group_id = pid // num_pid_in_group
    first_pid_m = group_id * GROUP_M
    group_size_m = min(num_pid_m - first_pid_m, GROUP_M)
    pid_m = first_pid_m + ((pid % num_pid_in_group) % group_size_m)
    pid_n = (pid % num_pid_in_group) // group_size_m

    offs_am = (pid_m * BLOCK_M + tl.arange(0, BLOCK_M)) % M
    offs_bn = (pid_n * BLOCK_N + tl.arange(0, BLOCK_N)) % N
    offs_k = tl.arange(0, BLOCK_K)
    a_ptrs = a_ptr + offs_am[:, None] * stride_am + offs_k[None, :] * stride_ak
    b_ptrs = b_ptr + offs_k[:, None] * stride_bk + offs_bn[None, :] * stride_bn

    acc = tl.zeros((BLOCK_M, BLOCK_N), dtype=tl.float32)
    for kk in range(0, tl.cdiv(K, BLOCK_K)):
        a = tl.load(a_ptrs, mask=offs_k[None, :] < K - kk * BLOCK_K, other=0.0)
        b = tl.load(b_ptrs, mask=offs_k[:, None] < K - kk * BLOCK_K, other=0.0)
        acc = tl.dot(a, b, acc)
        a_ptrs += BLOCK_K * stride_ak
        b_ptrs += BLOCK_K * stride_bk

    c = acc.to(c_ptr.dtype.element_ty)
    offs_cm = pid_m * BLOCK_M + tl.arange(0, BLOCK_M)
    offs_cn = pid_n * BLOCK_N + tl.arange(0, BLOCK_N)
    c_ptrs = c_ptr + offs_cm[:, None] * stride_cm + offs_cn[None, :] * stride_cn
    mask = (offs_cm[:, None] < M) & (offs_cn[None, :] < N)
    tl.store(c_ptrs, c, mask=mask)

# config = {"BLOCK_K": 128, "BLOCK_M": 512, "BLOCK_N": 64, "GROUP_M": 8, "arch": "sm_100", "dtype": "bf16", "num_ctas": 1, "num_stages": 3, "num_warps": 4}
# arch = sm_100


// ===== COMPILED SASS (sm_100a) =====

	.target	sm_100a

	.elftype	@"ET_EXEC"


//--------------------- .note.nv.tkinfo           --------------------------
	.section	.note.nv.tkinfo,"",@"SHT_NOTE"
	.sectionflags	@"SHF_NOTE_NV_TKINFO"
	.tkinfo
        /*0018*/ 	.word	0x00000081
        /*0030*/ 	.string	""
        /*0030*/ 	.string	"ptxas-blackwell"
        /*0030*/ 	.string	"Cuda compilation tools, release 12.9, V12.9.86"
        /*0030*/ 	.string	"Build cuda_12.9.r12.9/compiler.36037853_0"
        /*0030*/ 	.string	"-v  -suppress-debug-info  -lineinfo  -arch sm_100a "



//--------------------- .note.nv.cuver            --------------------------
	.section	.note.nv.cuver,"",@"SHT_NOTE"
	.sectionflags	@"SHF_NOTE_NV_CUVER"
        /*0018*/ 	.short	0x0001
        /*001a*/ 	.short	0x0064
        /*001c*/ 	.short	0x0001
        /*001e*/ 	.short	0x0000
        /*0020*/ 	.short	0x0001
        /*0022*/ 	.short	0x0000


//--------------------- .nv.info                  --------------------------
	.section	.nv.info,"",@"SHT_CUDA_INFO"
	.align	4


	//----- nvinfo : EIATTR_REGCOUNT
	.align		4
        /*0000*/ 	.byte	0x04, 0x2f
        /*0002*/ 	.short	(.L_4 - .L_3)
	.align		4
.L_3:
        /*0004*/ 	.word	index@(matmul_kernel)
        /*0008*/ 	.word	0x00000060


	//----- nvinfo : EIATTR_FRAME_SIZE
	.align		4
.L_4:
        /*000c*/ 	.byte	0x04, 0x11
        /*000e*/ 	.short	(.L_6 - .L_5)
	.align		4
.L_5:
        /*0010*/ 	.word	index@($__internal_2_$__cuda_sm10x_tcgen05_guardrail_trap_unallocated_columns_being_dealloced)
        /*0014*/ 	.word	0x00003948


	//----- nvinfo : EIATTR_FRAME_SIZE
	.align		4
.L_6:
        /*0018*/ 	.byte	0x04, 0x11
        /*001a*/ 	.short	(.L_8 - .L_7)
	.align		4
.L_7:
        /*001c*/ 	.word	index@($__internal_1_$__cuda_sm10x_tcgen05_guardrail_trap_phase_invalid_during_alloc)
        /*0020*/ 	.word	0x00003948


	//----- nvinfo : EIATTR_FRAME_SIZE
	.align		4
.L_8:
        /*0024*/ 	.byte	0x04, 0x11
        /*0026*/ 	.short	(.L_10 - .L_9)
	.align		4
.L_9:
        /*0028*/ 	.word	index@($__internal_0_$__cuda_sm10x_tcgen05_guardrail_trap_col_being_dealloced_not_returned_by_alloc)
        /*002c*/ 	.word	0x00003948


	//----- nvinfo : EIATTR_FRAME_SIZE
	.align		4
.L_10:
        /*0030*/ 	.byte	0x04, 0x11
        /*0032*/ 	.short	(.L_12 - .L_11)
	.align		4
.L_11:
        /*0034*/ 	.word	index@(matmul_kernel)
        /*0038*/ 	.word	0x00003948


	//----- nvinfo : EIATTR_MIN_STACK_SIZE
	.align		4
.L_12:
        /*003c*/ 	.byte	0x04, 0x12
        /*003e*/ 	.short	(.L_14 - .L_13)
	.align		4
.L_13:
        /*0040*/ 	.word	index@(matmul_kernel)
        /*0044*/ 	.word	0x00003948
.L_14:


//--------------------- .nv.info.matmul_kernel    --------------------------
	.section	.nv.info.matmul_kernel,"",@"SHT_CUDA_INFO"
	.sectionflags	@""
	.align	4


	//----- nvinfo : EIATTR_CUDA_API_VERSION
	.align		4
        /*0000*/ 	.byte	0x04, 0x37
        /*0002*/ 	.short	(.L_16 - .L_15)
.L_15:
        /*0004*/ 	.word	0x00000081


	//----- nvinfo : EIATTR_KPARAM_INFO
	.align		4
.L_16:
        /*0008*/ 	.byte	0x04, 0x17
        /*000a*/ 	.short	(.L_18 - .L_17)
.L_17:
        /*000c*/ 	.word	0x00000000
        /*0010*/ 	.short	0x000d
        /*0012*/ 	.short	0x0048
        /*0014*/ 	.byte	0x00, 0xf4, 0x21, 0x00


	//----- nvinfo : EIATTR_KPARAM_INFO
	.align		4
.L_18:
        /*0018*/ 	.byte	0x04, 0x17
        /*001a*/ 	.short	(.L_20 - .L_19)
.L_19:
        /*001c*/ 	.word	0x00000000
        /*0020*/ 	.short	0x000c
        /*0022*/ 	.short	0x0040
        /*0024*/ 	.byte	0x00, 0xf4, 0x21, 0x00


	//----- nvinfo : EIATTR_KPARAM_INFO
	.align		4
.L_20:
        /*0028*/ 	.byte	0x04, 0x17
        /*002a*/ 	.short	(.L_22 - .L_21)
.L_21:
        /*002c*/ 	.word	0x00000000
        /*0030*/ 	.short	0x000b
        /*0032*/ 	.short	0x0038
        /*0034*/ 	.byte	0x00, 0xf0, 0x11, 0x00


	//----- nvinfo : EIATTR_KPARAM_INFO
	.align		4
.L_22:
        /*0038*/ 	.byte	0x04, 0x17
        /*003a*/ 	.short	(.L_24 - .L_23)
.L_23:
        /*003c*/ 	.word	0x00000000
        /*0040*/ 	.short	0x000a
        /*0042*/ 	.short	0x0034
        /*0044*/ 	.byte	0x00, 0xf0, 0x11, 0x00


	//----- nvinfo : EIATTR_KPARAM_INFO
	.align		4
.L_24:
        /*0048*/ 	.byte	0x04, 0x17
        /*004a*/ 	.short	(.L_26 - .L_25)
.L_25:
        /*004c*/ 	.word	0x00000000
        /*0050*/ 	.short	0x0009
        /*0052*/ 	.short	0x0030
        /*0054*/ 	.byte	0x00, 0xf0, 0x11, 0x00


	//----- nvinfo : EIATTR_KPARAM_INFO
	.align		4
.L_26:
        /*0058*/ 	.byte	0x04, 0x17
        /*005a*/ 	.short	(.L_28 - .L_27)
.L_27:
        /*005c*/ 	.word	0x00000000
        /*0060*/ 	.short	0x0008
        /*0062*/ 	.short	0x002c
        /*0064*/ 	.byte	0x00, 0xf0, 0x11, 0x00


	//----- nvinfo : EIATTR_KPARAM_INFO
	.align		4
.L_28:
        /*0068*/ 	.byte	0x04, 0x17
        /*006a*/ 	.short	(.L_30 - .L_29)
.L_29:
        /*006c*/ 	.word	0x00000000
        /*0070*/ 	.short	0x0007
        /*0072*/ 	.short	0x0028
        /*0074*/ 	.byte	0x00, 0xf0, 0x11, 0x00


	//----- nvinfo : EIATTR_KPARAM_INFO
	.align		4
.L_30:
        /*0078*/ 	.byte	0x04, 0x17
        /*007a*/ 	.short	(.L_32 - .L_31)
.L_31:
        /*007c*/ 	.word	0x00000000
        /*0080*/ 	.short	0x0006
        /*0082*/ 	.short	0x0024
        /*0084*/ 	.byte	0x00, 0xf0, 0x11, 0x00


	//----- nvinfo : EIATTR_KPARAM_INFO
	.align		4
.L_32:
        /*0088*/ 	.byte	0x04, 0x17
        /*008a*/ 	.short	(.L_34 - .L_33)
.L_33:
        /*008c*/ 	.word	0x00000000
        /*0090*/ 	.short	0x0005
        /*0092*/ 	.short	0x0020
        /*0094*/ 	.byte	0x00, 0xf0, 0x11, 0x00


	//----- nvinfo : EIATTR_KPARAM_INFO
	.align		4
.L_34:
        /*0098*/ 	.byte	0x04, 0x17
        /*009a*/ 	.short	(.L_36 - .L_35)
.L_35:
        /*009c*/ 	.word	0x00000000
        /*00a0*/ 	.short	0x0004
        /*00a2*/ 	.short	0x001c
        /*00a4*/ 	.byte	0x00, 0xf0, 0x11, 0x00


	//----- nvinfo : EIATTR_KPARAM_INFO
	.align		4
.L_36:
        /*00a8*/ 	.byte	0x04, 0x17
        /*00aa*/ 	.short	(.L_38 - .L_37)
.L_37:
        /*00ac*/ 	.word	0x00000000
        /*00b0*/ 	.short	0x0003
        /*00b2*/ 	.short	0x0018
        /*00b4*/ 	.byte	0x00, 0xf0, 0x11, 0x00


	//----- nvinfo : EIATTR_KPARAM_INFO
	.align		4
.L_38:
        /*00b8*/ 	.byte	0x04, 0x17
        /*00ba*/ 	.short	(.L_40 - .L_39)
.L_39:
        /*00bc*/ 	.word	0x00000000
        /*00c0*/ 	.short	0x0002
        /*00c2*/ 	.short	0x0010
        /*00c4*/ 	.byte	0x00, 0xf4, 0x21, 0x00


	//----- nvinfo : EIATTR_KPARAM_INFO
	.align		4
.L_40:
        /*00c8*/ 	.byte	0x04, 0x17
        /*00ca*/ 	.short	(.L_42 - .L_41)
.L_41:
        /*00cc*/ 	.word	0x00000000
        /*00d0*/ 	.short	0x0001
        /*00d2*/ 	.short	0x0008
        /*00d4*/ 	.byte	0x00, 0xf4, 0x21, 0x00


	//----- nvinfo : EIATTR_KPARAM_INFO
	.align		4
.L_42:
        /*00d8*/ 	.byte	0x04, 0x17
        /*00da*/ 	.short	(.L_44 - .L_43)
.L_43:
        /*00dc*/ 	.word	0x00000000
        /*00e0*/ 	.short	0x0000
        /*00e2*/ 	.short	0x0000
        /*00e4*/ 	.byte	0x00, 0xf4, 0x21, 0x00


	//----- nvinfo : EIATTR_AT_ENTRY_FRAGMENTS
	.align		4
.L_44:
        /*00e8*/ 	.byte	0x04, 0x4f
        /*00ea*/ 	.short	(.L_46 - .L_45)


	//   ....[0]....
.L_45:
        /*00ec*/ 	.word	0x00000004


	//----- nvinfo : EIATTR_RESERVED_SMEM_USED
	.align		4
.L_46:
        /*00f0*/ 	.byte	0x01, 0x41
	.zero		2


	//----- nvinfo : EIATTR_SPARSE_MMA_MASK
	.align		4
        /*00f4*/ 	.byte	0x03, 0x50
        /*00f6*/ 	.short	0x0000


	//----- nvinfo : EIATTR_TCGEN05_1CTA_USED
	.align		4
        /*00f8*/ 	.byte	0x01, 0x51
	.zero		2


	//----- nvinfo : EIATTR_MAXREG_COUNT
	.align		4
        /*00fc*/ 	.byte	0x03, 0x1b
        /*00fe*/ 	.short	0x00ff


	//----- nvinfo : EIATTR_NUM_BARRIERS
	.align		4
        /*0100*/ 	.byte	0x02, 0x4c
        /*0102*/ 	.byte	0x01
	.zero		1


	//----- nvinfo : EIATTR_ANNOTATIONS
	.align		4
        /*0104*/ 	.byte	0x04, 0x55
        /*0106*/ 	.short	(.L_48 - .L_47)


	//   ....[0]....
.L_47:
        /*0108*/ 	.word	0x00000001
        /*010c*/ 	.byte	0x90, 0x03, 0x00, 0x00, 0x01, 0x00, 0x00, 0x00, 0x20, 0x0e, 0x00, 0x00, 0x01, 0x00, 0x00, 0x00
        /* <DEDUP_REMOVED lines=1062> */
        /*437c*/ 	.byte	0x00, 0x80, 0x01, 0x00


	//----- nvinfo : EIATTR_INT_WARP_WIDE_INSTR_OFFSETS
	.align		4
.L_48:
        /*4380*/ 	.byte	0x04, 0x31
        /*4382*/ 	.short	(.L_50 - .L_49)


	//   ....[0]....
.L_49:
        /*4384*/ 	.word	0x00003d10


	//   ....[1]....
        /*4388*/ 	.word	0x00003d30


	//   ....[2]....
        /*438c*/ 	.word	0x000099a0


	//   ....[3]....
        /*4390*/ 	.word	0x00050be0


	//   ....[4]....
        /*4394*/ 	.word	0x00050c20


	//----- nvinfo : EIATTR_COOP_GROUP_MASK_REGIDS
	.align		4
.L_50:
        /*4398*/ 	.byte	0x04, 0x29
        /*439a*/ 	.short	(.L_52 - .L_51)


	//   ....[0]....
.L_51:
        /*439c*/ 	.word	0xffffffff


	//   ....[1]....
        /*43a0*/ 	.word	0xffffffff


	//   ....[2]....
        /*43a4*/ 	.word	0xffffffff


	//   ....[3]....
        /*43a8*/ 	.word	0xffffffff


	//----- nvinfo : EIATTR_COOP_GROUP_INSTR_OFFSETS
	.align		4
.L_52:
        /*43ac*/ 	.byte	0x04, 0x28
        /*43ae*/ 	.short	(.L_54 - .L_53)


	//   ....[0]....
.L_53:
        /*43b0*/ 	.word	0x00000060


	//   ....[1]....
        /*43b4*/ 	.word	0x00000320


	//   ....[2]....
        /*43b8*/ 	.word	0x00050a60


	//   ....[3]....
        /*43bc*/ 	.word	0x00050cd0


	//----- nvinfo : EIATTR_VRC_CTA_INIT_COUNT
	.align		4
.L_54:
        /*43c0*/ 	.byte	0x02, 0x4a
        /*43c2*/ 	.byte	0x80
	.zero		1


	//----- nvinfo : EIATTR_MBARRIER_INSTR_OFFSETS
	.align		4
        /*43c4*/ 	.byte	0x04, 0x39
        /*43c6*/ 	.short	(.L_56 - .L_55)


	//   ....[0]....
.L_55:
        /*43c8*/ 	.word	0x00003f10
        /*43cc*/ 	.word	0x000000ff
        /*43d0*/ 	.word	0x00000000
        /*43d4*/ 	.short	0x0100
        /*43d6*/ 	.byte	0x04
	.zero		1


	//   ....[1]....
        /*43d8*/ 	.word	0x000099b0
        /*43dc*/ 	.word	0x000000ff
        /*43e0*/ 	.word	0x00048008
        /*43e4*/ 	.short	0x0100
        /*43e6*/ 	.byte	0x4c
	.zero		1


	//   ....[2]....
        /*43e8*/ 	.word	0x0001b3c0
        /*43ec*/ 	.word	0x000000ff
        /*43f0*/ 	.word	0x00000000
        /*43f4*/ 	.short	0x010a
        /*43f6*/ 	.byte	0x04
	.zero		1


	//   ....[3]....
        /*43f8*/ 	.word	0x000472c0
        /*43fc*/ 	.word	0x000000ff
        /*4400*/ 	.word	0x00000000
        /*4404*/ 	.short	0x010a
        /*4406*/ 	.byte	0x04
	.zero		1


	//   ....[4]....
        /*4408*/ 	.word	0x000473a0
        /*440c*/ 	.word	0x000000ff
        /*4410*/ 	.word	0x00048000
        /*4414*/ 	.short	0x0108
        /*4416*/ 	.byte	0x4c
	.zero		1


	//   ....[5]....
        /*4418*/ 	.word	0x00047550
        /*441c*/ 	.word	0x000000ff
        /*4420*/ 	.word	0x00048008
        /*4424*/ 	.short	0x0108
        /*4426*/ 	.byte	0x4c
	.zero		1


	//   ....[6]....
        /*4428*/ 	.word	0x00050d10
        /*442c*/ 	.word	0x000000ff
        /*4430*/ 	.word	0x00000000
        /*4434*/ 	.short	0x010a
        /*4436*/ 	.byte	0x04
	.zero		1


	//   ....[7]....
        /*4438*/ 	.word	0x00050d50
        /*443c*/ 	.word	0x000000ff
        /*4440*/ 	.word	0x00000000
        /*4444*/ 	.short	0x010a
        /*4446*/ 	.byte	0x04
	.zero		1


	//----- nvinfo : EIATTR_NUM_MBARRIERS
	.align		4
.L_56:
        /*4448*/ 	.byte	0x03, 0x38
        /*444a*/ 	.short	0x0002


	//----- nvinfo : EIATTR_EXIT_INSTR_OFFSETS
	.align		4
        /*444c*/ 	.byte	0x04, 0x1c
        /*444e*/ 	.short	(.L_58 - .L_57)


	//   ....[0]....
.L_57:
        /*4450*/ 	.word	0x00050ce0


	//----- nvinfo : EIATTR_REQNTID
	.align		4
.L_58:
        /*4454*/ 	.byte	0x04, 0x10
        /*4456*/ 	.short	(.L_60 - .L_59)
.L_59:
        /*4458*/ 	.word	0x00000080
        /*445c*/ 	.word	0x00000001
        /*4460*/ 	.word	0x00000001


	//----- nvinfo : EIATTR_CRS_STACK_SIZE
	.align		4
.L_60:
        /*4464*/ 	.byte	0x04, 0x1e
        /*4466*/ 	.short	(.L_62 - .L_61)
.L_61:
        /*4468*/ 	.word	0x00000000


	//----- nvinfo : EIATTR_CBANK_PARAM_SIZE
	.align		4
.L_62:
        /*446c*/ 	.byte	0x03, 0x19
        /*446e*/ 	.short	0x0050


	//----- nvinfo : EIATTR_PARAM_CBANK
	.align		4
        /*4470*/ 	.byte	0x04, 0x0a
        /*4472*/ 	.short	(.L_64 - .L_63)
	.align		4
.L_63:
        /*4474*/ 	.word	index@(.nv.constant0.matmul_kernel)
        /*4478*/ 	.short	0x0380
        /*447a*/ 	.short	0x0050


	//----- nvinfo : EIATTR_SW_WAR
	.align		4
.L_64:
        /*447c*/ 	.byte	0x04, 0x36
        /*447e*/ 	.short	(.L_66 - .L_65)
.L_65:
        /*4480*/ 	.word	0x00000008
.L_66:


//--------------------- .nv.compat                --------------------------
	.section	.nv.compat,"",@"SHT_CUDA_COMPAT_INFO"
	.align	4
        /*0000*/ 	.byte	0x02, 0x02, 0x02, 0x00, 0x02, 0x05, 0x05, 0x00, 0x02, 0x03, 0x00, 0x00, 0x02, 0x06, 0x01, 0x00


//--------------------- .nv.callgraph             --------------------------
	.section	.nv.callgraph,"",@"SHT_CUDA_CALLGRAPH"
	.align	4
	.sectionentsize	8
	.align		4
        /*0000*/ 	.word	0x00000000
	.align		4
        /*0004*/ 	.word	0xffffffff
	.align		4
        /*0008*/ 	.word	0x00000000
	.align		4
        /*000c*/ 	.word	0xfffffffe
	.align		4
        /*0010*/ 	.word	0x00000000
	.align		4
        /*0014*/ 	.word	0xfffffffd
	.align		4
        /*0018*/ 	.word	0x00000000
	.align		4
        /*001c*/ 	.word	0xfffffffc


//--------------------- .text.matmul_kernel       --------------------------
	.section	.text.matmul_kernel,"ax",@progbits
	.align	128
        .global         matmul_kernel
        .type           matmul_kernel,@function
        .size           matmul_kernel,(.L_x_20 - matmul_kernel)
        .other          matmul_kernel,@"STO_CUDA_ENTRY STV_DEFAULT"
matmul_kernel:
.text.matmul_kernel:
[----:B------:R-:W0:Y:S01]  /*0000*/  LDC R1, c[0x0][0x37c] ;  /* 0x0000df00ff017b82 */ /* 0x000e220000000800 */
[----:B------:R-:W1:Y:S01]  /*0010*/  S2R R0, SR_TID.X ;  /* 0x0000000000007919 */ /* 0x000e620000002100 */
[----:B0-----:R-:W-:Y:S01]  /*0020*/  VIADD R1, R1, 0xffffc6b8 ;  /* 0xffffc6b801017836 */ /* 0x001fe20000000000 */
[----:B-1----:R-:W-:-:S13]  /*0030*/  ISETP.GE.U32.AND P3, PT, R0, 0x20, PT ;  /* 0x000000200000780c */ /* 0x002fda0003f66070 */
[----:B------:R-:W-:Y:S05]  /*0040*/  @P3 BRA `(.L_x_0) ;  /* 0x0000000000b83947 */ /* 0x000fea0003800000 */
[----:B------:R-:W0:Y:S01]  /*0050*/  S2R R7, SR_CgaCtaId ;  /* 0x0000000000077919 */ /* 0x000e220000008800 */
[----:B------:R-:W-:Y:S01]  /*0060*/  NOP ;  /* 0x0000000000007918 */ /* 0x000fe20000000000 */
[----:B------:R-:W-:-:S04]  /*0070*/  MOV R0, 0x40 ;  /* 0x0000004000007802 */ /* 0x000fc80000000f00 */
[----:B0-----:R-:W-:Y:S02]  /*0080*/  LEA R2, R7, R0, 0x18 ;  /* 0x0000000007027211 */ /* 0x001fe400078ec0ff */
[----:B------:R-:W-:-:S04]  /*0090*/  MOV R0, 0x400 ;  /* 0x0000040000007802 */ /* 0x000fc80000000f00 */
[----:B------:R-:W0:Y:S01]  /*00a0*/  LDS.U8 R2, [R2] ;  /* 0x0000000002027984 */ /* 0x000e220000000000 */
[----:B------:R-:W-:Y:S02]  /*00b0*/  LEA R0, R7, R0, 0x18 ;  /* 0x0000000007007211 */ /* 0x000fe400078ec0ff */
[----:B0-----:R-:W-:-:S13]  /*00c0*/  ISETP.NE.AND P0, PT, R2, RZ, PT ;  /* 0x000000ff0200720c */ /* 0x001fda0003f05270 */
[----:B------:R-:W-:Y:S05]  /*00d0*/  @P0 BRA `(.L_x_1) ;  /* 0x00000000007c0947 */ /* 0x000fea0003800000 */
[----:B------:R-:W-:-:S13]  /*00e0*/  ELECT P0, URZ, PT ;  /* 0x0000000000ff782f */ /* 0x000fda0003800000 */
[----:B------:R-:W-:Y:S05]  /*00f0*/  @!P0 BRA `(.L_x_2) ;  /* 0x0000000000848947 */ /* 0x000fea0003800000 */
[----:B------:R-:W-:Y:S01]  /*0100*/  UMOV UR4, 0x8 ;  /* 0x0000000800047882 */ /* 0x000fe20000000000 */
[----:B------:R-:W-:Y:S02]  /*0110*/  IMAD.MOV.U32 R9, RZ, RZ, 0x1 ;  /* 0x00000001ff097424 */ /* 0x000fe400078e00ff */
[----:B------:R-:W-:Y:S02]  /*0120*/  IMAD.MOV.U32 R3, RZ, RZ, 0xff ;  /* 0x000000ffff037424 */ /* 0x000fe400078e00ff */
[----:B------:R-:W-:Y:S04]  /*0130*/  DEPBAR.LE SB0, 0x36 ;  /* 0x00008d800000791a */ /* 0x000fe80000000000 */
[----:B------:R-:W0:Y:S02]  /*0140*/  UTCATOMSWS.FIND_AND_SET.ALIGN UP0, UR4, UR4 ;  /* 0x00000004000475e3 */ /* 0x000e240008000800 */
[----:B0-----:R-:W-:-:S04]  /*0150*/  PLOP3.LUT P0, PT, PT, PT, UP0, 0x80, 0x8 ;  /* 0x000000000008781c */ /* 0x001fc80003f0f008 */
[----:B------:R-:W-:-:S04]  /*0160*/  SEL R2, RZ, 0xffffffff, !P0 ;  /* 0xffffffffff027807 */ /* 0x000fc80004000000 */
[----:B------:R-:W-:Y:S01]  /*0170*/  ISETP.NE.AND P0, PT, R2, RZ, PT ;  /* 0x000000ff0200720c */ /* 0x000fe20003f05270 */
[----:B------:R-:W-:-:S12]  /*0180*/  IMAD.U32 R2, RZ, RZ, UR4 ;  /* 0x00000004ff027e24 */ /* 0x000fd8000f8e00ff */
[----:B------:R-:W-:Y:S05]  /*0190*/  @P0 BRA `(.L_x_3) ;  /* 0x0000000000240947 */ /* 0x000fea0003800000 */
.L_x_4:
[----:B------:R-:W-:Y:S05]  /*01a0*/  NANOSLEEP 0x64 ;  /* 0x000000640000795d */ /* 0x000fea0003800000 */
[----:B------:R-:W-:-:S05]  /*01b0*/  UMOV UR4, 0x8 ;  /* 0x0000000800047882 */ /* 0x000fca0000000000 */
[----:B------:R-:W-:Y:S04]  /*01c0*/  DEPBAR.LE SB0, 0x36 ;  /* 0x00008d800000791a */ /* 0x000fe80000000000 */
[----:B------:R-:W0:Y:S02]  /*01d0*/  UTCATOMSWS.FIND_AND_SET.ALIGN UP0, UR4, UR4 ;  /* 0x00000004000475e3 */ /* 0x000e240008000800 */
[----:B0-----:R-:W-:-:S04]  /*01e0*/  PLOP3.LUT P0, PT, PT, PT, UP0, 0x80, 0x8 ;  /* 0x000000000008781c */ /* 0x001fc80003f0f008 */
[----:B------:R-:W-:-:S04]  /*01f0*/  SEL R2, RZ, 0xffffffff, !P0 ;  /* 0xffffffffff027807 */ /* 0x000fc80004000000 */
[----:B------:R-:W-:Y:S01]  /*0200*/  ISETP.NE.AND P0, PT, R2, RZ, PT ;  /* 0x000000ff0200720c */ /* 0x000fe20003f05270 */
[----:B------:R-:W-:-:S12]  /*0210*/  IMAD.U32 R2, RZ, RZ, UR4 ;  /* 0x00000004ff027e24 */ /* 0x000fd8000f8e00ff */
[----:B------:R-:W-:Y:S05]  /*0220*/  @!P0 BRA `(.L_x_4) ;  /* 0xfffffffc00dc8947 */ /* 0x000fea000383ffff */
.L_x_3:
[C---:B------:R-:W-:Y:S01]  /*0230*/  VIADD R4, R2.reuse, 0x10 ;  /* 0x0000001002047836 */ /* 0x040fe20000000000 */
[----:B------:R-:W-:Y:S02]  /*0240*/  SHF.L.U32 R3, R3, R2, RZ ;  /* 0x0000000203037219 */ /* 0x000fe400000006ff */
[----:B------:R-:W-:Y:S02]  /*0250*/  MOV R5, 0x50 ;  /* 0x0000005000057802 */ /* 0x000fe40000000f00 */
[----:B------:R-:W-:Y:S02]  /*0260*/  SHF.L.U32 R4, R9, R4, RZ ;  /* 0x0000000409047219 */ /* 0x000fe400000006ff */
[----:B------:R-:W-:Y:S01]  /*0270*/  LEA R6, R7, R5, 0x18 ;  /* 0x0000000507067211 */ /* 0x000fe200078ec0ff */
[----:B------:R-:W-:Y:S01]  /*0280*/  IMAD.SHL.U32 R5, R2, 0x20, RZ ;  /* 0x0000002002057824 */ /* 0x000fe200078e00ff */
[----:B------:R-:W-:-:S05]  /*0290*/  LOP3.LUT R3, R4, R3, RZ, 0xfc, !PT ;  /* 0x0000000304037212 */ /* 0x000fca00078efcff */
[----:B------:R0:W-:Y:S04]  /*02a0*/  ATOMS.OR RZ, [R6], R3 ;  /* 0x0000000306ff738c */ /* 0x0001e80003000000 */
[----:B------:R0:W-:Y:S01]  /*02b0*/  STS [R0], R5 ;  /* 0x0000000500007388 */ /* 0x0001e20000000800 */
[----:B------:R-:W-:Y:S05]  /*02c0*/  BRA `(.L_x_2) ;  /* 0x0000000000107947 */ /* 0x000fea0003800000 */
.L_x_1:
[----:B------:R-:W-:Y:S01]  /*02d0*/  IMAD.MOV.U32 R3, RZ, RZ, -0x1 ;  /* 0xffffffffff037424 */ /* 0x000fe200078e00ff */
[----:B------:R-:W-:-:S04]  /*02e0*/  MOV R2, 0x310 ;  /* 0x0000031000027802 */ /* 0x000fc80000000f00 */
[----:B------:R0:W-:Y:S03]  /*02f0*/  STS [R0], R3 ;  /* 0x0000000300007388 */ /* 0x0001e60000000800 */
[----:B0-----:R-:W-:Y:S05]  /*0300*/  CALL.REL.NOINC `($__internal_1_$__cuda_sm10x_tcgen05_guardrail_trap_phase_invalid_during_alloc) ;  /* 0x0000050800a87944 */ /* 0x001fea0003c00000 */
.L_x_2:
[----:B------:R-:W-:Y:S05]  /*0310*/  WARPSYNC.ALL ;  /* 0x0000000000007948 */ /* 0x000fea0003800000 */
[----:B------:R-:W-:Y:S01]  /*0320*/  NOP ;  /* 0x0000000000007918 */ /* 0x000fe20000000000 */
.L_x_0:
[----:B0-----:R-:W0:Y:S01]  /*0330*/  LDC.64 R2, c[0x0][0x398] ;  /* 0x0000e600ff027b82 */ /* 0x001e220000000a00 */
[----:B------:R-:W1:Y:S01]  /*0340*/  S2R R5, SR_CTAID.X ;  /* 0x0000000000057919 */ /* 0x000e620000002500 */
[----:B------:R-:W-:Y:S01]  /*0350*/  IMAD.MOV.U32 R14, RZ, RZ, RZ ;  /* 0x000000ffff0e7224 */ /* 0x000fe200078e00ff */
[----:B------:R-:W2:Y:S05]  /*0360*/  S2R R30, SR_TID.X ;  /* 0x00000000001e7919 */ /* 0x000eaa0000002100 */
[----:B------:R-:W3:Y:S01]  /*0370*/  S2UR UR4, SR_CgaCtaId ;  /* 0x00000000000479c3 */ /* 0x000ee20000008800 */
[----:B0-----:R-:W-:Y:S01]  /*0380*/  IMAD.MOV.U32 R13, RZ, RZ, R3 ;  /* 0x000000ffff0d7224 */ /* 0x001fe200078e0003 */
[----:B------:R0:W-:Y:S01]  /*0390*/  STL.64 [R1+0xea8], R2 ;  /* 0x000ea80201007387 */ /* 0x0001e20000100a00 */
[----:B------:R-:W-:-:S02]  /*03a0*/  IMAD.MOV.U32 R85, RZ, RZ, R2 ;  /* 0x000000ffff557224 */ /* 0x000fc400078e0002 */
[----:B------:R-:W-:Y:S01]  /*03b0*/  VIADD R0, R13, 0x3f ;  /* 0x0000003f0d007836 */ /* 0x000fe20000000000 */
[----:B-1----:R-:W-:-:S04]  /*03c0*/  IABS R8, R5 ;  /* 0x0000000500087213 */ /* 0x002fc80000000000 */
[----:B0-----:R-:W-:Y:S02]  /*03d0*/  SHF.R.S32.HI R3, RZ, 0x1f, R0 ;  /* 0x0000001fff037819 */ /* 0x001fe40000011400 */
[----:B--2---:R-:W-:Y:S02]  /*03e0*/  LOP3.LUT R90, R30, 0x7f, RZ, 0xc0, !PT ;  /* 0x0000007f1e5a7812 */ /* 0x004fe400078ec0ff */
[----:B------:R-:W-:-:S04]  /*03f0*/  LEA.HI R3, R3, R0, RZ, 0x6 ;  /* 0x0000000003037211 */ /* 0x000fc800078f30ff */
[----:B------:R-:W-:-:S05]  /*0400*/  SHF.R.S32.HI R3, RZ, 0x6, R3 ;  /* 0x00000006ff037819 */ /* 0x000fca0000011403 */
[----:B------:R-:W-:-:S05]  /*0410*/  IMAD.SHL.U32 R4, R3, 0x8, RZ ;  /* 0x0000000803047824 */ /* 0x000fca00078e00ff */
[-C--:B------:R-:W-:Y:S02]  /*0420*/  IABS R7, R4.reuse ;  /* 0x0000000400077213 */ /* 0x080fe40000000000 */
[----:B------:R-:W-:Y:S02]  /*0430*/  IABS R10, R4 ;  /* 0x00000004000a7213 */ /* 0x000fe40000000000 */
[----:B------:R-:W0:Y:S08]  /*0440*/  I2F.RP R0, R7 ;  /* 0x0000000700007306 */ /* 0x000e300000209400 */
[----:B0-----:R-:W0:Y:S02]  /*0450*/  MUFU.RCP R0, R0 ;  /* 0x0000000000007308 */ /* 0x001e240000001000 */
[----:B0-----:R-:W-:-:S02]  /*0460*/  VIADD R2, R0, 0xffffffe ;  /* 0x0ffffffe00027836 */ /* 0x001fc40000000000 */
[----:B------:R-:W-:-:S04]  /*0470*/  IMAD.MOV R0, RZ, RZ, -R10 ;  /* 0x000000ffff007224 */ /* 0x000fc800078e0a0a */
[----:B------:R0:W1:Y:S02]  /*0480*/  F2I.FTZ.U32.TRUNC.NTZ R3, R2 ;  /* 0x0000000200037305 */ /* 0x000064000021f000 */
[----:B0-----:R-:W-:Y:S02]  /*0490*/  IMAD.MOV.U32 R2, RZ, RZ, RZ ;  /* 0x000000ffff027224 */ /* 0x001fe400078e00ff */
[----:B-1----:R-:W-:-:S04]  /*04a0*/  IMAD.MOV R6, RZ, RZ, -R3 ;  /* 0x000000ffff067224 */ /* 0x002fc800078e0a03 */
[----:B------:R-:W-:Y:S02]  /*04b0*/  IMAD R9, R6, R7, RZ ;  /* 0x0000000706097224 */ /* 0x000fe400078e02ff */
[----:B------:R-:W-:Y:S01]  /*04c0*/  IMAD.MOV.U32 R6, RZ, RZ, R8 ;  /* 0x000000ffff067224 */ /* 0x000fe200078e0008 */
[----:B------:R-:W-:Y:S01]  /*04d0*/  IABS R8, R85 ;  /* 0x0000005500087213 */ /* 0x000fe20000000000 */
[----:B------:R-:W-:-:S06]  /*04e0*/  IMAD.HI.U32 R3, R3, R9, R2 ;  /* 0x0000000903037227 */ /* 0x000fcc00078e0002 */
[----:B------:R-:W-:-:S04]  /*04f0*/  IMAD.HI.U32 R3, R3, R6, RZ ;  /* 0x0000000603037227 */ /* 0x000fc800078e00ff */
[----:B------:R-:W-:Y:S01]  /*0500*/  IMAD R0, R3, R0, R6 ;  /* 0x0000000003007224 */ /* 0x000fe200078e0206 */
[----:B------:R-:W-:Y:S04]  /*0510*/  BAR.SYNC.DEFER_BLOCKING 0x0 ;  /* 0x0000000000007b1d */ /* 0x000fe80000010000 */
[----:B------:R-:W-:-:S13]  /*0520*/  ISETP.GT.U32.AND P1, PT, R7, R0, PT ;  /* 0x000000000700720c */ /* 0x000fda0003f24070 */
[----:B------:R-:W-:Y:S02]  /*0530*/  @!P1 IMAD.IADD R0, R0, 0x1, -R7 ;  /* 0x0000000100009824 */ /* 0x000fe400078e0a07 */
[----:B------:R-:W-:Y:S01]  /*0540*/  @!P1 VIADD R3, R3, 0x1 ;  /* 0x0000000103039836 */ /* 0x000fe20000000000 */
[----:B------:R-:W-:Y:S02]  /*0550*/  ISETP.NE.AND P1, PT, R4, RZ, PT ;  /* 0x000000ff0400720c */ /* 0x000fe40003f25270 */
[----:B------:R-:W-:Y:S02]  /*0560*/  ISETP.GE.U32.AND P0, PT, R0, R7, PT ;  /* 0x000000070000720c */ /* 0x000fe40003f06070 */
[----:B------:R-:W-:-:S04]  /*0570*/  LOP3.LUT R0, R5, R4, RZ, 0x3c, !PT ;  /* 0x0000000405007212 */ /* 0x000fc800078e3cff */
[----:B------:R-:W-:Y:S01]  /*0580*/  ISETP.GE.AND P2, PT, R0, RZ, PT ;  /* 0x000000ff0000720c */ /* 0x000fe20003f46270 */
[----:B------:R-:W-:-:S06]  /*0590*/  VIADD R0, R85, 0x1ff ;  /* 0x000001ff55007836 */ /* 0x000fcc0000000000 */
[----:B------:R-:W-:-:S04]  /*05a0*/  @P0 VIADD R3, R3, 0x1 ;  /* 0x0000000103030836 */ /* 0x000fc80000000000 */
[----:B------:R-:W-:Y:S01]  /*05b0*/  IMAD.MOV.U32 R2, RZ, RZ, R3 ;  /* 0x000000ffff027224 */ /* 0x000fe200078e0003 */
[----:B------:R-:W-:-:S03]  /*05c0*/  SHF.R.S32.HI R3, RZ, 0x1f, R0 ;  /* 0x0000001fff037819 */ /* 0x000fc60000011400 */
[----:B------:R-:W-:Y:S01]  /*05d0*/  @!P2 IMAD.MOV R2, RZ, RZ, -R2 ;  /* 0x000000ffff02a224 */ /* 0x000fe200078e0a02 */
[----:B------:R-:W-:Y:S02]  /*05e0*/  @!P1 LOP3.LUT R2, RZ, R4, RZ, 0x33, !PT ;  /* 0x00000004ff029212 */ /* 0x000fe400078e33ff */
[----:B------:R-:W-:-:S03]  /*05f0*/  LEA.HI R3, R3, R0, RZ, 0x9 ;  /* 0x0000000003037211 */ /* 0x000fc600078f48ff */
[----:B------:R-:W-:Y:S02]  /*0600*/  IMAD.SHL.U32 R9, R2, 0x8, RZ ;  /* 0x0000000802097824 */ /* 0x000fe400078e00ff */
[----:B------:R-:W-:-:S03]  /*0610*/  IMAD.MOV R2, RZ, RZ, -R2 ;  /* 0x000000ffff027224 */ /* 0x000fc600078e0a02 */
[----:B------:R-:W-:Y:S01]  /*0620*/  LEA.HI.SX32 R3, R3, -R9, 0x17 ;  /* 0x8000000903037211 */ /* 0x000fe200078fbaff */
[----:B------:R-:W-:Y:S02]  /*0630*/  IMAD R12, R4, R2, R5 ;  /* 0x00000002040c7224 */ /* 0x000fe400078e0205 */
[----:B------:R-:W-:Y:S01]  /*0640*/  IMAD.MOV.U32 R2, RZ, RZ, RZ ;  /* 0x000000ffff027224 */ /* 0x000fe200078e00ff */
[----:B------:R-:W-:Y:S02]  /*0650*/  VIMNMX R7, PT, PT, R3, 0x8, PT ;  /* 0x0000000803077848 */ /* 0x000fe40003fe0100 */
[----:B------:R-:W-:Y:S02]  /*0660*/  IABS R4, R12 ;  /* 0x0000000c00047213 */ /* 0x000fe40000000000 */
[-C--:B------:R-:W-:Y:S02]  /*0670*/  IABS R10, R7.reuse ;  /* 0x00000007000a7213 */ /* 0x080fe40000000000 */
[----:B------:R-:W-:-:S02]  /*0680*/  IABS R6, R7 ;  /* 0x0000000700067213 */ /* 0x000fc40000000000 */
[----:B------:R-:W0:Y:S08]  /*0690*/  I2F.RP R0, R10 ;  /* 0x0000000a00007306 */ /* 0x000e300000209400 */
[----:B0-----:R-:W0:Y:S02]  /*06a0*/  MUFU.RCP R0, R0 ;  /* 0x0000000000007308 */ /* 0x001e240000001000 */
[----:B0-----:R-:W-:-:S06]  /*06b0*/  VIADD R3, R0, 0xffffffe ;  /* 0x0ffffffe00037836 */ /* 0x001fcc0000000000 */
[----:B------:R-:W0:Y:S02]  /*06c0*/  F2I.FTZ.U32.TRUNC.NTZ R3, R3 ;  /* 0x0000000300037305 */ /* 0x000e24000021f000 */
[----:B0-----:R-:W-:-:S04]  /*06d0*/  IMAD.MOV R11, RZ, RZ, -R3 ;  /* 0x000000ffff0b7224 */ /* 0x001fc800078e0a03 */
[----:B------:R-:W-:Y:S01]  /*06e0*/  IMAD R5, R11, R10, RZ ;  /* 0x0000000a0b057224 */ /* 0x000fe200078e02ff */
[----:B------:R-:W-:-:S03]  /*06f0*/  SHF.R.U32.HI R11, RZ, 0x5, R30 ;  /* 0x00000005ff0b7819 */ /* 0x000fc6000001161e */
[----:B------:R-:W-:Y:S01]  /*0700*/  IMAD.HI.U32 R0, R3, R5, R2 ;  /* 0x0000000503007227 */ /* 0x000fe200078e0002 */
[----:B------:R-:W-:-:S03]  /*0710*/  IABS R2, R13 ;  /* 0x0000000d00027213 */ /* 0x000fc60000000000 */
[----:B------:R-:W-:Y:S02]  /*0720*/  IMAD.MOV.U32 R3, RZ, RZ, R4 ;  /* 0x000000ffff037224 */ /* 0x000fe400078e0004 */
[----:B------:R-:W-:Y:S01]  /*0730*/  IMAD.MOV R5, RZ, RZ, -R6 ;  /* 0x000000ffff057224 */ /* 0x000fe200078e0a06 */
[----:B------:R-:W0:Y:S01]  /*0740*/  I2F.RP R4, R2 ;  /* 0x0000000200047306 */ /* 0x000e220000209400 */
[----:B------:R-:W-:-:S04]  /*0750*/  IMAD.HI.U32 R0, R0, R3, RZ ;  /* 0x0000000300007227 */ /* 0x000fc800078e00ff */
[----:B------:R-:W-:Y:S01]  /*0760*/  IMAD R3, R0, R5, R3 ;  /* 0x0000000500037224 */ /* 0x000fe200078e0203 */
[----:B------:R-:W-:Y:S02]  /*0770*/  MOV R5, 0x400 ;  /* 0x0000040000057802 */ /* 0x000fe40000000f00 */
[----:B------:R-:W1:Y:S02]  /*0780*/  I2F.RP R6, R8 ;  /* 0x0000000800067306 */ /* 0x000e640000209400 */
[----:B------:R-:W-:Y:S02]  /*0790*/  R2UR UR76, R5 ;  /* 0x00000000054c72ca */ /* 0x000fe400000e0000 */
[----:B------:R-:W-:-:S04]  /*07a0*/  ISETP.GT.U32.AND P1, PT, R10, R3, PT ;  /* 0x000000030a00720c */ /* 0x000fc80003f24070 */
[----:B0-----:R-:W0:Y:S07]  /*07b0*/  MUFU.RCP R4, R4 ;  /* 0x0000000400047308 */ /* 0x001e2e0000001000 */
[----:B---3--:R-:W-:Y:S01]  /*07c0*/  ULEA UR76, UR4, UR76, 0x18 ;  /* 0x0000004c044c7291 */ /* 0x008fe2000f8ec0ff */
[----:B-1----:R-:W1:Y:S01]  /*07d0*/  MUFU.RCP R6, R6 ;  /* 0x0000000600067308 */ /* 0x002e620000001000 */
[----:B------:R-:W-:Y:S02]  /*07e0*/  @!P1 IMAD.IADD R3, R3, 0x1, -R10 ;  /* 0x0000000103039824 */ /* 0x000fe400078e0a0a */
[----:B------:R-:W-:Y:S01]  /*07f0*/  @!P1 VIADD R0, R0, 0x1 ;  /* 0x0000000100009836 */ /* 0x000fe20000000000 */
[----:B------:R-:W-:-:S02]  /*0800*/  ISETP.NE.AND P1, PT, R7, RZ, PT ;  /* 0x000000ff0700720c */ /* 0x000fc40003f25270 */
[----:B------:R-:W-:Y:S02]  /*0810*/  ISETP.GE.U32.AND P0, PT, R3, R10, PT ;  /* 0x0000000a0300720c */ /* 0x000fe40003f06070 */
[----:B------:R-:W2:Y:S01]  /*0820*/  LDS R13, [UR76] ;  /* 0x0000004cff0d7984 */ /* 0x000ea20008000800 */
[----:B------:R-:W-:Y:S02]  /*0830*/  LOP3.LUT R3, R12, R7, RZ, 0x3c, !PT ;  /* 0x000000070c037212 */ /* 0x000fe400078e3cff */
[----:B0-----:R-:W-:Y:S01]  /*0840*/  IADD3 R5, PT, PT, R4, 0xffffffe, RZ ;  /* 0x0ffffffe04057810 */ /* 0x001fe20007ffe0ff */
[----:B------:R-:W-:Y:S01]  /*0850*/  IMAD.MOV.U32 R4, RZ, RZ, RZ ;  /* 0x000000ffff047224 */ /* 0x000fe200078e00ff */
[----:B------:R-:W-:Y:S01]  /*0860*/  BAR.SYNC.DEFER_BLOCKING 0x0 ;  /* 0x0000000000007b1d */ /* 0x000fe20000010000 */
[----:B------:R-:W-:Y:S01]  /*0870*/  ISETP.GE.AND P2, PT, R3, RZ, PT ;  /* 0x000000ff0300720c */ /* 0x000fe20003f46270 */
[----:B-1----:R-:W-:-:S04]  /*0880*/  VIADD R6, R6, 0xffffffe ;  /* 0x0ffffffe06067836 */ /* 0x002fc80000000000 */
[----:B------:R-:W0:Y:S01]  /*0890*/  F2I.FTZ.U32.TRUNC.NTZ R5, R5 ;  /* 0x0000000500057305 */ /* 0x000e22000021f000 */
[----:B------:R-:W-:-:S04]  /*08a0*/  @P0 VIADD R0, R0, 0x1 ;  /* 0x0000000100000836 */ /* 0x000fc80000000000 */
[----:B------:R-:W-:Y:S02]  /*08b0*/  IMAD.MOV.U32 R10, RZ, RZ, R0 ;  /* 0x000000ffff0a7224 */ /* 0x000fe400078e0000 */
[----:B------:R-:W-:Y:S01]  /*08c0*/  IMAD.SHL.U32 R0, R11, 0x200000, RZ ;  /* 0x002000000b007824 */ /* 0x000fe200078e00ff */
[----:B------:R1:W3:Y:S01]  /*08d0*/  F2I.FTZ.U32.TRUNC.NTZ R15, R6 ;  /* 0x00000006000f7305 */ /* 0x0002e2000021f000 */
[----:B------:R-:W-:Y:S01]  /*08e0*/  @!P2 IMAD.MOV R10, RZ, RZ, -R10 ;  /* 0x000000ffff0aa224 */ /* 0x000fe200078e0a0a */
[----:B------:R-:W-:Y:S02]  /*08f0*/  @!P1 LOP3.LUT R10, RZ, R7, RZ, 0x33, !PT ;  /* 0x00000007ff0a9212 */ /* 0x000fe400078e33ff */
[----:B------:R-:W-:Y:S01]  /*0900*/  LOP3.LUT R0, R0, 0x600000, RZ, 0xc0, !PT ;  /* 0x0060000000007812 */ /* 0x000fe200078ec0ff */
[----:B0-----:R-:W-:-:S03]  /*0910*/  IMAD.MOV R3, RZ, RZ, -R5 ;  /* 0x000000ffff037224 */ /* 0x001fc600078e0a05 */
[----:B------:R-:W-:Y:S01]  /*0920*/  R2UR UR4, R0 ;  /* 0x00000000000472ca */ /* 0x000fe200000e0000 */
[----:B------:R-:W-:Y:S02]  /*0930*/  IMAD.SHL.U32 R93, R10, 0x40, RZ ;  /* 0x000000400a5d7824 */ /* 0x000fe400078e00ff */
[----:B------:R-:W-:Y:S02]  /*0940*/  IMAD R3, R3, R2, RZ ;  /* 0x0000000203037224 */ /* 0x000fe400078e02ff */
[----:B------:R-:W-:Y:S02]  /*0950*/  VIADD R11, R93, 0x1 ;  /* 0x000000015d0b7836 */ /* 0x000fe40000000000 */
[----:B------:R-:W-:-:S03]  /*0960*/  IMAD.HI.U32 R3, R5, R3, R4 ;  /* 0x0000000305037227 */ /* 0x000fc600078e0004 */
[----:B-1----:R-:W-:Y:S01]  /*0970*/  IABS R6, R11 ;  /* 0x0000000b00067213 */ /* 0x002fe20000000000 */
[----:B---3--:R-:W-:Y:S01]  /*0980*/  IMAD.MOV R17, RZ, RZ, -R15 ;  /* 0x000000ffff117224 */ /* 0x008fe200078e0a0f */
[----:B------:R-:W-:Y:S01]  /*0990*/  ISETP.GE.AND P1, PT, R11, RZ, PT ;  /* 0x000000ff0b00720c */ /* 0x000fe20003f26270 */
[----:B------:R-:W-:Y:S01]  /*09a0*/  IMAD.MOV R4, RZ, RZ, -R10 ;  /* 0x000000ffff047224 */ /* 0x000fe200078e0a0a */
[----:B--2---:R-:W-:Y:S01]  /*09b0*/  R2UR UR5, R13 ;  /* 0x000000000d0572ca */ /* 0x004fe200000e0000 */
[----:B------:R-:W-:Y:S02]  /*09c0*/  IMAD R5, R17, R8, RZ ;  /* 0x0000000811057224 */ /* 0x000fe400078e02ff */
[----:B------:R-:W-:Y:S02]  /*09d0*/  VIADD R13, R93, 0x2 ;  /* 0x000000025d0d7836 */ /* 0x000fe40000000000 */
[----:B------:R-:W-:-:S03]  /*09e0*/  IMAD.HI.U32 R0, R3, R6, RZ ;  /* 0x0000000603007227 */ /* 0x000fc600078e00ff */
[----:B------:R-:W-:Y:S01]  /*09f0*/  IABS R10, R13 ;  /* 0x0000000d000a7213 */ /* 0x000fe20000000000 */
[----:B------:R-:W-:Y:S01]  /*0a00*/  IMAD.HI.U32 R14, R15, R5, R14 ;  /* 0x000000050f0e7227 */ /* 0x000fe200078e000e */
[----:B------:R-:W-:-:S03]  /*0a10*/  ISETP.GE.AND P6, PT, R13, RZ, PT ;  /* 0x000000ff0d00720c */ /* 0x000fc60003fc6270 */
[----:B------:R-:W-:Y:S02]  /*0a20*/  IMAD.MOV R5, RZ, RZ, -R0 ;  /* 0x000000ffff057224 */ /* 0x000fe400078e0a00 */
[----:B------:R-:W-:Y:S02]  /*0a30*/  IMAD R0, R7, R4, R12 ;  /* 0x0000000407007224 */ /* 0x000fe400078e020c */
[C---:B------:R-:W-:Y:S02]  /*0a40*/  IMAD R5, R2.reuse, R5, R6 ;  /* 0x0000000502057224 */ /* 0x040fe400078e0206 */
[----:B------:R-:W-:Y:S02]  /*0a50*/  IMAD.MOV.U32 R7, RZ, RZ, R10 ;  /* 0x000000ffff077224 */ /* 0x000fe400078e000a */
[----:B------:R-:W-:Y:S01]  /*0a60*/  VIADD R12, R93, 0x3 ;  /* 0x000000035d0c7836 */ /* 0x000fe20000000000 */
[----:B------:R-:W-:Y:S01]  /*0a70*/  ISETP.GT.U32.AND P0, PT, R2, R5, PT ;  /* 0x000000050200720c */ /* 0x000fe20003f04070 */
[----:B------:R-:W-:-:S03]  /*0a80*/  IMAD.HI.U32 R4, R3, R7, RZ ;  /* 0x0000000703047227 */ /* 0x000fc600078e00ff */
[----:B------:R-:W-:Y:S01]  /*0a90*/  IABS R10, R12 ;  /* 0x0000000c000a7213 */ /* 0x000fe20000000000 */
[----:B------:R-:W-:Y:S01]  /*0aa0*/  IMAD.IADD R0, R9, 0x1, R0 ;  /* 0x0000000109007824 */ /* 0x000fe200078e0200 */
[----:B------:R-:W-:Y:S01]  /*0ab0*/  ISETP.GE.AND P2, PT, R12, RZ, PT ;  /* 0x000000ff0c00720c */ /* 0x000fe20003f46270 */
[----:B------:R-:W-:Y:S02]  /*0ac0*/  VIADD R16, R93, 0x4 ;  /* 0x000000045d107836 */ /* 0x000fe40000000000 */
[----:B------:R-:W-:Y:S02]  /*0ad0*/  IMAD.MOV R9, RZ, RZ, -R4 ;  /* 0x000000ffff097224 */ /* 0x000fe400078e0a04 */
[----:B------:R-:W-:Y:S01]  /*0ae0*/  IMAD.HI.U32 R4, R3, R10, RZ ;  /* 0x0000000a03047227 */ /* 0x000fe200078e00ff */
[----:B------:R-:W-:-:S03]  /*0af0*/  IABS R6, R16 ;  /* 0x0000001000067213 */ /* 0x000fc60000000000 */
[C---:B------:R-:W-:Y:S02]  /*0b00*/  IMAD R7, R2.reuse, R9, R7 ;  /* 0x0000000902077224 */ /* 0x040fe400078e0207 */
[----:B------:R-:W-:Y:S02]  /*0b10*/  VIADD R18, R93, 0x5 ;  /* 0x000000055d127836 */ /* 0x000fe40000000000 */
[----:B------:R-:W-:Y:S01]  /*0b20*/  IMAD.MOV R9, RZ, RZ, -R4 ;  /* 0x000000ffff097224 */ /* 0x000fe200078e0a04 */
[C---:B------:R-:W-:Y:S01]  /*0b30*/  ISETP.GT.U32.AND P5, PT, R2.reuse, R7, PT ;  /* 0x000000070200720c */ /* 0x040fe20003fa4070 */
[----:B------:R-:W-:Y:S01]  /*0b40*/  @!P0 IMAD.IADD R5, R5, 0x1, -R2 ;  /* 0x0000000105058824 */ /* 0x000fe200078e0a02 */
[----:B------:R-:W-:Y:S01]  /*0b50*/  IABS R13, R18 ;  /* 0x00000012000d7213 */ /* 0x000fe20000000000 */
[----:B------:R-:W-:Y:S02]  /*0b60*/  IMAD.MOV.U32 R11, RZ, RZ, R6 ;  /* 0x000000ffff0b7224 */ /* 0x000fe400078e0006 */
[C---:B------:R-:W-:Y:S01]  /*0b70*/  IMAD R9, R2.reuse, R9, R10 ;  /* 0x0000000902097224 */ /* 0x040fe200078e020a */
[----:B------:R-:W-:Y:S01]  /*0b80*/  ISETP.GT.U32.AND P0, PT, R2, R5, PT ;  /* 0x000000050200720c */ /* 0x000fe20003f04070 */
[----:B------:R-:W-:-:S03]  /*0b90*/  IMAD.HI.U32 R6, R3, R11, RZ ;  /* 0x0000000b03067227 */ /* 0x000fc600078e00ff */
[----:B------:R-:W-:Y:S01]  /*0ba0*/  ISETP.GT.U32.AND P4, PT, R2, R9, PT ;  /* 0x000000090200720c */ /* 0x000fe20003f84070 */
[----:B------:R-:W-:Y:S02]  /*0bb0*/  IMAD.MOV R6, RZ, RZ, -R6 ;  /* 0x000000ffff067224 */ /* 0x000fe400078e0a06 */
[----:B------:R-:W-:-:S04]  /*0bc0*/  IMAD.HI.U32 R4, R3, R13, RZ ;  /* 0x0000000d03047227 */ /* 0x000fc800078e00ff */
[C---:B------:R-:W-:Y:S02]  /*0bd0*/  IMAD R11, R2.reuse, R6, R11 ;  /* 0x00000006020b7224 */ /* 0x040fe400078e020b */
[----:B------:R-:W-:Y:S01]  /*0be0*/  @!P5 IMAD.IADD R7, R7, 0x1, -R2 ;  /* 0x000000010707d824 */ /* 0x000fe200078e0a02 */
[----:B------:R-:W-:Y:S01]  /*0bf0*/  @!P0 IADD3 R5, PT, PT, R5, -R2, RZ ;  /* 0x8000000205058210 */ /* 0x000fe20007ffe0ff */
[----:B------:R-:W-:Y:S01]  /*0c00*/  IMAD.MOV R4, RZ, RZ, -R4 ;  /* 0x000000ffff047224 */ /* 0x000fe200078e0a04 */
[C---:B------:R-:W-:Y:S01]  /*0c10*/  ISETP.GT.U32.AND P0, PT, R2.reuse, R11, PT ;  /* 0x0000000b0200720c */ /* 0x040fe20003f04070 */
[----:B------:R-:W-:Y:S01]  /*0c20*/  VIADD R19, R93, 0x6 ;  /* 0x000000065d137836 */ /* 0x000fe20000000000 */
[C---:B------:R-:W-:Y:S01]  /*0c30*/  ISETP.GT.U32.AND P5, PT, R2.reuse, R7, PT ;  /* 0x000000070200720c */ /* 0x040fe20003fa4070 */
[C---:B------:R-:W-:Y:S02]  /*0c40*/  IMAD R13, R2.reuse, R4, R13 ;  /* 0x00000004020d7224 */ /* 0x040fe400078e020d */
[----:B------:R-:W-:Y:S01]  /*0c50*/  @!P4 IMAD.IADD R9, R9, 0x1, -R2 ;  /* 0x000000010909c824 */ /* 0x000fe200078e0a02 */
[----:B------:R-:W-:Y:S01]  /*0c60*/  IABS R15, R19 ;  /* 0x00000013000f7213 */ /* 0x000fe20000000000 */
[C---:B------:R-:W-:Y:S01]  /*0c70*/  VIADD R20, R93.reuse, 0x7 ;  /* 0x000000075d147836 */ /* 0x040fe20000000000 */
[----:B------:R-:W-:Y:S01]  /*0c80*/  ISETP.GT.U32.AND P4, PT, R2, R13, PT ;  /* 0x0000000d0200720c */ /* 0x000fe20003f84070 */
[----:B------:R-:W-:-:S02]  /*0c90*/  VIADD R21, R93, 0x8 ;  /* 0x000000085d157836 */ /* 0x000fc40000000000 */
[----:B------:R-:W-:Y:S01]  /*0ca0*/  IMAD.HI.U32 R4, R3, R15, RZ ;  /* 0x0000000f03047227 */ /* 0x000fe200078e00ff */
[----:B------:R-:W-:Y:S02]  /*0cb0*/  IABS R17, R20 ;  /* 0x0000001400117213 */ /* 0x000fe40000000000 */
[----:B------:R-:W-:Y:S01]  /*0cc0*/  IABS R10, R21 ;  /* 0x00000015000a7213 */ /* 0x000fe20000000000 */
[--C-:B------:R-:W-:Y:S01]  /*0cd0*/  @!P0 IMAD.IADD R11, R11, 0x1, -R2.reuse ;  /* 0x000000010b0b8824 */ /* 0x100fe200078e0a02 */
[----:B------:R-:W-:Y:S01]  /*0ce0*/  ISETP.GE.AND P0, PT, R16, RZ, PT ;  /* 0x000000ff1000720c */ /* 0x000fe20003f06270 */
[----:B------:R-:W-:Y:S01]  /*0cf0*/  @!P5 IMAD.IADD R7, R7, 0x1, -R2 ;  /* 0x000000010707d824 */ /* 0x000fe200078e0a02 */
[----:B------:R-:W-:Y:S01]  /*0d00*/  ISETP.GT.U32.AND P5, PT, R2, R9, PT ;  /* 0x000000090200720c */ /* 0x000fe20003fa4070 */
[----:B------:R-:W-:Y:S02]  /*0d10*/  IMAD.MOV R4, RZ, RZ, -R4 ;  /* 0x000000ffff047224 */ /* 0x000fe400078e0a04 */
[----:B------:R-:W-:-:S04]  /*0d20*/  IMAD.HI.U32 R6, R3, R17, RZ ;  /* 0x0000001103067227 */ /* 0x000fc800078e00ff */
[----:B------:R-:W-:Y:S01]  /*0d30*/  @!P4 IMAD.IADD R13, R13, 0x1, -R2 ;  /* 0x000000010d0dc824 */ /* 0x000fe200078e0a02 */
[C---:B------:R-:W-:Y:S01]  /*0d40*/  ISETP.GT.U32.AND P4, PT, R2.reuse, R11, PT ;  /* 0x0000000b0200720c */ /* 0x040fe20003f84070 */
[----:B------:R-:W-:Y:S02]  /*0d50*/  IMAD R15, R2, R4, R15 ;  /* 0x00000004020f7224 */ /* 0x000fe400078e020f */
[----:B------:R-:W-:Y:S02]  /*0d60*/  IMAD.MOV R6, RZ, RZ, -R6 ;  /* 0x000000ffff067224 */ /* 0x000fe400078e0a06 */
[----:B------:R-:W-:-:S04]  /*0d70*/  IMAD.HI.U32 R4, R3, R10, RZ ;  /* 0x0000000a03047227 */ /* 0x000fc800078e00ff */
[----:B------:R-:W-:Y:S02]  /*0d80*/  VIADD R22, R93, 0x9 ;  /* 0x000000095d167836 */ /* 0x000fe40000000000 */
[----:B------:R-:W-:Y:S02]  /*0d90*/  IMAD.MOV.U32 R23, RZ, RZ, R5 ;  /* 0x000000ffff177224 */ /* 0x000fe400078e0005 */
[C---:B------:R-:W-:Y:S01]  /*0da0*/  IMAD R17, R2.reuse, R6, R17 ;  /* 0x0000000602117224 */ /* 0x040fe200078e0211 */
[----:B------:R-:W-:Y:S01]  /*0db0*/  IABS R12, R22 ;  /* 0x00000016000c7213 */ /* 0x000fe20000000000 */
[----:B------:R-:W-:Y:S02]  /*0dc0*/  IMAD.MOV R5, RZ, RZ, -R4 ;  /* 0x000000ffff057224 */ /* 0x000fe400078e0a04 */
[----:B------:R-:W-:Y:S01]  /*0dd0*/  @!P1 IMAD.MOV R23, RZ, RZ, -R23 ;  /* 0x000000ffff179224 */ /* 0x000fe200078e0a17 */
[C---:B------:R-:W-:Y:S01]  /*0de0*/  ISETP.GT.U32.AND P1, PT, R2.reuse, R13, PT ;  /* 0x0000000d0200720c */ /* 0x040fe20003f24070 */
[----:B------:R-:W-:Y:S01]  /*0df0*/  @!P5 IMAD.IADD R9, R9, 0x1, -R2 ;  /* 0x000000010909d824 */ /* 0x000fe200078e0a02 */
[C---:B------:R-:W-:Y:S01]  /*0e00*/  ISETP.GT.U32.AND P5, PT, R2.reuse, R15, PT ;  /* 0x0000000f0200720c */ /* 0x040fe20003fa4070 */
[C---:B------:R-:W-:Y:S01]  /*0e10*/  IMAD R5, R2.reuse, R5, R10 ;  /* 0x0000000502057224 */ /* 0x040fe200078e020a */
[----:B------:R-:W-:Y:S01]  /*0e20*/  STL [R1+0xf30], R23 ;  /* 0x000f301701007387 */ /* 0x000fe20000100800 */
[----:B------:R-:W-:Y:S01]  /*0e30*/  @!P6 IMAD.MOV R7, RZ, RZ, -R7 ;  /* 0x000000ffff07e224 */ /* 0x000fe200078e0a07 */
[----:B------:R-:W-:Y:S01]  /*0e40*/  ISETP.GT.U32.AND P6, PT, R2, R17, PT ;  /* 0x000000110200720c */ /* 0x000fe20003fc4070 */
[----:B------:R-:W-:-:S02]  /*0e50*/  IMAD.MOV.U32 R6, RZ, RZ, R12 ;  /* 0x000000ffff067224 */ /* 0x000fc400078e000c */
[----:B------:R-:W-:Y:S01]  /*0e60*/  IMAD.MOV.U32 R12, RZ, RZ, R9 ;  /* 0x000000ffff0c7224 */ /* 0x000fe200078e0009 */
[----:B------:R0:W-:Y:S01]  /*0e70*/  STL [R1+0xf2c], R7 ;  /* 0x000f2c0701007387 */ /* 0x0001e20000100800 */
[----:B------:R-:W-:Y:S01]  /*0e80*/  @!P4 IMAD.IADD R11, R11, 0x1, -R2 ;  /* 0x000000010b0bc824 */ /* 0x000fe200078e0a02 */
[----:B------:R-:W-:Y:S01]  /*0e90*/  ISETP.GT.U32.AND P4, PT, R2, R5, PT ;  /* 0x000000050200720c */ /* 0x000fe20003f84070 */
[----:B------:R-:W-:Y:S01]  /*0ea0*/  @!P2 IMAD.MOV R12, RZ, RZ, -R12 ;  /* 0x000000ffff0ca224 */ /* 0x000fe200078e0a0c */
[----:B------:R-:W-:Y:S01]  /*0eb0*/  ISETP.GE.AND P2, PT, R18, RZ, PT ;  /* 0x000000ff1200720c */ /* 0x000fe20003f46270 */
[----:B------:R-:W-:-:S03]  /*0ec0*/  IMAD.HI.U32 R4, R3, R6, RZ ;  /* 0x0000000603047227 */ /* 0x000fc600078e00ff */
[----:B------:R1:W-:Y:S01]  /*0ed0*/  STL [R1+0xf28], R12 ;  /* 0x000f280c01007387 */ /* 0x0003e20000100800 */
[----:B------:R-:W-:Y:S01]  /*0ee0*/  @!P1 IMAD.IADD R13, R13, 0x1, -R2 ;  /* 0x000000010d0d9824 */ /* 0x000fe200078e0a02 */
[----:B------:R-:W-:Y:S01]  /*0ef0*/  ISETP.GE.AND P1, PT, R19, RZ, PT ;  /* 0x000000ff1300720c */ /* 0x000fe20003f26270 */
[----:B0-----:R-:W-:Y:S02]  /*0f00*/  IMAD.MOV R7, RZ, RZ, -R4 ;  /* 0x000000ffff077224 */ /* 0x001fe400078e0a04 */
[----:B------:R-:W-:Y:S02]  /*0f10*/  VIADD R10, R93, 0xa ;  /* 0x0000000a5d0a7836 */ /* 0x000fe40000000000 */
[----:B------:R-:W-:Y:S02]  /*0f20*/  @!P6 IMAD.IADD R17, R17, 0x1, -R2 ;  /* 0x000000011111e824 */ /* 0x000fe400078e0a02 */
[----:B------:R-:W-:Y:S01]  /*0f30*/  IMAD R7, R2, R7, R6 ;  /* 0x0000000702077224 */ /* 0x000fe200078e0206 */
[----:B------:R-:W-:Y:S01]  /*0f40*/  IABS R9, R10 ;  /* 0x0000000a00097213 */ /* 0x000fe20000000000 */
[----:B-1----:R-:W-:-:S02]  /*0f50*/  IMAD.MOV.U32 R12, RZ, RZ, R11 ;  /* 0x000000ffff0c7224 */ /* 0x002fc400078e000b */
[----:B------:R-:W-:Y:S02]  /*0f60*/  @!P4 IMAD.IADD R5, R5, 0x1, -R2 ;  /* 0x000000010505c824 */ /* 0x000fe400078e0a02 */
[----:B------:R-:W-:Y:S01]  /*0f70*/  @!P0 IMAD.MOV R12, RZ, RZ, -R12 ;  /* 0x000000ffff0c8224 */ /* 0x000fe200078e0a0c */
[C---:B------:R-:W-:Y:S01]  /*0f80*/  ISETP.GT.U32.AND P0, PT, R2.reuse, R17, PT ;  /* 0x000000110200720c */ /* 0x040fe20003f04070 */
[----:B------:R-:W-:Y:S01]  /*0f90*/  IMAD.MOV.U32 R6, RZ, RZ, R13 ;  /* 0x000000ffff067224 */ /* 0x000fe200078e000d */
[C---:B------:R-:W-:Y:S01]  /*0fa0*/  ISETP.GT.U32.AND P4, PT, R2.reuse, R5, PT ;  /* 0x000000050200720c */ /* 0x040fe20003f84070 */
[----:B------:R-:W-:Y:S01]  /*0fb0*/  VIADD R18, R93, 0xb ;  /* 0x0000000b5d127836 */ /* 0x000fe20000000000 */
[----:B------:R-:W-:Y:S01]  /*0fc0*/  STL [R1+0xf24], R12 ;  /* 0x000f240c01007387 */ /* 0x000fe20000100800 */
[----:B------:R-:W-:Y:S01]  /*0fd0*/  @!P2 IMAD.MOV R6, RZ, RZ, -R6 ;  /* 0x000000ffff06a224 */ /* 0x000fe200078e0a06 */
[----:B------:R-:W-:Y:S01]  /*0fe0*/  ISETP.GT.U32.AND P2, PT, R2, R7, PT ;  /* 0x000000070200720c */ /* 0x000fe20003f44070 */
[----:B------:R-:W-:Y:S01]  /*0ff0*/  IMAD.HI.U32 R4, R3, R9, RZ ;  /* 0x0000000903047227 */ /* 0x000fe200078e00ff */
[----:B------:R-:W-:-:S02]  /*1000*/  IABS R11, R18 ;  /* 0x00000012000b7213 */ /* 0x000fc40000000000 */
[----:B------:R0:W-:Y:S01]  /*1010*/  STL [R1+0xf20], R6 ;  /* 0x000f200601007387 */ /* 0x0001e20000100800 */
[--C-:B------:R-:W-:Y:S01]  /*1020*/  @!P5 IMAD.IADD R15, R15, 0x1, -R2.reuse ;  /* 0x000000010f0fd824 */ /* 0x100fe200078e0a02 */
[----:B------:R-:W-:Y:S01]  /*1030*/  ISETP.GE.AND P5, PT, R20, RZ, PT ;  /* 0x000000ff1400720c */ /* 0x000fe20003fa6270 */
[----:B------:R-:W-:Y:S01]  /*1040*/  VIADD R19, R93, 0xc ;  /* 0x0000000c5d137836 */ /* 0x000fe20000000000 */
[----:B------:R-:W-:Y:S01]  /*1050*/  @!P0 IADD3 R17, PT, PT, R17, -R2, RZ ;  /* 0x8000000211118210 */ /* 0x000fe20007ffe0ff */
[----:B------:R-:W-:Y:S01]  /*1060*/  @!P4 IMAD.IADD R5, R5, 0x1, -R2 ;  /* 0x000000010505c824 */ /* 0x000fe200078e0a02 */
[----:B------:R-:W-:Y:S01]  /*1070*/  ISETP.GT.U32.AND P6, PT, R2, R15, PT ;  /* 0x0000000f0200720c */ /* 0x000fe20003fc4070 */
[----:B------:R-:W-:Y:S01]  /*1080*/  VIADD R20, R93, 0xd ;  /* 0x0000000d5d147836 */ /* 0x000fe20000000000 */
[----:B------:R-:W-:Y:S01]  /*1090*/  ISETP.GE.AND P0, PT, R22, RZ, PT ;  /* 0x000000ff1600720c */ /* 0x000fe20003f06270 */
[----:B------:R-:W-:Y:S02]  /*10a0*/  IMAD.MOV.U32 R66, RZ, RZ, R17 ;  /* 0x000000ffff427224 */ /* 0x000fe400078e0011 */
[----:B0-----:R-:W-:-:S02]  /*10b0*/  IMAD.MOV R6, RZ, RZ, -R4 ;  /* 0x000000ffff067224 */ /* 0x001fc400078e0a04 */
[----:B------:R-:W-:-:S04]  /*10c0*/  IMAD.HI.U32 R4, R3, R11, RZ ;  /* 0x0000000b03047227 */ /* 0x000fc800078e00ff */
[C---:B------:R-:W-:Y:S01]  /*10d0*/  IMAD R9, R2.reuse, R6, R9 ;  /* 0x0000000602097224 */ /* 0x040fe200078e0209 */
[----:B------:R-:W-:Y:S01]  /*10e0*/  IABS R6, R19 ;  /* 0x0000001300067213 */ /* 0x000fe20000000000 */
[----:B------:R-:W-:Y:S02]  /*10f0*/  IMAD.MOV R4, RZ, RZ, -R4 ;  /* 0x000000ffff047224 */ /* 0x000fe400078e0a04 */
[----:B------:R-:W-:Y:S01]  /*1100*/  @!P5 IMAD.MOV R66, RZ, RZ, -R66 ;  /* 0x000000ffff42d224 */ /* 0x000fe200078e0a42 */
[C---:B------:R-:W-:Y:S01]  /*1110*/  ISETP.GT.U32.AND P4, PT, R2.reuse, R9, PT ;  /* 0x000000090200720c */ /* 0x040fe20003f84070 */
[----:B------:R-:W-:Y:S02]  /*1120*/  IMAD R11, R2, R4, R11 ;  /* 0x00000004020b7224 */ /* 0x000fe400078e020b */
[--C-:B------:R-:W-:Y:S01]  /*1130*/  @!P2 IMAD.IADD R7, R7, 0x1, -R2.reuse ;  /* 0x000000010707a824 */ /* 0x100fe200078e0a02 */
[----:B------:R-:W-:Y:S01]  /*1140*/  ISETP.GE.AND P2, PT, R10, RZ, PT ;  /* 0x000000ff0a00720c */ /* 0x000fe20003f46270 */
[----:B------:R-:W-:Y:S01]  /*1150*/  @!P6 IMAD.IADD R15, R15, 0x1, -R2 ;  /* 0x000000010f0fe824 */ /* 0x000fe200078e0a02 */
[----:B------:R-:W-:Y:S01]  /*1160*/  ISETP.GT.U32.AND P5, PT, R2, R11, PT ;  /* 0x0000000b0200720c */ /* 0x000fe20003fa4070 */
[----:B------:R-:W-:Y:S01]  /*1170*/  IMAD.HI.U32 R4, R3, R6, RZ ;  /* 0x0000000603047227 */ /* 0x000fe200078e00ff */
[----:B------:R-:W-:-:S02]  /*1180*/  ISETP.GE.AND P6, PT, R21, RZ, PT ;  /* 0x000000ff1500720c */ /* 0x000fc40003fc6270 */
[----:B------:R-:W-:Y:S01]  /*1190*/  IABS R10, R20 ;  /* 0x00000014000a7213 */ /* 0x000fe20000000000 */
[----:B------:R-:W-:Y:S02]  /*11a0*/  VIADD R21, R93, 0xe ;  /* 0x0000000e5d157836 */ /* 0x000fe40000000000 */
[----:B------:R-:W-:Y:S01]  /*11b0*/  @!P4 IMAD.IADD R9, R9, 0x1, -R2 ;  /* 0x000000010909c824 */ /* 0x000fe200078e0a02 */
[----:B------:R-:W-:Y:S01]  /*11c0*/  ISETP.GT.U32.AND P4, PT, R2, R7, PT ;  /* 0x000000070200720c */ /* 0x000fe20003f84070 */
[----:B------:R-:W-:Y:S01]  /*11d0*/  VIADD R22, R93, 0xf ;  /* 0x0000000f5d167836 */ /* 0x000fe20000000000 */
[----:B------:R-:W-:Y:S01]  /*11e0*/  IABS R12, R21 ;  /* 0x00000015000c7213 */ /* 0x000fe20000000000 */
[----:B------:R-:W-:Y:S02]  /*11f0*/  IMAD.MOV R13, RZ, RZ, -R4 ;  /* 0x000000ffff0d7224 */ /* 0x000fe400078e0a04 */
[----:B------:R-:W-:Y:S01]  /*1200*/  @!P5 IMAD.IADD R11, R11, 0x1, -R2 ;  /* 0x000000010b0bd824 */ /* 0x000fe200078e0a02 */
[----:B------:R-:W-:Y:S01]  /*1210*/  IABS R16, R22 ;  /* 0x0000001600107213 */ /* 0x000fe20000000000 */
[----:B------:R-:W-:-:S02]  /*1220*/  IMAD.MOV.U32 R58, RZ, RZ, R5 ;  /* 0x000000ffff3a7224 */ /* 0x000fc400078e0005 */
[----:B------:R-:W-:Y:S01]  /*1230*/  IMAD.MOV.U32 R23, RZ, RZ, R15 ;  /* 0x000000ffff177224 */ /* 0x000fe200078e000f */
[C---:B------:R-:W-:Y:S01]  /*1240*/  ISETP.GT.U32.AND P5, PT, R2.reuse, R11, PT ;  /* 0x0000000b0200720c */ /* 0x040fe20003fa4070 */
[----:B------:R-:W-:Y:S02]  /*1250*/  IMAD R5, R2, R13, R6 ;  /* 0x0000000d02057224 */ /* 0x000fe400078e0206 */
[----:B------:R-:W-:Y:S02]  /*1260*/  IMAD.MOV.U32 R15, RZ, RZ, R12 ;  /* 0x000000ffff0f7224 */ /* 0x000fe400078e000c */
[----:B------:R-:W-:-:S04]  /*1270*/  IMAD.HI.U32 R4, R3, R10, RZ ;  /* 0x0000000a03047227 */ /* 0x000fc800078e00ff */
[----:B------:R-:W-:Y:S01]  /*1280*/  @!P4 IMAD.IADD R7, R7, 0x1, -R2 ;  /* 0x000000010707c824 */ /* 0x000fe200078e0a02 */
[----:B------:R-:W-:Y:S01]  /*1290*/  ISETP.GT.U32.AND P4, PT, R2, R5, PT ;  /* 0x000000050200720c */ /* 0x000fe20003f84070 */
[----:B------:R-:W-:Y:S02]  /*12a0*/  IMAD.MOV.U32 R12, RZ, RZ, R16 ;  /* 0x000000ffff0c7224 */ /* 0x000fe400078e0010 */
[----:B------:R-:W-:-:S04]  /*12b0*/  IMAD.HI.U32 R6, R3, R15, RZ ;  /* 0x0000000f03067227 */ /* 0x000fc800078e00ff */
[----:B------:R-:W-:Y:S01]  /*12c0*/  @!P6 IMAD.MOV R58, RZ, RZ, -R58 ;  /* 0x000000ffff3ae224 */ /* 0x000fe200078e0a3a */
[----:B------:R-:W-:Y:S01]  /*12d0*/  ISETP.GE.AND P6, PT, R18, RZ, PT ;  /* 0x000000ff1200720c */ /* 0x000fe20003fc6270 */
[----:B------:R-:W-:Y:S01]  /*12e0*/  @!P1 IMAD.MOV R23, RZ, RZ, -R23 ;  /* 0x000000ffff179224 */ /* 0x000fe200078e0a17 */
[----:B------:R-:W-:Y:S01]  /*12f0*/  ISETP.GT.U32.AND P1, PT, R2, R9, PT ;  /* 0x000000090200720c */ /* 0x000fe20003f24070 */
[----:B------:R-:W-:Y:S02]  /*1300*/  IMAD.MOV R13, RZ, RZ, -R4 ;  /* 0x000000ffff0d7224 */ /* 0x000fe400078e0a04 */
[----:B------:R-:W-:Y:S01]  /*1310*/  IMAD.HI.U32 R4, R3, R12, RZ ;  /* 0x0000000c03047227 */ /* 0x000fe200078e00ff */
[----:B------:R0:W-:Y:S03]  /*1320*/  STL [R1+0xf1c], R23 ;  /* 0x000f1c1701007387 */ /* 0x0001e60000100800 */
[----:B------:R-:W-:-:S02]  /*1330*/  IMAD.MOV R6, RZ, RZ, -R6 ;  /* 0x000000ffff067224 */ /* 0x000fc400078e0a06 */
[----:B------:R-:W-:Y:S02]  /*1340*/  VIADD R16, R93, 0x10 ;  /* 0x000000105d107836 */ /* 0x000fe40000000000 */
[----:B------:R-:W-:Y:S02]  /*1350*/  IMAD.MOV R17, RZ, RZ, -R4 ;  /* 0x000000ffff117224 */ /* 0x000fe400078e0a04 */
[C---:B------:R-:W-:Y:S01]  /*1360*/  IMAD R15, R2.reuse, R6, R15 ;  /* 0x00000006020f7224 */ /* 0x040fe200078e020f */
[----:B------:R-:W-:Y:S01]  /*1370*/  IABS R6, R16 ;  /* 0x0000001000067213 */ /* 0x000fe20000000000 */
[----:B------:R-:W-:Y:S02]  /*1380*/  @!P5 IMAD.IADD R11, R11, 0x1, -R2 ;  /* 0x000000010b0bd824 */ /* 0x000fe400078e0a02 */
[----:B------:R-:W-:Y:S01]  /*1390*/  IMAD.MOV.U32 R68, RZ, RZ, R7 ;  /* 0x000000ffff447224 */ /* 0x000fe200078e0007 */
[C---:B------:R-:W-:Y:S01]  /*13a0*/  ISETP.GT.U32.AND P5, PT, R2.reuse, R15, PT ;  /* 0x0000000f0200720c */ /* 0x040fe20003fa4070 */
[----:B------:R-:W-:Y:S01]  /*13b0*/  IMAD R7, R2, R17, R12 ;  /* 0x0000001102077224 */ /* 0x000fe200078e020c */
[----:B------:R-:W-:Y:S01]  /*13c0*/  IADD3 R17, PT, PT, R93, 0x11, RZ ;  /* 0x000000115d117810 */ /* 0x000fe20007ffe0ff */
[----:B------:R-:W-:-:S02]  /*13d0*/  IMAD.MOV.U32 R63, RZ, RZ, R11 ;  /* 0x000000ffff3f7224 */ /* 0x000fc400078e000b */
[----:B------:R-:W-:Y:S02]  /*13e0*/  @!P4 IMAD.IADD R5, R5, 0x1, -R2 ;  /* 0x000000010505c824 */ /* 0x000fe400078e0a02 */
[C---:B------:R-:W-:Y:S02]  /*13f0*/  IMAD R13, R2.reuse, R13, R10 ;  /* 0x0000000d020d7224 */ /* 0x040fe400078e020a */
[----:B------:R-:W-:Y:S01]  /*1400*/  @!P6 IMAD.MOV R63, RZ, RZ, -R63 ;  /* 0x000000ffff3fe224 */ /* 0x000fe200078e0a3f */
[C---:B------:R-:W-:Y:S01]  /*1410*/  ISETP.GT.U32.AND P6, PT, R2.reuse, R7, PT ;  /* 0x000000070200720c */ /* 0x040fe20003fc4070 */
[----:B------:R-:W-:Y:S01]  /*1420*/  @!P1 IMAD.IADD R9, R9, 0x1, -R2 ;  /* 0x0000000109099824 */ /* 0x000fe200078e0a02 */
[C---:B------:R-:W-:Y:S01]  /*1430*/  ISETP.GT.U32.AND P4, PT, R2.reuse, R13, PT ;  /* 0x0000000d0200720c */ /* 0x040fe20003f84070 */
[----:B------:R-:W-:Y:S01]  /*1440*/  @!P0 IMAD.MOV R68, RZ, RZ, -R68 ;  /* 0x000000ffff448224 */ /* 0x000fe200078e0a44 */
[----:B------:R-:W-:Y:S01]  /*1450*/  ISETP.GT.U32.AND P0, PT, R2, R5, PT ;  /* 0x000000050200720c */ /* 0x000fe20003f04070 */
[----:B------:R-:W-:Y:S01]  /*1460*/  IMAD.HI.U32 R4, R3, R6, RZ ;  /* 0x0000000603047227 */ /* 0x000fe200078e00ff */
[----:B------:R-:W-:-:S03]  /*1470*/  ISETP.GE.AND P1, PT, R19, RZ, PT ;  /* 0x000000ff1300720c */ /* 0x000fc60003f26270 */
[----:B------:R-:W-:Y:S02]  /*1480*/  IMAD.MOV.U32 R62, RZ, RZ, R9 ;  /* 0x000000ffff3e7224 */ /* 0x000fe400078e0009 */
[----:B------:R-:W-:Y:S01]  /*1490*/  IMAD.MOV R9, RZ, RZ, -R4 ;  /* 0x000000ffff097224 */ /* 0x000fe200078e0a04 */
[----:B------:R-:W-:Y:S01]  /*14a0*/  IABS R4, R17 ;  /* 0x0000001100047213 */ /* 0x000fe20000000000 */
[----:B------:R-:W-:Y:S02]  /*14b0*/  @!P5 IMAD.IADD R15, R15, 0x1, -R2 ;  /* 0x000000010f0fd824 */ /* 0x000fe400078e0a02 */
[C---:B------:R-:W-:Y:S02]  /*14c0*/  IMAD R9, R2.reuse, R9, R6 ;  /* 0x0000000902097224 */ /* 0x040fe400078e0206 */
[----:B------:R-:W-:Y:S02]  /*14d0*/  IMAD.MOV.U32 R6, RZ, RZ, R4 ;  /* 0x000000ffff067224 */ /* 0x000fe400078e0004 */
[--C-:B------:R-:W-:Y:S01]  /*14e0*/  @!P6 IMAD.IADD R7, R7, 0x1, -R2.reuse ;  /* 0x000000010707e824 */ /* 0x100fe200078e0a02 */
[----:B------:R-:W-:Y:S01]  /*14f0*/  ISETP.GT.U32.AND P6, PT, R2, R15, PT ;  /* 0x0000000f0200720c */ /* 0x000fe20003fc4070 */
[--C-:B------:R-:W-:Y:S01]  /*1500*/  @!P0 IMAD.IADD R5, R5, 0x1, -R2.reuse ;  /* 0x0000000105058824 */ /* 0x100fe200078e0a02 */
[----:B------:R-:W-:Y:S01]  /*1510*/  ISETP.GE.AND P0, PT, R21, RZ, PT ;  /* 0x000000ff1500720c */ /* 0x000fe20003f06270 */
[----:B------:R-:W-:Y:S01]  /*1520*/  @!P4 IMAD.IADD R13, R13, 0x1, -R2 ;  /* 0x000000010d0dc824 */ /* 0x000fe200078e0a02 */
[----:B------:R-:W-:Y:S01]  /*1530*/  ISETP.GE.AND P4, PT, R22, RZ, PT ;  /* 0x000000ff1600720c */ /* 0x000fe20003f86270 */
[----:B------:R-:W-:-:S03]  /*1540*/  IMAD.HI.U32 R4, R3, R6, RZ ;  /* 0x0000000603047227 */ /* 0x000fc600078e00ff */
[C---:B------:R-:W-:Y:S01]  /*1550*/  ISETP.GT.U32.AND P5, PT, R2.reuse, R13, PT ;  /* 0x0000000d0200720c */ /* 0x040fe20003fa4070 */
[----:B------:R-:W-:Y:S02]  /*1560*/  IMAD.MOV.U32 R67, RZ, RZ, R5 ;  /* 0x000000ffff437224 */ /* 0x000fe400078e0005 */
[----:B------:R-:W-:Y:S02]  /*1570*/  IMAD.MOV R5, RZ, RZ, -R4 ;  /* 0x000000ffff057224 */ /* 0x000fe400078e0a04 */
[----:B------:R-:W-:Y:S02]  /*1580*/  @!P6 IMAD.IADD R15, R15, 0x1, -R2 ;  /* 0x000000010f0fe824 */ /* 0x000fe400078e0a02 */
[C---:B------:R-:W-:Y:S02]  /*1590*/  IMAD R5, R2.reuse, R5, R6 ;  /* 0x0000000502057224 */ /* 0x040fe400078e0206 */
[----:B------:R-:W-:Y:S02]  /*15a0*/  VIADD R18, R93, 0x12 ;  /* 0x000000125d127836 */ /* 0x000fe40000000000 */
[----:B------:R-:W-:Y:S01]  /*15b0*/  @!P2 IMAD.MOV R62, RZ, RZ, -R62 ;  /* 0x000000ffff3ea224 */ /* 0x000fe200078e0a3e */
[C---:B------:R-:W-:Y:S01]  /*15c0*/  ISETP.GT.U32.AND P6, PT, R2.reuse, R5, PT ;  /* 0x000000050200720c */ /* 0x040fe20003fc4070 */
[----:B------:R-:W-:Y:S01]  /*15d0*/  @!P5 IMAD.IADD R13, R13, 0x1, -R2 ;  /* 0x000000010d0dd824 */ /* 0x000fe200078e0a02 */
[----:B------:R-:W-:Y:S01]  /*15e0*/  IABS R11, R18 ;  /* 0x00000012000b7213 */ /* 0x000fe20000000000 */
[----:B------:R-:W-:Y:S01]  /*15f0*/  @!P1 IMAD.MOV R67, RZ, RZ, -R67 ;  /* 0x000000ffff439224 */ /* 0x000fe200078e0a43 */
[----:B------:R-:W-:Y:S01]  /*1600*/  ISETP.GT.U32.AND P5, PT, R2, R9, PT ;  /* 0x000000090200720c */ /* 0x000fe20003fa4070 */
[C---:B------:R-:W-:Y:S01]  /*1610*/  VIADD R19, R93.reuse, 0x13 ;  /* 0x000000135d137836 */ /* 0x040fe20000000000 */
[----:B------:R-:W-:Y:S01]  /*1620*/  ISETP.GE.AND P2, PT, R20, RZ, PT ;  /* 0x000000ff1400720c */ /* 0x000fe20003f46270 */
[----:B------:R-:W-:Y:S01]  /*1630*/  VIADD R20, R93, 0x14 ;  /* 0x000000145d147836 */ /* 0x000fe20000000000 */
[----:B------:R-:W-:Y:S01]  /*1640*/  ISETP.GT.U32.AND P1, PT, R2, R7, PT ;  /* 0x000000070200720c */ /* 0x000fe20003f24070 */
[----:B------:R-:W-:Y:S01]  /*1650*/  IMAD.HI.U32 R4, R3, R11, RZ ;  /* 0x0000000b03047227 */ /* 0x000fe200078e00ff */
[----:B------:R-:W-:-:S02]  /*1660*/  IABS R10, R19 ;  /* 0x00000013000a7213 */ /* 0x000fc40000000000 */
[----:B------:R-:W-:Y:S01]  /*1670*/  IABS R12, R20 ;  /* 0x00000014000c7213 */ /* 0x000fe20000000000 */
[----:B------:R-:W-:Y:S02]  /*1680*/  @!P6 IMAD.IADD R5, R5, 0x1, -R2 ;  /* 0x000000010505e824 */ /* 0x000fe400078e0a02 */
[----:B------:R-:W-:Y:S02]  /*1690*/  IMAD.MOV R6, RZ, RZ, -R4 ;  /* 0x000000ffff067224 */ /* 0x000fe400078e0a04 */
[----:B------:R-:W-:Y:S01]  /*16a0*/  @!P5 IMAD.IADD R9, R9, 0x1, -R2 ;  /* 0x000000010909d824 */ /* 0x000fe200078e0a02 */
[C---:B------:R-:W-:Y:S01]  /*16b0*/  ISETP.GT.U32.AND P6, PT, R2.reuse, R5, PT ;  /* 0x000000050200720c */ /* 0x040fe20003fc4070 */
[----:B------:R-:W-:Y:S01]  /*16c0*/  IMAD R11, R2, R6, R11 ;  /* 0x00000006020b7224 */ /* 0x000fe200078e020b */
[----:B------:R-:W-:Y:S01]  /*16d0*/  ISETP.GE.AND P5, PT, R17, RZ, PT ;  /* 0x000000ff1100720c */ /* 0x000fe20003fa6270 */
[----:B------:R-:W-:-:S04]  /*16e0*/  IMAD.HI.U32 R6, R3, R12, RZ ;  /* 0x0000000c03067227 */ /* 0x000fc800078e00ff */
[----:B------:R-:W-:Y:S02]  /*16f0*/  IMAD.MOV.U32 R61, RZ, RZ, R13 ;  /* 0x000000ffff3d7224 */ /* 0x000fe400078e000d */
[----:B------:R-:W-:Y:S01]  /*1700*/  @!P1 IMAD.IADD R7, R7, 0x1, -R2 ;  /* 0x0000000107079824 */ /* 0x000fe200078e0a02 */
[----:B------:R-:W-:Y:S01]  /*1710*/  ISETP.GE.AND P1, PT, R16, RZ, PT ;  /* 0x000000ff1000720c */ /* 0x000fe20003f26270 */
[----:B------:R-:W-:Y:S02]  /*1720*/  IMAD.MOV.U32 R60, RZ, RZ, R15 ;  /* 0x000000ffff3c7224 */ /* 0x000fe400078e000f */
[----:B------:R-:W-:Y:S01]  /*1730*/  @!P2 IMAD.MOV R61, RZ, RZ, -R61 ;  /* 0x000000ffff3da224 */ /* 0x000fe200078e0a3d */
[----:B------:R-:W-:Y:S01]  /*1740*/  ISETP.GT.U32.AND P2, PT, R2, R9, PT ;  /* 0x000000090200720c */ /* 0x000fe20003f44070 */
[----:B------:R-:W-:Y:S01]  /*1750*/  IMAD.MOV R15, RZ, RZ, -R6 ;  /* 0x000000ffff0f7224 */ /* 0x000fe200078e0a06 */
[----:B------:R-:W-:Y:S01]  /*1760*/  @!P6 IADD3 R5, PT, PT, R5, -R2, RZ ;  /* 0x800000020505e210 */ /* 0x000fe20007ffe0ff */
[----:B------:R-:W-:-:S02]  /*1770*/  IMAD.MOV.U32 R59, RZ, RZ, R7 ;  /* 0x000000ffff3b7224 */ /* 0x000fc400078e0007 */
[----:B------:R-:W-:-:S04]  /*1780*/  IMAD.HI.U32 R4, R3, R10, RZ ;  /* 0x0000000a03047227 */ /* 0x000fc800078e00ff */
[----:B------:R-:W-:Y:S01]  /*1790*/  @!P0 IMAD.MOV R60, RZ, RZ, -R60 ;  /* 0x000000ffff3c8224 */ /* 0x000fe200078e0a3c */
[C---:B------:R-:W-:Y:S01]  /*17a0*/  ISETP.GT.U32.AND P0, PT, R2.reuse, R11, PT ;  /* 0x0000000b0200720c */ /* 0x040fe20003f04070 */
[C---:B------:R-:W-:Y:S02]  /*17b0*/  IMAD R7, R2.reuse, R15, R12 ;  /* 0x0000000f02077224 */ /* 0x040fe400078e020c */
[----:B------:R-:W-:Y:S02]  /*17c0*/  IMAD.MOV R13, RZ, RZ, -R4 ;  /* 0x000000ffff0d7224 */ /* 0x000fe400078e0a04 */
[C---:B------:R-:W-:Y:S01]  /*17d0*/  VIADD R12, R93.reuse, 0x16 ;  /* 0x000000165d0c7836 */ /* 0x040fe20000000000 */
[C---:B------:R-:W-:Y:S01]  /*17e0*/  ISETP.GT.U32.AND P6, PT, R2.reuse, R7, PT ;  /* 0x000000070200720c */ /* 0x040fe20003fc4070 */
[----:B------:R-:W-:Y:S02]  /*17f0*/  IMAD R13, R2, R13, R10 ;  /* 0x0000000d020d7224 */ /* 0x000fe400078e020a */
[----:B------:R-:W-:Y:S01]  /*1800*/  VIADD R10, R93, 0x15 ;  /* 0x000000155d0a7836 */ /* 0x000fe20000000000 */
[----:B------:R-:W-:Y:S01]  /*1810*/  IABS R4, R12 ;  /* 0x0000000c00047213 */ /* 0x000fe20000000000 */
[--C-:B------:R-:W-:Y:S01]  /*1820*/  @!P2 IMAD.IADD R9, R9, 0x1, -R2.reuse ;  /* 0x000000010909a824 */ /* 0x100fe200078e0a02 */
[----:B------:R-:W-:Y:S01]  /*1830*/  ISETP.GE.AND P2, PT, R18, RZ, PT ;  /* 0x000000ff1200720c */ /* 0x000fe20003f46270 */
[----:B------:R-:W-:Y:S01]  /*1840*/  @!P0 IMAD.IADD R11, R11, 0x1, -R2 ;  /* 0x000000010b0b8824 */ /* 0x000fe200078e0a02 */
[----:B------:R-:W-:Y:S01]  /*1850*/  IABS R6, R10 ;  /* 0x0000000a00067213 */ /* 0x000fe20000000000 */
[----:B------:R-:W-:Y:S01]  /*1860*/  IMAD.MOV.U32 R64, RZ, RZ, R9 ;  /* 0x000000ffff407224 */ /* 0x000fe200078e0009 */
[----:B------:R-:W-:Y:S01]  /*1870*/  ISETP.GE.AND P0, PT, R19, RZ, PT ;  /* 0x000000ff1300720c */ /* 0x000fe20003f06270 */
[----:B------:R-:W-:-:S02]  /*1880*/  IMAD.MOV.U32 R9, RZ, RZ, R4 ;  /* 0x000000ffff097224 */ /* 0x000fc400078e0004 */
[----:B------:R-:W-:Y:S01]  /*1890*/  @!P1 IMAD.MOV R64, RZ, RZ, -R64 ;  /* 0x000000ffff409224 */ /* 0x000fe200078e0a40 */
[----:B------:R-:W-:Y:S01]  /*18a0*/  ISETP.GT.U32.AND P1, PT, R2, R11, PT ;  /* 0x0000000b0200720c */ /* 0x000fe20003f24070 */
[----:B------:R-:W-:Y:S02]  /*18b0*/  @!P6 IMAD.IADD R7, R7, 0x1, -R2 ;  /* 0x000000010707e824 */ /* 0x000fe400078e0a02 */
[----:B------:R-:W-:-:S03]  /*18c0*/  IMAD.HI.U32 R4, R3, R6, RZ ;  /* 0x0000000603047227 */ /* 0x000fc600078e00ff */
[----:B------:R-:W-:Y:S01]  /*18d0*/  ISETP.GT.U32.AND P6, PT, R2, R7, PT ;  /* 0x000000070200720c */ /* 0x000fe20003fc4070 */
[----:B------:R-:W-:Y:S02]  /*18e0*/  IMAD.MOV.U32 R65, RZ, RZ, R5 ;  /* 0x000000ffff417224 */ /* 0x000fe400078e0005 */
[----:B------:R-:W-:Y:S02]  /*18f0*/  IMAD.MOV R5, RZ, RZ, -R4 ;  /* 0x000000ffff057224 */ /* 0x000fe400078e0a04 */
[----:B------:R-:W-:-:S04]  /*1900*/  IMAD.HI.U32 R4, R3, R9, RZ ;  /* 0x0000000903047227 */ /* 0x000fc800078e00ff */
[C---:B------:R-:W-:Y:S02]  /*1910*/  IMAD R5, R2.reuse, R5, R6 ;  /* 0x0000000502057224 */ /* 0x040fe400078e0206 */
[----:B------:R-:W-:Y:S02]  /*1920*/  IMAD.MOV R4, RZ, RZ, -R4 ;  /* 0x000000ffff047224 */ /* 0x000fe400078e0a04 */
[----:B------:R-:W-:Y:S01]  /*1930*/  @!P4 IMAD.MOV R59, RZ, RZ, -R59 ;  /* 0x000000ffff3bc224 */ /* 0x000fe200078e0a3b */
[C---:B------:R-:W-:Y:S01]  /*1940*/  ISETP.GT.U32.AND P4, PT, R2.reuse, R13, PT ;  /* 0x0000000d0200720c */ /* 0x040fe20003f84070 */
[----:B------:R-:W-:Y:S01]  /*1950*/  @!P1 IMAD.IADD R11, R11, 0x1, -R2 ;  /* 0x000000010b0b9824 */ /* 0x000fe200078e0a02 */
[C---:B------:R-:W-:Y:S01]  /*1960*/  ISETP.GT.U32.AND P1, PT, R2.reuse, R5, PT ;  /* 0x000000050200720c */ /* 0x040fe20003f24070 */
[----:B------:R-:W-:Y:S02]  /*1970*/  IMAD R9, R2, R4, R9 ;  /* 0x0000000402097224 */ /* 0x000fe400078e0209 */
[----:B------:R-:W-:-:S02]  /*1980*/  VIADD R16, R93, 0x17 ;  /* 0x000000175d107836 */ /* 0x000fc40000000000 */
[--C-:B------:R-:W-:Y:S01]  /*1990*/  @!P6 IMAD.IADD R7, R7, 0x1, -R2.reuse ;  /* 0x000000010707e824 */ /* 0x100fe200078e0a02 */
[----:B------:R-:W-:Y:S01]  /*19a0*/  ISETP.GT.U32.AND P6, PT, R2, R9, PT ;  /* 0x000000090200720c */ /* 0x000fe20003fc4070 */
[----:B------:R-:W-:Y:S01]  /*19b0*/  VIADD R17, R93, 0x18 ;  /* 0x000000185d117836 */ /* 0x000fe20000000000 */
[----:B------:R-:W-:Y:S01]  /*19c0*/  IABS R15, R16 ;  /* 0x00000010000f7213 */ /* 0x000fe20000000000 */
[----:B0-----:R-:W-:Y:S02]  /*19d0*/  IMAD.MOV.U32 R23, RZ, RZ, R11 ;  /* 0x000000ffff177224 */ /* 0x001fe400078e000b */
[----:B------:R-:W-:Y:S01]  /*19e0*/  @!P4 IMAD.IADD R13, R13, 0x1, -R2 ;  /* 0x000000010d0dc824 */ /* 0x000fe200078e0a02 */
[----:B------:R-:W-:Y:S01]  /*19f0*/  IABS R6, R17 ;  /* 0x0000001100067213 */ /* 0x000fe20000000000 */
[----:B------:R-:W-:-:S03]  /*1a00*/  IMAD.HI.U32 R4, R3, R15, RZ ;  /* 0x0000000f03047227 */ /* 0x000fc600078e00ff */
[----:B------:R-:W-:Y:S01]  /*1a10*/  ISETP.GT.U32.AND P4, PT, R2, R13, PT ;  /* 0x0000000d0200720c */ /* 0x000fe20003f84070 */
[----:B------:R-:W-:Y:S01]  /*1a20*/  @!P1 IMAD.IADD R5, R5, 0x1, -R2 ;  /* 0x0000000105059824 */ /* 0x000fe200078e0a02 */
[----:B------:R-:W-:Y:S01]  /*1a30*/  ISETP.GE.AND P1, PT, R12, RZ, PT ;  /* 0x000000ff0c00720c */ /* 0x000fe20003f26270 */
[----:B------:R-:W-:Y:S02]  /*1a40*/  IMAD.MOV R4, RZ, RZ, -R4 ;  /* 0x000000ffff047224 */ /* 0x000fe400078e0a04 */
[----:B------:R-:W-:Y:S01]  /*1a50*/  @!P6 IMAD.IADD R9, R9, 0x1, -R2 ;  /* 0x000000010909e824 */ /* 0x000fe200078e0a02 */
[C---:B------:R-:W-:Y:S01]  /*1a60*/  ISETP.GT.U32.AND P6, PT, R2.reuse, R5, PT ;  /* 0x000000050200720c */ /* 0x040fe20003fc4070 */
[----:B------:R-:W-:Y:S02]  /*1a70*/  IMAD R15, R2, R4, R15 ;  /* 0x00000004020f7224 */ /* 0x000fe400078e020f */
[----:B------:R-:W-:-:S04]  /*1a80*/  IMAD.HI.U32 R4, R3, R6, RZ ;  /* 0x0000000603047227 */ /* 0x000fc800078e00ff */
[----:B------:R-:W-:Y:S02]  /*1a90*/  IMAD.MOV.U32 R11, RZ, RZ, R7 ;  /* 0x000000ffff0b7224 */ /* 0x000fe400078e0007 */
[----:B------:R-:W-:Y:S02]  /*1aa0*/  IMAD.MOV R7, RZ, RZ, -R4 ;  /* 0x000000ffff077224 */ /* 0x000fe400078e0a04 */
[----:B------:R-:W-:Y:S01]  /*1ab0*/  @!P5 IMAD.MOV R65, RZ, RZ, -R65 ;  /* 0x000000ffff41d224 */ /* 0x000fe200078e0a41 */
[----:B------:R-:W-:Y:S01]  /*1ac0*/  ISETP.GE.AND P5, PT, R20, RZ, PT ;  /* 0x000000ff1400720c */ /* 0x000fe20003fa6270 */
[----:B------:R-:W-:Y:S02]  /*1ad0*/  IMAD R7, R2, R7, R6 ;  /* 0x0000000702077224 */ /* 0x000fe400078e0206 */
[----:B------:R-:W-:Y:S01]  /*1ae0*/  @!P4 IMAD.IADD R13, R13, 0x1, -R2 ;  /* 0x000000010d0dc824 */ /* 0x000fe200078e0a02 */
[----:B------:R-:W-:Y:S01]  /*1af0*/  ISETP.GE.AND P4, PT, R10, RZ, PT ;  /* 0x000000ff0a00720c */ /* 0x000fe20003f86270 */
[----:B------:R-:W-:-:S02]  /*1b00*/  VIADD R19, R93, 0x1a ;  /* 0x0000001a5d137836 */ /* 0x000fc40000000000 */
[--C-:B------:R-:W-:Y:S01]  /*1b10*/  @!P6 IMAD.IADD R5, R5, 0x1, -R2.reuse ;  /* 0x000000010505e824 */ /* 0x100fe200078e0a02 */
[C---:B------:R-:W-:Y:S01]  /*1b20*/  ISETP.GT.U32.AND P6, PT, R2.reuse, R7, PT ;  /* 0x000000070200720c */ /* 0x040fe20003fc4070 */
[----:B------:R-:W-:Y:S01]  /*1b30*/  @!P0 IMAD.MOV R13, RZ, RZ, -R13 ;  /* 0x000000ffff0d8224 */ /* 0x000fe200078e0a0d */
[C---:B------:R-:W-:Y:S01]  /*1b40*/  ISETP.GT.U32.AND P0, PT, R2.reuse, R15, PT ;  /* 0x0000000f0200720c */ /* 0x040fe20003f04070 */
[C---:B------:R-:W-:Y:S01]  /*1b50*/  VIADD R18, R93.reuse, 0x19 ;  /* 0x000000195d127836 */ /* 0x040fe20000000000 */
[----:B------:R-:W-:Y:S01]  /*1b60*/  IABS R12, R19 ;  /* 0x00000013000c7213 */ /* 0x000fe20000000000 */
[----:B------:R-:W-:Y:S02]  /*1b70*/  VIADD R20, R93, 0x1b ;  /* 0x0000001b5d147836 */ /* 0x000fe40000000000 */
[----:B------:R-:W-:Y:S01]  /*1b80*/  @!P2 IMAD.MOV R23, RZ, RZ, -R23 ;  /* 0x000000ffff17a224 */ /* 0x000fe200078e0a17 */
[----:B------:R-:W-:Y:S01]  /*1b90*/  IABS R10, R18 ;  /* 0x00000012000a7213 */ /* 0x000fe20000000000 */
[----:B------:R-:W-:Y:S01]  /*1ba0*/  @!P5 IMAD.MOV R11, RZ, RZ, -R11 ;  /* 0x000000ffff0bd224 */ /* 0x000fe200078e0a0b */
[----:B------:R-:W-:Y:S01]  /*1bb0*/  ISETP.GT.U32.AND P2, PT, R2, R9, PT ;  /* 0x000000090200720c */ /* 0x000fe20003f44070 */
[----:B------:R-:W-:Y:S01]  /*1bc0*/  IMAD.HI.U32 R6, R3, R12, RZ ;  /* 0x0000000c03067227 */ /* 0x000fe200078e00ff */
[----:B------:R-:W-:Y:S01]  /*1bd0*/  ISETP.GE.AND P5, PT, R16, RZ, PT ;  /* 0x000000ff1000720c */ /* 0x000fe20003fa6270 */
[----:B------:R-:W-:Y:S01]  /*1be0*/  STL [R1+0xf34], R23 ;  /* 0x000f341701007387 */ /* 0x000fe20000100800 */
[----:B------:R-:W-:Y:S01]  /*1bf0*/  IABS R16, R20 ;  /* 0x0000001400107213 */ /* 0x000fe20000000000 */
[----:B------:R-:W-:-:S02]  /*1c00*/  @!P6 IMAD.IADD R7, R7, 0x1, -R2 ;  /* 0x000000010707e824 */ /* 0x000fc400078e0a02 */
[----:B------:R0:W-:Y:S01]  /*1c10*/  STL [R1+0xf38], R13 ;  /* 0x000f380d01007387 */ /* 0x0001e20000100800 */
[----:B------:R-:W-:Y:S02]  /*1c20*/  IMAD.HI.U32 R4, R3, R10, RZ ;  /* 0x0000000a03047227 */ /* 0x000fe400078e00ff */
[----:B------:R-:W-:Y:S01]  /*1c30*/  ISETP.GT.U32.AND P6, PT, R2, R7, PT ;  /* 0x000000070200720c */ /* 0x000fe20003fc4070 */
[----:B------:R1:W-:Y:S01]  /*1c40*/  STL [R1+0xf3c], R11 ;  /* 0x000f3c0b01007387 */ /* 0x0003e20000100800 */
[--C-:B------:R-:W-:Y:S01]  /*1c50*/  @!P0 IMAD.IADD R15, R15, 0x1, -R2.reuse ;  /* 0x000000010f0f8824 */ /* 0x100fe200078e0a02 */
[----:B------:R-:W-:Y:S01]  /*1c60*/  ISETP.GE.AND P0, PT, R18, RZ, PT ;  /* 0x000000ff1200720c */ /* 0x000fe20003f06270 */
[----:B------:R-:W-:Y:S02]  /*1c70*/  IMAD.MOV.U32 R21, RZ, RZ, R5 ;  /* 0x000000ffff157224 */ /* 0x000fe400078e0005 */
[----:B------:R-:W-:Y:S01]  /*1c80*/  @!P2 IMAD.IADD R9, R9, 0x1, -R2 ;  /* 0x000000010909a824 */ /* 0x000fe200078e0a02 */
[----:B0-----:R-:W-:Y:S01]  /*1c90*/  IADD3 R13, PT, PT, -R6, RZ, RZ ;  /* 0x000000ff060d7210 */ /* 0x001fe20007ffe1ff */
[----:B------:R-:W-:Y:S01]  /*1ca0*/  IMAD.MOV.U32 R6, RZ, RZ, R16 ;  /* 0x000000ffff067224 */ /* 0x000fe200078e0010 */
[----:B------:R-:W-:Y:S01]  /*1cb0*/  ISETP.GE.AND P2, PT, R17, RZ, PT ;  /* 0x000000ff1100720c */ /* 0x000fe20003f46270 */
[----:B------:R-:W-:Y:S01]  /*1cc0*/  @!P4 IMAD.MOV R21, RZ, RZ, -R21 ;  /* 0x000000ffff15c224 */ /* 0x000fe200078e0a15 */
[----:B------:R-:W-:Y:S01]  /*1cd0*/  ISETP.GT.U32.AND P4, PT, R2, R15, PT ;  /* 0x0000000f0200720c */ /* 0x000fe20003f84070 */
[----:B-1----:R-:W-:-:S02]  /*1ce0*/  IMAD.MOV R11, RZ, RZ, -R4 ;  /* 0x000000ffff0b7224 */ /* 0x002fc400078e0a04 */
[----:B------:R-:W-:Y:S01]  /*1cf0*/  IMAD.HI.U32 R4, R3, R6, RZ ;  /* 0x0000000603047227 */ /* 0x000fe200078e00ff */
[----:B------:R-:W-:Y:S03]  /*1d00*/  STL [R1+0xf40], R21 ;  /* 0x000f401501007387 */ /* 0x000fe60000100800 */
[----:B------:R-:W-:Y:S02]  /*1d10*/  IMAD R13, R2, R13, R12 ;  /* 0x0000000d020d7224 */ /* 0x000fe400078e020c */
[----:B------:R-:W-:Y:S02]  /*1d20*/  VIADD R12, R93, 0x1c ;  /* 0x0000001c5d0c7836 */ /* 0x000fe40000000000 */
[----:B------:R-:W-:Y:S02]  /*1d30*/  IMAD.MOV R5, RZ, RZ, -R4 ;  /* 0x000000ffff057224 */ /* 0x000fe400078e0a04 */
[----:B------:R-:W-:-:S02]  /*1d40*/  IMAD.MOV.U32 R16, RZ, RZ, R9 ;  /* 0x000000ffff107224 */ /* 0x000fc400078e0009 */
[C---:B------:R-:W-:Y:S01]  /*1d50*/  IMAD R11, R2.reuse, R11, R10 ;  /* 0x0000000b020b7224 */ /* 0x040fe200078e020a */
[----:B------:R-:W-:Y:S01]  /*1d60*/  IABS R10, R12 ;  /* 0x0000000c000a7213 */ /* 0x000fe20000000000 */
[C---:B------:R-:W-:Y:S02]  /*1d70*/  IMAD R5, R2.reuse, R5, R6 ;  /* 0x0000000502057224 */ /* 0x040fe400078e0206 */
[----:B------:R-:W-:Y:S01]  /*1d80*/  @!P1 IMAD.MOV R16, RZ, RZ, -R16 ;  /* 0x000000ffff109224 */ /* 0x000fe200078e0a10 */
[C---:B------:R-:W-:Y:S01]  /*1d90*/  ISETP.GT.U32.AND P1, PT, R2.reuse, R11, PT ;  /* 0x0000000b0200720c */ /* 0x040fe20003f24070 */
[--C-:B------:R-:W-:Y:S01]  /*1da0*/  @!P6 IMAD.IADD R7, R7, 0x1, -R2.reuse ;  /* 0x000000010707e824 */ /* 0x100fe200078e0a02 */
[C---:B------:R-:W-:Y:S01]  /*1db0*/  ISETP.GT.U32.AND P6, PT, R2.reuse, R5, PT ;  /* 0x000000050200720c */ /* 0x040fe20003fc4070 */
[----:B------:R-:W-:Y:S01]  /*1dc0*/  @!P4 IMAD.IADD R15, R15, 0x1, -R2 ;  /* 0x000000010f0fc824 */ /* 0x000fe200078e0a02 */
[----:B------:R-:W-:Y:S01]  /*1dd0*/  ISETP.GT.U32.AND P4, PT, R2, R13, PT ;  /* 0x0000000d0200720c */ /* 0x000fe20003f84070 */
[----:B------:R-:W-:Y:S01]  /*1de0*/  IMAD.MOV.U32 R9, RZ, RZ, R10 ;  /* 0x000000ffff097224 */ /* 0x000fe200078e000a */
[----:B------:R0:W-:Y:S01]  /*1df0*/  STL [R1+0xf44], R16 ;  /* 0x000f441001007387 */ /* 0x0001e20000100800 */
[----:B------:R-:W-:-:S02]  /*1e00*/  VIADD R18, R93, 0x1e ;  /* 0x0000001e5d127836 */ /* 0x000fc40000000000 */
[----:B------:R-:W-:-:S03]  /*1e10*/  IMAD.HI.U32 R4, R3, R9, RZ ;  /* 0x0000000903047227 */ /* 0x000fc600078e00ff */
[----:B------:R-:W-:Y:S01]  /*1e20*/  IABS R10, R18 ;  /* 0x00000012000a7213 */ /* 0x000fe20000000000 */
[----:B------:R-:W-:Y:S02]  /*1e30*/  IMAD.MOV R4, RZ, RZ, -R4 ;  /* 0x000000ffff047224 */ /* 0x000fe400078e0a04 */
[----:B------:R-:W-:Y:S02]  /*1e40*/  IMAD.MOV.U32 R22, RZ, RZ, R15 ;  /* 0x000000ffff167224 */ /* 0x000fe400078e000f */
[----:B0-----:R-:W-:Y:S02]  /*1e50*/  VIADD R16, R93, 0x1d ;  /* 0x0000001d5d107836 */ /* 0x001fe40000000000 */
[----:B------:R-:W-:Y:S02]  /*1e60*/  IMAD R9, R2, R4, R9 ;  /* 0x0000000402097224 */ /* 0x000fe400078e0209 */
[--C-:B------:R-:W-:Y:S01]  /*1e70*/  @!P6 IMAD.IADD R5, R5, 0x1, -R2.reuse ;  /* 0x000000010505e824 */ /* 0x100fe200078e0a02 */
[----:B------:R-:W-:Y:S01]  /*1e80*/  IABS R6, R16 ;  /* 0x0000001000067213 */ /* 0x000fe20000000000 */
[----:B------:R-:W-:-:S02]  /*1e90*/  @!P4 IMAD.IADD R13, R13, 0x1, -R2 ;  /* 0x000000010d0dc824 */ /* 0x000fc400078e0a02 */
[----:B------:R-:W-:Y:S01]  /*1ea0*/  @!P5 IMAD.MOV R22, RZ, RZ, -R22 ;  /* 0x000000ffff16d224 */ /* 0x000fe200078e0a16 */
[C---:B------:R-:W-:Y:S01]  /*1eb0*/  ISETP.GT.U32.AND P5, PT, R2.reuse, R5, PT ;  /* 0x000000050200720c */ /* 0x040fe20003fa4070 */
[C---:B------:R-:W-:Y:S01]  /*1ec0*/  IMAD.HI.U32 R4, R3.reuse, R6, RZ ;  /* 0x0000000603047227 */ /* 0x040fe200078e00ff */
[----:B------:R-:W-:Y:S02]  /*1ed0*/  ISETP.GT.U32.AND P6, PT, R2, R13, PT ;  /* 0x0000000d0200720c */ /* 0x000fe40003fc4070 */
[----:B------:R-:W-:Y:S01]  /*1ee0*/  STL [R1+0xf4c], R22 ;  /* 0x000f4c1601007387 */ /* 0x000fe20000100800 */
[----:B------:R-:W-:Y:S02]  /*1ef0*/  IMAD.MOV R15, RZ, RZ, -R4 ;  /* 0x000000ffff0f7224 */ /* 0x000fe400078e0a04 */
[----:B------:R-:W-:-:S04]  /*1f00*/  IMAD.HI.U32 R4, R3, R10, RZ ;  /* 0x0000000a03047227 */ /* 0x000fc800078e00ff */
[----:B------:R-:W-:Y:S01]  /*1f10*/  @!P1 IMAD.IADD R11, R11, 0x1, -R2 ;  /* 0x000000010b0b9824 */ /* 0x000fe200078e0a02 */
[----:B------:R-:W-:Y:S01]  /*1f20*/  ISETP.GE.AND P1, PT, R19, RZ, PT ;  /* 0x000000ff1300720c */ /* 0x000fe20003f26270 */
[----:B------:R-:W-:Y:S02]  /*1f30*/  IMAD.MOV.U32 R19, RZ, RZ, R7 ;  /* 0x000000ffff137224 */ /* 0x000fe400078e0007 */
[----:B------:R-:W-:Y:S01]  /*1f40*/  IMAD.MOV R7, RZ, RZ, -R4 ;  /* 0x000000ffff077224 */ /* 0x000fe200078e0a04 */
[C---:B------:R-:W-:Y:S01]  /*1f50*/  ISETP.GT.U32.AND P4, PT, R2.reuse, R11, PT ;  /* 0x0000000b0200720c */ /* 0x040fe20003f84070 */
[C---:B------:R-:W-:Y:S02]  /*1f60*/  IMAD R15, R2.reuse, R15, R6 ;  /* 0x0000000f020f7224 */ /* 0x040fe400078e0206 */
[C---:B------:R-:W-:Y:S02]  /*1f70*/  IMAD R7, R2.reuse, R7, R10 ;  /* 0x0000000702077224 */ /* 0x040fe400078e020a */
[----:B------:R-:W-:Y:S01]  /*1f80*/  @!P2 IMAD.MOV R19, RZ, RZ, -R19 ;  /* 0x000000ffff13a224 */ /* 0x000fe200078e0a13 */
[----:B------:R-:W-:Y:S01]  /*1f90*/  ISETP.GT.U32.AND P2, PT, R2, R9, PT ;  /* 0x000000090200720c */ /* 0x000fe20003f44070 */
[----:B------:R-:W-:-:S02]  /*1fa0*/  VIADD R21, R93, 0x1f ;  /* 0x0000001f5d157836 */ /* 0x000fc40000000000 */
[--C-:B------:R-:W-:Y:S01]  /*1fb0*/  @!P5 IMAD.IADD R5, R5, 0x1, -R2.reuse ;  /* 0x000000010505d824 */ /* 0x100fe200078e0a02 */
[C---:B------:R-:W-:Y:S01]  /*1fc0*/  ISETP.GT.U32.AND P5, PT, R2.reuse, R7, PT ;  /* 0x000000070200720c */ /* 0x040fe20003fa4070 */
[--C-:B------:R-:W-:Y:S01]  /*1fd0*/  @!P6 IMAD.IADD R13, R13, 0x1, -R2.reuse ;  /* 0x000000010d0de824 */ /* 0x100fe200078e0a02 */
[----:B------:R-:W-:Y:S01]  /*1fe0*/  ISETP.GT.U32.AND P6, PT, R2, R15, PT ;  /* 0x0000000f0200720c */ /* 0x000fe20003fc4070 */
[----:B------:R0:W-:Y:S01]  /*1ff0*/  STL [R1+0xf48], R19 ;  /* 0x000f481301007387 */ /* 0x0001e20000100800 */
[----:B------:R-:W-:Y:S01]  /*2000*/  IABS R17, R21 ;  /* 0x0000001500117213 */ /* 0x000fe20000000000 */
[----:B------:R-:W-:Y:S01]  /*2010*/  @!P4 IMAD.IADD R11, R11, 0x1, -R2 ;  /* 0x000000010b0bc824 */ /* 0x000fe200078e0a02 */
[----:B------:R-:W-:Y:S01]  /*2020*/  ISETP.GE.AND P4, PT, R20, RZ, PT ;  /* 0x000000ff1400720c */ /* 0x000fe20003f86270 */
[----:B------:R-:W-:Y:S02]  /*2030*/  VIADD R20, R93, 0x21 ;  /* 0x000000215d147836 */ /* 0x000fe40000000000 */
[----:B------:R-:W-:-:S03]  /*2040*/  IMAD.HI.U32 R4, R3, R17, RZ ;  /* 0x0000001103047227 */ /* 0x000fc600078e00ff */
[----:B------:R-:W-:Y:S01]  /*2050*/  IABS R10, R20 ;  /* 0x00000014000a7213 */ /* 0x000fe20000000000 */
[----:B0-----:R-:W-:Y:S01]  /*2060*/  VIADD R19, R93, 0x20 ;  /* 0x000000205d137836 */ /* 0x001fe20000000000 */
[----:B------:R-:W-:Y:S01]  /*2070*/  IADD3 R4, PT, PT, -R4, RZ, RZ ;  /* 0x000000ff04047210 */ /* 0x000fe20007ffe1ff */
[--C-:B------:R-:W-:Y:S01]  /*2080*/  @!P2 IMAD.IADD R9, R9, 0x1, -R2.reuse ;  /* 0x000000010909a824 */ /* 0x100fe200078e0a02 */
[----:B------:R-:W-:Y:S01]  /*2090*/  ISETP.GE.AND P2, PT, R12, RZ, PT ;  /* 0x000000ff0c00720c */ /* 0x000fe20003f46270 */
[--C-:B------:R-:W-:Y:S01]  /*20a0*/  @!P5 IMAD.IADD R7, R7, 0x1, -R2.reuse ;  /* 0x000000010707d824 */ /* 0x100fe200078e0a02 */
[----:B------:R-:W-:Y:S01]  /*20b0*/  IABS R6, R19 ;  /* 0x0000001300067213 */ /* 0x000fe20000000000 */
[----:B------:R-:W-:Y:S01]  /*20c0*/  @!P6 IMAD.IADD R15, R15, 0x1, -R2 ;  /* 0x000000010f0fe824 */ /* 0x000fe200078e0a02 */
[C---:B------:R-:W-:Y:S01]  /*20d0*/  ISETP.GT.U32.AND P6, PT, R2.reuse, R9, PT ;  /* 0x000000090200720c */ /* 0x040fe20003fc4070 */
[C---:B------:R-:W-:Y:S01]  /*20e0*/  IMAD R17, R2.reuse, R4, R17 ;  /* 0x0000000402117224 */ /* 0x040fe200078e0211 */
[----:B------:R-:W-:Y:S01]  /*20f0*/  ISETP.GT.U32.AND P5, PT, R2, R7, PT ;  /* 0x000000070200720c */ /* 0x000fe20003fa4070 */
[----:B------:R-:W-:-:S04]  /*2100*/  IMAD.HI.U32 R4, R3, R6, RZ ;  /* 0x0000000603047227 */ /* 0x000fc800078e00ff */
[----:B------:R-:W-:Y:S02]  /*2110*/  IMAD.MOV.U32 R22, RZ, RZ, R11 ;  /* 0x000000ffff167224 */ /* 0x000fe400078e000b */
[----:B------:R-:W-:Y:S02]  /*2120*/  IMAD.MOV.U32 R11, RZ, RZ, R5 ;  /* 0x000000ffff0b7224 */ /* 0x000fe400078e0005 */
[----:B------:R-:W-:Y:S02]  /*2130*/  IMAD.MOV R5, RZ, RZ, -R4 ;  /* 0x000000ffff057224 */ /* 0x000fe400078e0a04 */
[----:B------:R-:W-:Y:S01]  /*2140*/  @!P0 IMAD.MOV R22, RZ, RZ, -R22 ;  /* 0x000000ffff168224 */ /* 0x000fe200078e0a16 */
[C---:B------:R-:W-:Y:S01]  /*2150*/  ISETP.GT.U32.AND P0, PT, R2.reuse, R15, PT ;  /* 0x0000000f0200720c */ /* 0x040fe20003f04070 */
[----:B------:R-:W-:Y:S02]  /*2160*/  IMAD.MOV.U32 R12, RZ, RZ, R13 ;  /* 0x000000ffff0c7224 */ /* 0x000fe400078e000d */
[----:B------:R-:W-:Y:S01]  /*2170*/  IMAD R5, R2, R5, R6 ;  /* 0x0000000502057224 */ /* 0x000fe200078e0206 */
[----:B------:R-:W-:Y:S01]  /*2180*/  STL [R1+0xf54], R22 ;  /* 0x000f541601007387 */ /* 0x000fe20000100800 */
[----:B------:R-:W-:Y:S01]  /*2190*/  @!P6 IMAD.IADD R9, R9, 0x1, -R2 ;  /* 0x000000010909e824 */ /* 0x000fe200078e0a02 */
[----:B------:R-:W-:Y:S01]  /*21a0*/  ISETP.GE.AND P6, PT, R18, RZ, PT ;  /* 0x000000ff1200720c */ /* 0x000fe20003fc6270 */
[----:B------:R-:W-:Y:S01]  /*21b0*/  @!P1 IMAD.MOV R12, RZ, RZ, -R12 ;  /* 0x000000ffff0c9224 */ /* 0x000fe200078e0a0c */
[C---:B------:R-:W-:Y:S01]  /*21c0*/  ISETP.GT.U32.AND P1, PT, R2.reuse, R17, PT ;  /* 0x000000110200720c */ /* 0x040fe20003f24070 */
[----:B------:R-:W-:Y:S01]  /*21d0*/  @!P5 IMAD.IADD R7, R7, 0x1, -R2 ;  /* 0x000000010707d824 */ /* 0x000fe200078e0a02 */
[----:B------:R-:W-:Y:S01]  /*21e0*/  ISETP.GT.U32.AND P5, PT, R2, R5, PT ;  /* 0x000000050200720c */ /* 0x000fe20003fa4070 */
[----:B------:R-:W-:Y:S01]  /*21f0*/  @!P4 IMAD.MOV R11, RZ, RZ, -R11 ;  /* 0x000000ffff0bc224 */ /* 0x000fe200078e0a0b */
[----:B------:R-:W-:Y:S01]  /*2200*/  ISETP.GE.AND P4, PT, R16, RZ, PT ;  /* 0x000000ff1000720c */ /* 0x000fe20003f86270 */
[----:B------:R-:W-:Y:S01]  /*2210*/  IMAD.MOV.U32 R13, RZ, RZ, R9 ;  /* 0x000000ffff0d7224 */ /* 0x000fe200078e0009 */
[----:B------:R0:W-:Y:S01]  /*2220*/  STL [R1+0xf50], R12 ;  /* 0x000f500c01007387 */ /* 0x0001e20000100800 */
[----:B------:R-:W-:-:S03]  /*2230*/  IMAD.HI.U32 R4, R3, R10, RZ ;  /* 0x0000000a03047227 */ /* 0x000fc600078e00ff */
[----:B------:R1:W-:Y:S01]  /*2240*/  STL [R1+0xf5c], R11 ;  /* 0x000f5c0b01007387 */ /* 0x0003e20000100800 */
[----:B------:R-:W-:Y:S02]  /*2250*/  @!P2 IMAD.MOV R13, RZ, RZ, -R13 ;  /* 0x000000ffff0da224 */ /* 0x000fe400078e0a0d */
[--C-:B------:R-:W-:Y:S01]  /*2260*/  @!P0 IMAD.IADD R15, R15, 0x1, -R2.reuse ;  /* 0x000000010f0f8824 */ /* 0x100fe200078e0a02 */
[----:B------:R-:W-:Y:S01]  /*2270*/  ISETP.GE.AND P0, PT, R21, RZ, PT ;  /* 0x000000ff1500720c */ /* 0x000fe20003f06270 */
[C---:B------:R-:W-:Y:S01]  /*2280*/  VIADD R16, R93.reuse, 0x23 ;  /* 0x000000235d107836 */ /* 0x040fe20000000000 */
[----:B------:R2:W-:Y:S01]  /*2290*/  STL [R1+0xf74], R13 ;  /* 0x000f740d01007387 */ /* 0x0005e20000100800 */
[----:B0-----:R-:W-:Y:S02]  /*22a0*/  VIADD R12, R93, 0x22 ;  /* 0x000000225d0c7836 */ /* 0x001fe40000000000 */
[----:B------:R-:W-:Y:S02]  /*22b0*/  @!P5 IMAD.IADD R5, R5, 0x1, -R2 ;  /* 0x000000010505d824 */ /* 0x000fe400078e0a02 */
[----:B-1----:R-:W-:Y:S01]  /*22c0*/  IMAD.MOV R11, RZ, RZ, -R4 ;  /* 0x000000ffff0b7224 */ /* 0x002fe200078e0a04 */
[----:B------:R-:W-:Y:S01]  /*22d0*/  IABS R4, R16 ;  /* 0x0000001000047213 */ /* 0x000fe20000000000 */
[----:B------:R-:W-:Y:S01]  /*22e0*/  @!P1 IMAD.IADD R17, R17, 0x1, -R2 ;  /* 0x0000000111119824 */ /* 0x000fe200078e0a02 */
[----:B------:R-:W-:Y:S01]  /*22f0*/  IABS R6, R12 ;  /* 0x0000000c00067213 */ /* 0x000fe20000000000 */
[C---:B------:R-:W-:Y:S01]  /*2300*/  IMAD R11, R2.reuse, R11, R10 ;  /* 0x0000000b020b7224 */ /* 0x040fe200078e020a */
[C---:B------:R-:W-:Y:S01]  /*2310*/  ISETP.GT.U32.AND P5, PT, R2.reuse, R5, PT ;  /* 0x000000050200720c */ /* 0x040fe20003fa4070 */
[----:B--2---:R-:W-:Y:S01]  /*2320*/  IMAD.MOV.U32 R13, RZ, RZ, R15 ;  /* 0x000000ffff0d7224 */ /* 0x004fe200078e000f */
[C---:B------:R-:W-:Y:S01]  /*2330*/  ISETP.GT.U32.AND P2, PT, R2.reuse, R17, PT ;  /* 0x000000110200720c */ /* 0x040fe20003f44070 */
[----:B------:R-:W-:Y:S01]  /*2340*/  IMAD.MOV.U32 R9, RZ, RZ, R4 ;  /* 0x000000ffff097224 */ /* 0x000fe200078e0004 */
[----:B------:R-:W-:Y:S01]  /*2350*/  ISETP.GE.AND P1, PT, R19, RZ, PT ;  /* 0x000000ff1300720c */ /* 0x000fe20003f26270 */
[----:B------:R-:W-:Y:S01]  /*2360*/  @!P4 IMAD.MOV R13, RZ, RZ, -R13 ;  /* 0x000000ffff0dc224 */ /* 0x000fe200078e0a0d */
[----:B------:R-:W-:Y:S01]  /*2370*/  ISETP.GT.U32.AND P4, PT, R2, R11, PT ;  /* 0x0000000b0200720c */ /* 0x000fe20003f84070 */
[----:B------:R-:W-:-:S03]  /*2380*/  IMAD.HI.U32 R4, R3, R6, RZ ;  /* 0x0000000603047227 */ /* 0x000fc600078e00ff */
[----:B------:R0:W-:Y:S01]  /*2390*/  STL [R1+0xf7c], R13 ;  /* 0x000f7c0d01007387 */ /* 0x0001e20000100800 */
[----:B------:R-:W-:Y:S02]  /*23a0*/  IMAD.MOV.U32 R10, RZ, RZ, R7 ;  /* 0x000000ffff0a7224 */ /* 0x000fe400078e0007 */
[----:B------:R-:W-:Y:S02]  /*23b0*/  VIADD R18, R93, 0x24 ;  /* 0x000000245d127836 */ /* 0x000fe40000000000 */
[----:B------:R-:W-:Y:S02]  /*23c0*/  IMAD.MOV R7, RZ, RZ, -R4 ;  /* 0x000000ffff077224 */ /* 0x000fe400078e0a04 */
[----:B------:R-:W-:Y:S02]  /*23d0*/  IMAD.HI.U32 R4, R3, R9, RZ ;  /* 0x0000000903047227 */ /* 0x000fe400078e00ff */
[----:B------:R-:W-:Y:S02]  /*23e0*/  @!P4 IADD3 R11, PT, PT, R11, -R2, RZ ;  /* 0x800000020b0bc210 */ /* 0x000fe40007ffe0ff */
[C---:B------:R-:W-:Y:S01]  /*23f0*/  IMAD R7, R2.reuse, R7, R6 ;  /* 0x0000000702077224 */ /* 0x040fe200078e0206 */
[----:B0-----:R-:W-:Y:S01]  /*2400*/  IABS R13, R18 ;  /* 0x00000012000d7213 */ /* 0x001fe20000000000 */
[----:B------:R-:W-:Y:S01]  /*2410*/  @!P5 IMAD.IADD R5, R5, 0x1, -R2 ;  /* 0x000000010505d824 */ /* 0x000fe200078e0a02 */
[C---:B------:R-:W-:Y:S01]  /*2420*/  ISETP.GT.U32.AND P4, PT, R2.reuse, R11, PT ;  /* 0x0000000b0200720c */ /* 0x040fe20003f84070 */
[----:B------:R-:W-:Y:S01]  /*2430*/  IMAD.MOV R6, RZ, RZ, -R4 ;  /* 0x000000ffff067224 */ /* 0x000fe200078e0a04 */
[----:B------:R-:W-:Y:S01]  /*2440*/  ISETP.GT.U32.AND P5, PT, R2, R7, PT ;  /* 0x000000070200720c */ /* 0x000fe20003fa4070 */
[----:B------:R-:W-:-:S04]  /*2450*/  IMAD.HI.U32 R4, R3, R13, RZ ;  /* 0x0000000d03047227 */ /* 0x000fc800078e00ff */
[----:B------:R-:W-:Y:S02]  /*2460*/  IMAD.MOV R4, RZ, RZ, -R4 ;  /* 0x000000ffff047224 */ /* 0x000fe400078e0a04 */
[----:B------:R-:W-:Y:S01]  /*2470*/  @!P2 IMAD.IADD R17, R17, 0x1, -R2 ;  /* 0x000000011111a824 */ /* 0x000fe200078e0a02 */
[----:B------:R-:W-:Y:S01]  /*2480*/  ISETP.GE.AND P2, PT, R12, RZ, PT ;  /* 0x000000ff0c00720c */ /* 0x000fe20003f46270 */
[C---:B------:R-:W-:Y:S02]  /*2490*/  IMAD R13, R2.reuse, R4, R13 ;  /* 0x00000004020d7224 */ /* 0x040fe400078e020d */
[----:B------:R-:W-:Y:S02]  /*24a0*/  IMAD R9, R2, R6, R9 ;  /* 0x0000000602097224 */ /* 0x000fe400078e0209 */
[----:B------:R-:W-:Y:S02]  /*24b0*/  IMAD.MOV.U32 R15, RZ, RZ, R17 ;  /* 0x000000ffff0f7224 */ /* 0x000fe400078e0011 */
[----:B------:R-:W-:Y:S01]  /*24c0*/  @!P6 IMAD.MOV R10, RZ, RZ, -R10 ;  /* 0x000000ffff0ae224 */ /* 0x000fe200078e0a0a */
[----:B------:R-:W-:Y:S01]  /*24d0*/  ISETP.GE.AND P6, PT, R20, RZ, PT ;  /* 0x000000ff1400720c */ /* 0x000fe20003fc6270 */
[----:B------:R-:W-:-:S02]  /*24e0*/  @!P5 IMAD.IADD R7, R7, 0x1, -R2 ;  /* 0x000000010707d824 */ /* 0x000fc400078e0a02 */
[----:B------:R-:W-:Y:S01]  /*24f0*/  @!P4 IMAD.IADD R11, R11, 0x1, -R2 ;  /* 0x000000010b0bc824 */ /* 0x000fe200078e0a02 */
[C---:B------:R-:W-:Y:S01]  /*2500*/  ISETP.GT.U32.AND P4, PT, R2.reuse, R13, PT ;  /* 0x0000000d0200720c */ /* 0x040fe20003f84070 */
[----:B------:R-:W-:Y:S01]  /*2510*/  @!P0 IMAD.MOV R15, RZ, RZ, -R15 ;  /* 0x000000ffff0f8224 */ /* 0x000fe200078e0a0f */
[C---:B------:R-:W-:Y:S01]  /*2520*/  ISETP.GT.U32.AND P0, PT, R2.reuse, R9, PT ;  /* 0x000000090200720c */ /* 0x040fe20003f04070 */
[----:B------:R0:W-:Y:S01]  /*2530*/  STL [R1+0xf78], R10 ;  /* 0x000f780a01007387 */ /* 0x0001e20000100800 */
[----:B------:R-:W-:Y:S01]  /*2540*/  ISETP.GT.U32.AND P5, PT, R2, R7, PT ;  /* 0x000000070200720c */ /* 0x000fe20003fa4070 */
[----:B------:R-:W-:Y:S02]  /*2550*/  IMAD.MOV.U32 R6, RZ, RZ, R11 ;  /* 0x000000ffff067224 */ /* 0x000fe400078e000b */
[----:B------:R1:W-:Y:S01]  /*2560*/  STL [R1+0xf94], R15 ;  /* 0x000f940f01007387 */ /* 0x0003e20000100800 */
[C---:B------:R-:W-:Y:S02]  /*2570*/  VIADD R28, R93.reuse, 0x2c ;  /* 0x0000002c5d1c7836 */ /* 0x040fe40000000000 */
[----:B------:R-:W-:Y:S01]  /*2580*/  @!P6 IMAD.MOV R6, RZ, RZ, -R6 ;  /* 0x000000ffff06e224 */ /* 0x000fe200078e0a06 */
[----:B------:R-:W-:Y:S01]  /*2590*/  ISETP.GE.AND P6, PT, R18, RZ, PT ;  /* 0x000000ff1200720c */ /* 0x000fe20003fc6270 */
[----:B------:R-:W-:Y:S01]  /*25a0*/  VIADD R26, R93, 0x2d ;  /* 0x0000002d5d1a7836 */ /* 0x000fe20000000000 */
[----:B------:R-:W-:Y:S01]  /*25b0*/  IABS R23, R28 ;  /* 0x0000001c00177213 */ /* 0x000fe20000000000 */
[----:B0-----:R-:W-:-:S02]  /*25c0*/  IMAD.MOV.U32 R10, RZ, RZ, R5 ;  /* 0x000000ffff0a7224 */ /* 0x001fc400078e0005 */
[C---:B------:R-:W-:Y:S02]  /*25d0*/  VIADD R5, R93.reuse, 0x25 ;  /* 0x000000255d057836 */ /* 0x040fe40000000000 */
[----:B------:R-:W-:Y:S01]  /*25e0*/  @!P1 IMAD.MOV R10, RZ, RZ, -R10 ;  /* 0x000000ffff0a9224 */ /* 0x000fe200078e0a0a */
[----:B------:R-:W-:Y:S01]  /*25f0*/  ISETP.GE.AND P1, PT, R16, RZ, PT ;  /* 0x000000ff1000720c */ /* 0x000fe20003f26270 */
[----:B-1----:R-:W-:Y:S01]  /*2600*/  VIADD R15, R93, 0x26 ;  /* 0x000000265d0f7836 */ /* 0x002fe20000000000 */
[----:B------:R-:W-:Y:S01]  /*2610*/  IABS R4, R5 ;  /* 0x0000000500047213 */ /* 0x000fe20000000000 */
[--C-:B------:R-:W-:Y:S01]  /*2620*/  @!P4 IMAD.IADD R13, R13, 0x1, -R2.reuse ;  /* 0x000000010d0dc824 */ /* 0x100fe200078e0a02 */
[----:B------:R0:W-:Y:S01]  /*2630*/  STL [R1+0xf90], R10 ;  /* 0x000f900a01007387 */ /* 0x0001e20000100800 */
[--C-:B------:R-:W-:Y:S02]  /*2640*/  @!P0 IMAD.IADD R9, R9, 0x1, -R2.reuse ;  /* 0x0000000109098824 */ /* 0x100fe400078e0a02 */
[----:B------:R-:W-:Y:S01]  /*2650*/  @!P5 IMAD.IADD R7, R7, 0x1, -R2 ;  /* 0x000000010707d824 */ /* 0x000fe200078e0a02 */
[----:B------:R-:W-:Y:S01]  /*2660*/  ISETP.GE.AND P5, PT, R5, RZ, PT ;  /* 0x000000ff0500720c */ /* 0x000fe20003fa6270 */
[----:B------:R-:W-:Y:S01]  /*2670*/  VIADD R16, R93, 0x27 ;  /* 0x000000275d107836 */ /* 0x000fe20000000000 */
[C---:B------:R-:W-:Y:S01]  /*2680*/  ISETP.GT.U32.AND P4, PT, R2.reuse, R13, PT ;  /* 0x0000000d0200720c */ /* 0x040fe20003f84070 */
[----:B------:R-:W-:Y:S01]  /*2690*/  IMAD.MOV.U32 R11, RZ, RZ, R4 ;  /* 0x000000ffff0b7224 */ /* 0x000fe200078e0004 */
[----:B------:R-:W-:Y:S01]  /*26a0*/  ISETP.GT.U32.AND P0, PT, R2, R9, PT ;  /* 0x000000090200720c */ /* 0x000fe20003f04070 */
[----:B------:R-:W-:Y:S01]  /*26b0*/  IMAD.MOV.U32 R19, RZ, RZ, R7 ;  /* 0x000000ffff137224 */ /* 0x000fe200078e0007 */
[----:B0-----:R-:W-:Y:S01]  /*26c0*/  IABS R10, R15 ;  /* 0x0000000f000a7213 */ /* 0x001fe20000000000 */
[C---:B------:R-:W-:Y:S01]  /*26d0*/  IMAD.HI.U32 R4, R3.reuse, R11, RZ ;  /* 0x0000000b03047227 */ /* 0x040fe200078e00ff */
[----:B------:R-:W-:Y:S01]  /*26e0*/  IABS R12, R16 ;  /* 0x00000010000c7213 */ /* 0x000fe20000000000 */
[----:B------:R0:W-:Y:S02]  /*26f0*/  STL [R1+0xf8c], R6 ;  /* 0x000f8c0601007387 */ /* 0x0001e40000100800 */
[----:B------:R-:W-:-:S04]  /*2700*/  IMAD.HI.U32 R5, R3, R10, RZ ;  /* 0x0000000a03057227 */ /* 0x000fc800078e00ff */
[----:B------:R-:W-:Y:S02]  /*2710*/  IMAD.MOV R5, RZ, RZ, -R5 ;  /* 0x000000ffff057224 */ /* 0x000fe400078e0a05 */
[----:B------:R-:W-:Y:S02]  /*2720*/  @!P4 IMAD.IADD R13, R13, 0x1, -R2 ;  /* 0x000000010d0dc824 */ /* 0x000fe400078e0a02 */
[C---:B------:R-:W-:Y:S02]  /*2730*/  IMAD R7, R2.reuse, R5, R10 ;  /* 0x0000000502077224 */ /* 0x040fe400078e020a */
[----:B0-----:R-:W-:Y:S02]  /*2740*/  IMAD.MOV R6, RZ, RZ, -R4 ;  /* 0x000000ffff067224 */ /* 0x001fe400078e0a04 */
[----:B------:R-:W-:Y:S01]  /*2750*/  IMAD.HI.U32 R4, R3, R12, RZ ;  /* 0x0000000c03047227 */ /* 0x000fe200078e00ff */
[----:B------:R-:W-:-:S03]  /*2760*/  ISETP.GT.U32.AND P4, PT, R2, R7, PT ;  /* 0x000000070200720c */ /* 0x000fc60003f84070 */
[----:B------:R-:W-:Y:S01]  /*2770*/  @!P0 IMAD.IADD R9, R9, 0x1, -R2 ;  /* 0x0000000109098824 */ /* 0x000fe200078e0a02 */
[----:B------:R-:W-:Y:S01]  /*2780*/  ISETP.GE.AND P0, PT, R15, RZ, PT ;  /* 0x000000ff0f00720c */ /* 0x000fe20003f06270 */
[----:B------:R-:W-:Y:S02]  /*2790*/  IMAD.MOV R15, RZ, RZ, -R4 ;  /* 0x000000ffff0f7224 */ /* 0x000fe400078e0a04 */
[----:B------:R-:W-:Y:S02]  /*27a0*/  IMAD.MOV.U32 R17, RZ, RZ, R9 ;  /* 0x000000ffff117224 */ /* 0x000fe400078e0009 */
[C---:B------:R-:W-:Y:S02]  /*27b0*/  IMAD R5, R2.reuse, R15, R12 ;  /* 0x0000000f02057224 */ /* 0x040fe400078e020c */
[----:B------:R-:W-:Y:S02]  /*27c0*/  VIADD R15, R93, 0x28 ;  /* 0x000000285d0f7836 */ /* 0x000fe40000000000 */
[----:B------:R-:W-:Y:S01]  /*27d0*/  @!P2 IMAD.MOV R19, RZ, RZ, -R19 ;  /* 0x000000ffff13a224 */ /* 0x000fe200078e0a13 */
[----:B------:R-:W-:Y:S01]  /*27e0*/  @!P4 IADD3 R7, PT, PT, R7, -R2, RZ ;  /* 0x800000020707c210 */ /* 0x000fe20007ffe0ff */
[----:B------:R-:W-:Y:S01]  /*27f0*/  @!P1 IMAD.MOV R17, RZ, RZ, -R17 ;  /* 0x000000ffff119224 */ /* 0x000fe200078e0a11 */
[----:B------:R-:W-:Y:S01]  /*2800*/  IABS R31, R15 ;  /* 0x0000000f001f7213 */ /* 0x000fe20000000000 */
[----:B------:R-:W-:Y:S01]  /*2810*/  VIADD R10, R93, 0x29 ;  /* 0x000000295d0a7836 */ /* 0x000fe20000000000 */
[----:B------:R0:W-:Y:S01]  /*2820*/  STL [R1+0xf98], R19 ;  /* 0x000f981301007387 */ /* 0x0001e20000100800 */
[C---:B------:R-:W-:Y:S01]  /*2830*/  ISETP.GT.U32.AND P4, PT, R2.reuse, R7, PT ;  /* 0x000000070200720c */ /* 0x040fe20003f84070 */
[----:B------:R-:W-:Y:S01]  /*2840*/  IMAD R11, R2, R6, R11 ;  /* 0x00000006020b7224 */ /* 0x000fe200078e020b */
[----:B------:R-:W-:Y:S01]  /*2850*/  ISETP.GE.AND P1, PT, R16, RZ, PT ;  /* 0x000000ff1000720c */ /* 0x000fe20003f26270 */
[----:B------:R1:W-:Y:S01]  /*2860*/  STL [R1+0xfa0], R17 ;  /* 0x000fa01101007387 */ /* 0x0003e20000100800 */
[----:B------:R-:W-:Y:S01]  /*2870*/  IABS R25, R10 ;  /* 0x0000000a00197213 */ /* 0x000fe20000000000 */
[----:B------:R-:W-:Y:S01]  /*2880*/  IMAD.HI.U32 R4, R3, R31, RZ ;  /* 0x0000001f03047227 */ /* 0x000fe200078e00ff */
[----:B------:R-:W-:-:S03]  /*2890*/  ISETP.GT.U32.AND P2, PT, R2, R11, PT ;  /* 0x0000000b0200720c */ /* 0x000fc60003f44070 */
[----:B------:R-:W-:Y:S01]  /*28a0*/  IMAD.HI.U32 R6, R3, R25, RZ ;  /* 0x0000001903067227 */ /* 0x000fe200078e00ff */
[----:B0-----:R-:W-:-:S03]  /*28b0*/  IABS R19, R26 ;  /* 0x0000001a00137213 */ /* 0x001fc60000000000 */
[----:B-1----:R-:W-:Y:S02]  /*28c0*/  IMAD.MOV.U32 R17, RZ, RZ, R13 ;  /* 0x000000ffff117224 */ /* 0x002fe400078e000d */
[----:B------:R-:W-:Y:S02]  /*28d0*/  IMAD.MOV R4, RZ, RZ, -R4 ;  /* 0x000000ffff047224 */ /* 0x000fe400078e0a04 */
[----:B------:R-:W-:Y:S01]  /*28e0*/  @!P6 IMAD.MOV R17, RZ, RZ, -R17 ;  /* 0x000000ffff11e224 */ /* 0x000fe200078e0a11 */
[C---:B------:R-:W-:Y:S01]  /*28f0*/  ISETP.GT.U32.AND P6, PT, R2.reuse, R5, PT ;  /* 0x000000050200720c */ /* 0x040fe20003fc4070 */
[----:B------:R-:W-:Y:S02]  /*2900*/  IMAD.MOV R6, RZ, RZ, -R6 ;  /* 0x000000ffff067224 */ /* 0x000fe400078e0a06 */
[C---:B------:R-:W-:Y:S01]  /*2910*/  IMAD R31, R2.reuse, R4, R31 ;  /* 0x00000004021f7224 */ /* 0x040fe200078e021f */
[----:B------:R-:W-:Y:S01]  /*2920*/  STL [R1+0xf9c], R17 ;  /* 0x000f9c1101007387 */ /* 0x000fe20000100800 */
[----:B------:R-:W-:-:S02]  /*2930*/  IMAD R25, R2, R6, R25 ;  /* 0x0000000602197224 */ /* 0x000fc400078e0219 */
[--C-:B------:R-:W-:Y:S01]  /*2940*/  @!P4 IMAD.IADD R7, R7, 0x1, -R2.reuse ;  /* 0x000000010707c824 */ /* 0x100fe200078e0a02 */
[C---:B------:R-:W-:Y:S01]  /*2950*/  ISETP.GT.U32.AND P4, PT, R2.reuse, R31, PT ;  /* 0x0000001f0200720c */ /* 0x040fe20003f84070 */
[C---:B------:R-:W-:Y:S02]  /*2960*/  VIADD R9, R93.reuse, 0x2a ;  /* 0x0000002a5d097836 */ /* 0x040fe40000000000 */
[----:B------:R-:W-:Y:S02]  /*2970*/  VIADD R12, R93, 0x2b ;  /* 0x0000002b5d0c7836 */ /* 0x000fe40000000000 */
[--C-:B------:R-:W-:Y:S01]  /*2980*/  @!P6 IMAD.IADD R5, R5, 0x1, -R2.reuse ;  /* 0x000000010505e824 */ /* 0x100fe200078e0a02 */
[C---:B------:R-:W-:Y:S01]  /*2990*/  ISETP.GT.U32.AND P6, PT, R2.reuse, R25, PT ;  /* 0x000000190200720c */ /* 0x040fe20003fc4070 */
[--C-:B------:R-:W-:Y:S01]  /*29a0*/  @!P2 IMAD.IADD R11, R11, 0x1, -R2.reuse ;  /* 0x000000010b0ba824 */ /* 0x100fe200078e0a02 */
[----:B------:R-:W-:Y:S01]  /*29b0*/  IABS R29, R9 ;  /* 0x00000009001d7213 */ /* 0x000fe20000000000 */
[C---:B------:R-:W-:Y:S01]  /*29c0*/  VIADD R24, R93.reuse, 0x2e ;  /* 0x0000002e5d187836 */ /* 0x040fe20000000000 */
[----:B------:R-:W-:Y:S01]  /*29d0*/  IABS R27, R12 ;  /* 0x0000000c001b7213 */ /* 0x000fe20000000000 */
[----:B------:R-:W-:Y:S01]  /*29e0*/  VIADD R22, R93, 0x2f ;  /* 0x0000002f5d167836 */ /* 0x000fe20000000000 */
[C---:B------:R-:W-:Y:S01]  /*29f0*/  ISETP.GT.U32.AND P2, PT, R2.reuse, R11, PT ;  /* 0x0000000b0200720c */ /* 0x040fe20003f44070 */
[----:B------:R-:W-:Y:S01]  /*2a00*/  @!P4 IMAD.IADD R31, R31, 0x1, -R2 ;  /* 0x000000011f1fc824 */ /* 0x000fe200078e0a02 */
[----:B------:R-:W-:Y:S01]  /*2a10*/  ISETP.GT.U32.AND P4, PT, R2, R5, PT ;  /* 0x000000050200720c */ /* 0x000fe20003f84070 */
[----:B------:R-:W-:-:S04]  /*2a20*/  IMAD.HI.U32 R4, R3, R29, RZ ;  /* 0x0000001d03047227 */ /* 0x000fc800078e00ff */
[----:B------:R-:W-:Y:S01]  /*2a30*/  @!P6 IMAD.IADD R25, R25, 0x1, -R2 ;  /* 0x000000011919e824 */ /* 0x000fe200078e0a02 */
[----:B------:R-:W-:Y:S01]  /*2a40*/  ISETP.GT.U32.AND P6, PT, R2, R31, PT ;  /* 0x0000001f0200720c */ /* 0x000fe20003fc4070 */
[----:B------:R-:W-:-:S04]  /*2a50*/  IMAD.HI.U32 R6, R3, R27, RZ ;  /* 0x0000001b03067227 */ /* 0x000fc800078e00ff */
[----:B------:R-:W-:Y:S02]  /*2a60*/  IMAD.MOV R4, RZ, RZ, -R4 ;  /* 0x000000ffff047224 */ /* 0x000fe400078e0a04 */
[----:B------:R-:W-:Y:S02]  /*2a70*/  IMAD.MOV R6, RZ, RZ, -R6 ;  /* 0x000000ffff067224 */ /* 0x000fe400078e0a06 */
[C---:B------:R-:W-:Y:S02]  /*2a80*/  IMAD R29, R2.reuse, R4, R29 ;  /* 0x00000004021d7224 */ /* 0x040fe400078e021d */
[C---:B------:R-:W-:Y:S02]  /*2a90*/  IMAD R27, R2.reuse, R6, R27 ;  /* 0x00000006021b7224 */ /* 0x040fe400078e021b */
[--C-:B------:R-:W-:Y:S01]  /*2aa0*/  @!P4 IMAD.IADD R5, R5, 0x1, -R2.reuse ;  /* 0x000000010505c824 */ /* 0x100fe200078e0a02 */
[C---:B------:R-:W-:Y:S01]  /*2ab0*/  ISETP.GT.U32.AND P4, PT, R2.reuse, R29, PT ;  /* 0x0000001d0200720c */ /* 0x040fe20003f84070 */
[----:B------:R-:W-:Y:S01]  /*2ac0*/  @!P6 IMAD.IADD R31, R31, 0x1, -R2 ;  /* 0x000000011f1fe824 */ /* 0x000fe200078e0a02 */
[----:B------:R-:W-:Y:S01]  /*2ad0*/  ISETP.GT.U32.AND P6, PT, R2, R27, PT ;  /* 0x0000001b0200720c */ /* 0x000fe20003fc4070 */
[----:B------:R-:W-:-:S04]  /*2ae0*/  IMAD.HI.U32 R4, R3, R23, RZ ;  /* 0x0000001703047227 */ /* 0x000fc800078e00ff */
[----:B------:R-:W-:Y:S01]  /*2af0*/  @!P2 IMAD.IADD R11, R11, 0x1, -R2 ;  /* 0x000000010b0ba824 */ /* 0x000fe200078e0a02 */
[----:B------:R-:W-:Y:S01]  /*2b00*/  ISETP.GE.AND P2, PT, R15, RZ, PT ;  /* 0x000000ff0f00720c */ /* 0x000fe20003f46270 */
[----:B------:R-:W-:Y:S01]  /*2b10*/  IMAD.MOV R4, RZ, RZ, -R4 ;  /* 0x000000ffff047224 */ /* 0x000fe200078e0a04 */
[----:B------:R-:W-:Y:S01]  /*2b20*/  IABS R15, R24 ;  /* 0x00000018000f7213 */ /* 0x000fe20000000000 */
[----:B------:R-:W-:Y:S02]  /*2b30*/  IMAD.MOV.U32 R13, RZ, RZ, R11 ;  /* 0x000000ffff0d7224 */ /* 0x000fe400078e000b */
[--C-:B------:R-:W-:Y:S02]  /*2b40*/  @!P4 IMAD.IADD R29, R29, 0x1, -R2.reuse ;  /* 0x000000011d1dc824 */ /* 0x100fe400078e0a02 */
[----:B------:R-:W-:Y:S02]  /*2b50*/  @!P6 IMAD.IADD R27, R27, 0x1, -R2 ;  /* 0x000000011b1be824 */ /* 0x000fe400078e0a02 */
[----:B------:R-:W-:Y:S01]  /*2b60*/  IMAD.HI.U32 R6, R3, R19, RZ ;  /* 0x0000001303067227 */ /* 0x000fe200078e00ff */
[----:B------:R-:W-:-:S03]  /*2b70*/  ISETP.GT.U32.AND P6, PT, R2, R29, PT ;  /* 0x0000001d0200720c */ /* 0x000fc60003fc4070 */
[C---:B------:R-:W-:Y:S02]  /*2b80*/  IMAD R23, R2.reuse, R4, R23 ;  /* 0x0000000402177224 */ /* 0x040fe400078e0217 */
[----:B------:R-:W-:Y:S01]  /*2b90*/  @!P5 IMAD.MOV R13, RZ, RZ, -R13 ;  /* 0x000000ffff0dd224 */ /* 0x000fe200078e0a0d */
[----:B------:R-:W-:Y:S01]  /*2ba0*/  ISETP.GT.U32.AND P5, PT, R2, R25, PT ;  /* 0x000000190200720c */ /* 0x000fe20003fa4070 */
[----:B------:R-:W-:-:S03]  /*2bb0*/  IMAD.HI.U32 R4, R3, R15, RZ ;  /* 0x0000000f03047227 */ /* 0x000fc600078e00ff */
[----:B------:R0:W-:Y:S01]  /*2bc0*/  STL [R1+0xfa8], R13 ;  /* 0x000fa80d01007387 */ /* 0x0001e20000100800 */
[----:B------:R-:W-:Y:S02]  /*2bd0*/  IMAD.MOV R6, RZ, RZ, -R6 ;  /* 0x000000ffff067224 */ /* 0x000fe400078e0a06 */
[----:B------:R-:W-:Y:S02]  /*2be0*/  VIADD R18, R93, 0x30 ;  /* 0x000000305d127836 */ /* 0x000fe40000000000 */
[----:B------:R-:W-:Y:S02]  /*2bf0*/  IMAD.MOV R4, RZ, RZ, -R4 ;  /* 0x000000ffff047224 */ /* 0x000fe400078e0a04 */
[C---:B------:R-:W-:Y:S01]  /*2c00*/  IMAD R19, R2.reuse, R6, R19 ;  /* 0x0000000602137224 */ /* 0x040fe200078e0213 */
[----:B------:R-:W-:Y:S01]  /*2c10*/  IABS R11, R18 ;  /* 0x00000012000b7213 */ /* 0x000fe20000000000 */
[C---:B------:R-:W-:Y:S01]  /*2c20*/  IMAD R15, R2.reuse, R4, R15 ;  /* 0x00000004020f7224 */ /* 0x040fe200078e020f */
[----:B0-----:R-:W-:Y:S01]  /*2c30*/  IABS R13, R22 ;  /* 0x00000016000d7213 */ /* 0x001fe20000000000 */
[----:B------:R-:W-:Y:S01]  /*2c40*/  @!P0 IMAD.MOV R7, RZ, RZ, -R7 ;  /* 0x000000ffff078224 */ /* 0x000fe200078e0a07 */
[C---:B------:R-:W-:Y:S01]  /*2c50*/  ISETP.GT.U32.AND P4, PT, R2.reuse, R19, PT ;  /* 0x000000130200720c */ /* 0x040fe20003f84070 */
[----:B------:R-:W-:Y:S01]  /*2c60*/  @!P6 IMAD.IADD R29, R29, 0x1, -R2 ;  /* 0x000000011d1de824 */ /* 0x000fe200078e0a02 */
[----:B------:R-:W-:Y:S01]  /*2c70*/  ISETP.GT.U32.AND P6, PT, R2, R15, PT ;  /* 0x0000000f0200720c */ /* 0x000fe20003fc4070 */
[C---:B------:R-:W-:Y:S01]  /*2c80*/  IMAD.HI.U32 R4, R3.reuse, R13, RZ ;  /* 0x0000000d03047227 */ /* 0x040fe200078e00ff */
[----:B------:R0:W-:Y:S03]  /*2c90*/  STL [R1+0xfa4], R7 ;  /* 0x000fa40701007387 */ /* 0x0001e60000100800 */
[----:B------:R-:W-:-:S04]  /*2ca0*/  IMAD.HI.U32 R6, R3, R11, RZ ;  /* 0x0000000b03067227 */ /* 0x000fc800078e00ff */
[----:B------:R-:W-:Y:S02]  /*2cb0*/  IMAD.MOV R6, RZ, RZ, -R6 ;  /* 0x000000ffff067224 */ /* 0x000fe400078e0a06 */
[--C-:B------:R-:W-:Y:S01]  /*2cc0*/  @!P5 IMAD.IADD R25, R25, 0x1, -R2.reuse ;  /* 0x000000011919d824 */ /* 0x100fe200078e0a02 */
[----:B0-----:R-:W-:Y:S01]  /*2cd0*/  IADD3 R7, PT, PT, -R4, RZ, RZ ;  /* 0x000000ff04077210 */ /* 0x001fe20007ffe1ff */
[--C-:B------:R-:W-:Y:S01]  /*2ce0*/  @!P4 IMAD.IADD R19, R19, 0x1, -R2.reuse ;  /* 0x000000011313c824 */ /* 0x100fe200078e0a02 */
[C---:B------:R-:W-:Y:S01]  /*2cf0*/  ISETP.GT.U32.AND P5, PT, R2.reuse, R23, PT ;  /* 0x000000170200720c */ /* 0x040fe20003fa4070 */
[----:B------:R-:W-:Y:S02]  /*2d00*/  @!P6 IMAD.IADD R15, R15, 0x1, -R2 ;  /* 0x000000010f0fe824 */ /* 0x000fe400078e0a02 */
[C---:B------:R-:W-:Y:S01]  /*2d10*/  IMAD R13, R2.reuse, R7, R13 ;  /* 0x00000007020d7224 */ /* 0x040fe200078e020d */
[C---:B------:R-:W-:Y:S01]  /*2d20*/  ISETP.GT.U32.AND P0, PT, R2.reuse, R19, PT ;  /* 0x000000130200720c */ /* 0x040fe20003f04070 */
[----:B------:R-:W-:-:S02]  /*2d30*/  IMAD R7, R2, R6, R11 ;  /* 0x0000000602077224 */ /* 0x000fc400078e020b */
[----:B------:R-:W-:Y:S02]  /*2d40*/  VIADD R20, R93, 0x31 ;  /* 0x000000315d147836 */ /* 0x000fe40000000000 */
[----:B------:R-:W-:Y:S01]  /*2d50*/  @!P1 IMAD.MOV R5, RZ, RZ, -R5 ;  /* 0x000000ffff059224 */ /* 0x000fe200078e0a05 */
[----:B------:R-:W-:Y:S01]  /*2d60*/  ISETP.GT.U32.AND P6, PT, R2, R7, PT ;  /* 0x000000070200720c */ /* 0x000fe20003fc4070 */
[----:B------:R-:W-:Y:S01]  /*2d70*/  IMAD R34, R0, 0x200, R90 ;  /* 0x0000020000227824 */ /* 0x000fe200078e025a */
[----:B------:R-:W-:Y:S01]  /*2d80*/  IABS R16, R20 ;  /* 0x0000001400107213 */ /* 0x000fe20000000000 */
[--C-:B------:R-:W-:Y:S01]  /*2d90*/  @!P5 IMAD.IADD R23, R23, 0x1, -R2.reuse ;  /* 0x000000011717d824 */ /* 0x100fe200078e0a02 */
[C---:B------:R-:W-:Y:S01]  /*2da0*/  ISETP.GT.U32.AND P5, PT, R2.reuse, R27, PT ;  /* 0x0000001b0200720c */ /* 0x040fe20003fa4070 */
[----:B------:R0:W-:Y:S01]  /*2db0*/  STL [R1+0xfac], R5 ;  /* 0x000fac0501007387 */ /* 0x0001e20000100800 */
[----:B------:R-:W-:Y:S01]  /*2dc0*/  IABS R33, R34 ;  /* 0x0000002200217213 */ /* 0x000fe20000000000 */
[----:B------:R-:W-:Y:S01]  /*2dd0*/  IMAD.HI.U32 R4, R3, R16, RZ ;  /* 0x0000001003047227 */ /* 0x000fe200078e00ff */
[----:B------:R-:W-:Y:S01]  /*2de0*/  ISETP.GT.U32.AND P4, PT, R2, R23, PT ;  /* 0x000000170200720c */ /* 0x000fe20003f84070 */
[----:B------:R-:W-:Y:S02]  /*2df0*/  STL [R1+0xeb8], R34 ;  /* 0x000eb82201007387 */ /* 0x000fe40000100800 */
[--C-:B------:R-:W-:Y:S01]  /*2e00*/  @!P0 IMAD.IADD R19, R19, 0x1, -R2.reuse ;  /* 0x0000000113138824 */ /* 0x100fe200078e0a02 */
[----:B------:R-:W-:Y:S01]  /*2e10*/  ISETP.GE.AND P0, PT, R9, RZ, PT ;  /* 0x000000ff0900720c */ /* 0x000fe20003f06270 */
[----:B------:R-:W-:-:S02]  /*2e20*/  @!P6 IMAD.IADD R7, R7, 0x1, -R2 ;  /* 0x000000010707e824 */ /* 0x000fc400078e0a02 */
[----:B------:R-:W-:Y:S02]  /*2e30*/  IMAD.MOV R11, RZ, RZ, -R4 ;  /* 0x000000ffff0b7224 */ /* 0x000fe400078e0a04 */
[----:B------:R-:W-:Y:S01]  /*2e40*/  VIADD R9, R93, 0x32 ;  /* 0x000000325d097836 */ /* 0x000fe20000000000 */
[----:B------:R-:W-:Y:S01]  /*2e50*/  ISETP.GT.U32.AND P1, PT, R2, R7, PT ;  /* 0x000000070200720c */ /* 0x000fe20003f24070 */
[----:B------:R-:W-:Y:S01]  /*2e60*/  @!P5 IMAD.IADD R27, R27, 0x1, -R2 ;  /* 0x000000011b1bd824 */ /* 0x000fe200078e0a02 */
[----:B------:R-:W-:Y:S01]  /*2e70*/  ISETP.GE.AND P5, PT, R10, RZ, PT ;  /* 0x000000ff0a00720c */ /* 0x000fe20003fa6270 */
[----:B------:R-:W-:Y:S01]  /*2e80*/  IMAD R6, R2, R11, R16 ;  /* 0x0000000b02067224 */ /* 0x000fe200078e0210 */
[----:B------:R-:W-:Y:S01]  /*2e90*/  IABS R16, R9 ;  /* 0x0000000900107213 */ /* 0x000fe20000000000 */
[C---:B------:R-:W-:Y:S02]  /*2ea0*/  VIADD R10, R93.reuse, 0x33 ;  /* 0x000000335d0a7836 */ /* 0x040fe40000000000 */
[----:B------:R-:W-:-:S02]  /*2eb0*/  VIADD R11, R93, 0x34 ;  /* 0x000000345d0b7836 */ /* 0x000fc40000000000 */
[----:B------:R-:W-:Y:S01]  /*2ec0*/  IMAD.HI.U32 R4, R3, R16, RZ ;  /* 0x0000001003047227 */ /* 0x000fe200078e00ff */
[----:B------:R-:W-:Y:S02]  /*2ed0*/  IABS R17, R10 ;  /* 0x0000000a00117213 */ /* 0x000fe40000000000 */
[----:B------:R-:W-:Y:S01]  /*2ee0*/  IABS R21, R11 ;  /* 0x0000000b00157213 */ /* 0x000fe20000000000 */
[----:B------:R-:W-:Y:S01]  /*2ef0*/  @!P1 IMAD.IADD R7, R7, 0x1, -R2 ;  /* 0x0000000107079824 */ /* 0x000fe200078e0a02 */
[----:B------:R-:W-:Y:S01]  /*2f00*/  ISETP.GE.AND P1, PT, R12, RZ, PT ;  /* 0x000000ff0c00720c */ /* 0x000fe20003f26270 */
[----:B0-----:R-:W-:Y:S02]  /*2f10*/  IMAD.MOV R5, RZ, RZ, -R4 ;  /* 0x000000ffff057224 */ /* 0x001fe400078e0a04 */
[----:B------:R-:W-:-:S04]  /*2f20*/  IMAD.HI.U32 R0, R3, R17, RZ ;  /* 0x0000001103007227 */ /* 0x000fc800078e00ff */
[----:B------:R-:W-:-:S04]  /*2f30*/  IMAD.HI.U32 R4, R3, R21, RZ ;  /* 0x0000001503047227 */ /* 0x000fc800078e00ff */
[----:B------:R-:W-:-:S04]  /*2f40*/  IMAD.HI.U32 R12, R14, R33, RZ ;  /* 0x000000210e0c7227 */ /* 0x000fc800078e00ff */
[----:B------:R-:W-:Y:S02]  /*2f50*/  IMAD R5, R2, R5, R16 ;  /* 0x0000000502057224 */ /* 0x000fe400078e0210 */
[----:B------:R-:W-:Y:S02]  /*2f60*/  IMAD.MOV R0, RZ, RZ, -R0 ;  /* 0x000000ffff007224 */ /* 0x000fe400078e0a00 */
[----:B------:R-:W-:Y:S02]  /*2f70*/  IMAD.MOV R16, RZ, RZ, -R4 ;  /* 0x000000ffff107224 */ /* 0x000fe400078e0a04 */
[----:B------:R-:W-:Y:S02]  /*2f80*/  VIADD R86, R34, 0x80 ;  /* 0x0000008022567836 */ /* 0x000fe40000000000 */
[----:B------:R-:W-:Y:S02]  /*2f90*/  IMAD.MOV R12, RZ, RZ, -R12 ;  /* 0x000000ffff0c7224 */ /* 0x000fe400078e0a0c */
[C---:B------:R-:W-:Y:S01]  /*2fa0*/  IMAD R4, R2.reuse, R0, R17 ;  /* 0x0000000002047224 */ /* 0x040fe200078e0211 */
[----:B------:R-:W-:Y:S01]  /*2fb0*/  STL [R1+0xec4], R86 ;  /* 0x000ec45601007387 */ /* 0x000fe20000100800 */
[----:B------:R-:W-:Y:S01]  /*2fc0*/  IMAD R0, R2, R16, R21 ;  /* 0x0000001002007224 */ /* 0x000fe200078e0215 */
[----:B------:R-:W-:Y:S01]  /*2fd0*/  IABS R21, R86 ;  /* 0x0000005600157213 */ /* 0x000fe20000000000 */
[----:B------:R-:W-:-:S02]  /*2fe0*/  IMAD R33, R8, R12, R33 ;  /* 0x0000000c08217224 */ /* 0x000fc400078e0221 */
[----:B------:R-:W-:Y:S02]  /*2ff0*/  VIADD R12, R93, 0x35 ;  /* 0x000000355d0c7836 */ /* 0x000fe40000000000 */
[C---:B------:R-:W-:Y:S02]  /*3000*/  VIADD R83, R34.reuse, 0x100 ;  /* 0x0000010022537836 */ /* 0x040fe40000000000 */
[----:B------:R-:W-:Y:S01]  /*3010*/  VIADD R82, R34, 0x180 ;  /* 0x0000018022527836 */ /* 0x000fe20000000000 */
[----:B------:R-:W-:Y:S01]  /*3020*/  IABS R32, R12 ;  /* 0x0000000c00207213 */ /* 0x000fe20000000000 */
[----:B------:R-:W-:Y:S01]  /*3030*/  IMAD.HI.U32 R16, R14, R21, RZ ;  /* 0x000000150e107227 */ /* 0x000fe200078e00ff */
[----:B------:R-:W-:Y:S01]  /*3040*/  IABS R37, R83 ;  /* 0x0000005300257213 */ /* 0x000fe20000000000 */
[----:B------:R-:W-:Y:S01]  /*3050*/  STL [R1+0xec0], R83 ;  /* 0x000ec05301007387 */ /* 0x000fe20000100800 */
[----:B------:R-:W-:Y:S01]  /*3060*/  IABS R35, R82 ;  /* 0x0000005200237213 */ /* 0x000fe20000000000 */
[----:B------:R-:W-:-:S02]  /*3070*/  IMAD.MOV R30, RZ, RZ, -R16 ;  /* 0x000000ffff1e7224 */ /* 0x000fc400078e0a10 */
[----:B------:R-:W-:Y:S01]  /*3080*/  IMAD.MOV.U32 R16, RZ, RZ, R32 ;  /* 0x000000ffff107224 */ /* 0x000fe200078e0020 */
[----:B------:R-:W-:Y:S01]  /*3090*/  STL [R1+0xebc], R82 ;  /* 0x000ebc5201007387 */ /* 0x000fe20000100800 */
[----:B------:R-:W-:Y:S02]  /*30a0*/  @!P2 IMAD.MOV R31, RZ, RZ, -R31 ;  /* 0x000000ffff1fa224 */ /* 0x000fe400078e0a1f */
[----:B------:R-:W-:-:S03]  /*30b0*/  IMAD.HI.U32 R17, R14, R37, RZ ;  /* 0x000000250e117227 */ /* 0x000fc600078e00ff */
[----:B------:R-:W-:Y:S01]  /*30c0*/  STL [R1+0xfbc], R31 ;  /* 0x000fbc1f01007387 */ /* 0x000fe20000100800 */
[----:B------:R-:W-:Y:S01]  /*30d0*/  @!P5 IMAD.MOV R25, RZ, RZ, -R25 ;  /* 0x000000ffff19d224 */ /* 0x000fe200078e0a19 */
[----:B------:R-:W-:Y:S01]  /*30e0*/  ISETP.GE.AND P5, PT, R28, RZ, PT ;  /* 0x000000ff1c00720c */ /* 0x000fe20003fa6270 */
[----:B------:R-:W-:Y:S02]  /*30f0*/  IMAD R21, R8, R30, R21 ;  /* 0x0000001e08157224 */ /* 0x000fe400078e0215 */
[----:B------:R-:W-:Y:S01]  /*3100*/  IMAD.HI.U32 R14, R14, R35, RZ ;  /* 0x000000230e0e7227 */ /* 0x000fe200078e00ff */
[----:B------:R0:W-:Y:S03]  /*3110*/  STL [R1+0xfcc], R25 ;  /* 0x000fcc1901007387 */ /* 0x0001e60000100800 */
[----:B------:R-:W-:-:S04]  /*3120*/  IMAD.HI.U32 R30, R3, R16, RZ ;  /* 0x00000010031e7227 */ /* 0x000fc800078e00ff */
[----:B------:R-:W-:Y:S02]  /*3130*/  IMAD.MOV R14, RZ, RZ, -R14 ;  /* 0x000000ffff0e7224 */ /* 0x000fe400078e0a0e */
[----:B------:R-:W-:Y:S02]  /*3140*/  @!P0 IMAD.MOV R29, RZ, RZ, -R29 ;  /* 0x000000ffff1d8224 */ /* 0x000fe400078e0a1d */
[----:B0-----:R-:W-:Y:S02]  /*3150*/  IMAD.MOV R25, RZ, RZ, -R30 ;  /* 0x000000ffff197224 */ /* 0x001fe400078e0a1e */
[----:B------:R-:W-:Y:S01]  /*3160*/  @!P1 IMAD.MOV R27, RZ, RZ, -R27 ;  /* 0x000000ffff1b9224 */ /* 0x000fe200078e0a1b */
[----:B------:R-:W-:Y:S01]  /*3170*/  STL [R1+0xfc8], R29 ;  /* 0x000fc81d01007387 */ /* 0x000fe20000100800 */
[----:B------:R-:W-:Y:S02]  /*3180*/  IMAD R35, R8, R14, R35 ;  /* 0x0000000e08237224 */ /* 0x000fe400078e0223 */
[C---:B------:R-:W-:Y:S01]  /*3190*/  IMAD R14, R2.reuse, R25, R16 ;  /* 0x00000019020e7224 */ /* 0x040fe200078e0210 */
[----:B------:R-:W-:Y:S01]  /*31a0*/  STL [R1+0xfd0], R27 ;  /* 0x000fd01b01007387 */ /* 0x000fe20000100800 */
[----:B------:R-:W-:Y:S01]  /*31b0*/  @!P4 IMAD.IADD R23, R23, 0x1, -R2 ;  /* 0x000000011717c824 */ /* 0x000fe200078e0a02 */
[----:B------:R-:W-:Y:S01]  /*31c0*/  ISETP.GT.U32.AND P4, PT, R2, R13, PT ;  /* 0x0000000d0200720c */ /* 0x000fe20003f84070 */
[----:B------:R-:W-:Y:S01]  /*31d0*/  IMAD.MOV R17, RZ, RZ, -R17 ;  /* 0x000000ffff117224 */ /* 0x000fe200078e0a11 */
[----:B------:R0:W-:Y:S03]  /*31e0*/  STL [R1+0xec8], R14 ;  /* 0x000ec80e01007387 */ /* 0x0001e60000100800 */
[C---:B------:R-:W-:Y:S01]  /*31f0*/  IMAD R17, R8.reuse, R17, R37 ;  /* 0x0000001108117224 */ /* 0x040fe200078e0225 */
[----:B------:R-:W2:Y:S01]  /*3200*/  LDL R84, [R1+0xec8] ;  /* 0x000ec80001547983 */ /* 0x000ea20000100800 */
[----:B------:R-:W1:Y:S03]  /*3210*/  S2R R16, SR_CgaCtaId ;  /* 0x0000000000107919 */ /* 0x000e660000008800 */
[----:B------:R-:W-:-:S03]  /*3220*/  ISETP.GT.U32.AND P0, PT, R8, R17, PT ;  /* 0x000000110800720c */ /* 0x000fc60003f04070 */
[----:B------:R-:W-:Y:S01]  /*3230*/  @!P4 IMAD.IADD R13, R13, 0x1, -R2 ;  /* 0x000000010d0dc824 */ /* 0x000fe200078e0a02 */
[----:B------:R-:W-:-:S04]  /*3240*/  ISETP.GT.U32.AND P4, PT, R2, R15, PT ;  /* 0x0000000f0200720c */ /* 0x000fc80003f84070 */
[----:B------:R-:W-:-:S09]  /*3250*/  ISETP.GT.U32.AND P6, PT, R2, R13, PT ;  /* 0x0000000d0200720c */ /* 0x000fd20003fc4070 */
[----:B------:R-:W-:Y:S01]  /*3260*/  @!P4 IMAD.IADD R15, R15, 0x1, -R2 ;  /* 0x000000010f0fc824 */ /* 0x000fe200078e0a02 */
[----:B------:R-:W-:-:S03]  /*3270*/  ISETP.GT.U32.AND P4, PT, R2, R6, PT ;  /* 0x000000060200720c */ /* 0x000fc60003f84070 */
[----:B------:R-:W-:Y:S01]  /*3280*/  @!P6 IMAD.IADD R13, R13, 0x1, -R2 ;  /* 0x000000010d0de824 */ /* 0x000fe200078e0a02 */
[----:B------:R-:W-:-:S09]  /*3290*/  ISETP.GT.U32.AND P6, PT, R2, R5, PT ;  /* 0x000000050200720c */ /* 0x000fd20003fc4070 */
[----:B------:R-:W-:-:S04]  /*32a0*/  @!P4 IMAD.IADD R6, R6, 0x1, -R2 ;  /* 0x000000010606c824 */ /* 0x000fc800078e0a02 */
[----:B------:R-:W-:Y:S01]  /*32b0*/  @!P6 IMAD.IADD R5, R5, 0x1, -R2 ;  /* 0x000000010505e824 */ /* 0x000fe200078e0a02 */
[----:B------:R-:W-:-:S04]  /*32c0*/  ISETP.GT.U32.AND P4, PT, R2, R6, PT ;  /* 0x000000060200720c */ /* 0x000fc80003f84070 */
[----:B------:R-:W-:-:S09]  /*32d0*/  ISETP.GT.U32.AND P6, PT, R2, R5, PT ;  /* 0x000000050200720c */ /* 0x000fd20003fc4070 */
[----:B------:R-:W-:Y:S01]  /*32e0*/  @!P4 IMAD.IADD R6, R6, 0x1, -R2 ;  /* 0x000000010606c824 */ /* 0x000fe200078e0a02 */
[----:B------:R-:W-:-:S03]  /*32f0*/  ISETP.GT.U32.AND P4, PT, R2, R4, PT ;  /* 0x000000040200720c */ /* 0x000fc60003f84070 */
[----:B------:R-:W-:Y:S02]  /*3300*/  @!P6 IADD3 R5, PT, PT, R5, -R2, RZ ;  /* 0x800000020505e210 */ /* 0x000fe40007ffe0ff */
[----:B------:R-:W-:Y:S01]  /*3310*/  ISETP.GT.U32.AND P6, PT, R8, R33, PT ;  /* 0x000000210800720c */ /* 0x000fe20003fc4070 */
[----:B0-----:R-:W-:-:S04]  /*3320*/  IMAD.MOV.U32 R14, RZ, RZ, R23 ;  /* 0x000000ffff0e7224 */ /* 0x001fc800078e0017 */
[----:B------:R-:W-:-:S03]  /*3330*/  @!P5 IMAD.MOV R14, RZ, RZ, -R14 ;  /* 0x000000ffff0ed224 */ /* 0x000fc600078e0a0e */
[----:B------:R-:W-:Y:S01]  /*3340*/  @!P4 IMAD.IADD R4, R4, 0x1, -R2 ;  /* 0x000000010404c824 */ /* 0x000fe200078e0a02 */
[----:B------:R-:W-:Y:S01]  /*3350*/  ISETP.GT.U32.AND P4, PT, R2, R0, PT ;  /* 0x000000000200720c */ /* 0x000fe20003f84070 */
[----:B------:R0:W-:Y:S03]  /*3360*/  STL [R1+0xfd4], R14 ;  /* 0x000fd40e01007387 */ /* 0x0001e60000100800 */
[----:B------:R-:W-:Y:S01]  /*3370*/  @!P6 IMAD.IADD R33, R33, 0x1, -R8 ;  /* 0x000000012121e824 */ /* 0x000fe200078e0a08 */
[----:B------:R0:W-:Y:S01]  /*3380*/  STL [R1+0x100c], R19 ;  /* 0x00100c1301007387 */ /* 0x0001e20000100800 */
[----:B------:R-:W-:Y:S02]  /*3390*/  ISETP.GT.U32.AND P6, PT, R8, R21, PT ;  /* 0x000000150800720c */ /* 0x000fe40003fc4070 */
[----:B------:R-:W-:Y:S02]  /*33a0*/  ISETP.GT.U32.AND P2, PT, R2, R4, PT ;  /* 0x000000040200720c */ /* 0x000fe40003f44070 */
[----:B------:R-:W-:-:S03]  /*33b0*/  ISETP.GT.U32.AND P1, PT, R8, R33, PT ;  /* 0x000000210800720c */ /* 0x000fc60003f24070 */
[----:B------:R-:W-:Y:S01]  /*33c0*/  @!P4 IMAD.IADD R0, R0, 0x1, -R2 ;  /* 0x000000010000c824 */ /* 0x000fe200078e0a02 */
[----:B------:R-:W-:Y:S01]  /*33d0*/  ISETP.GT.U32.AND P4, PT, R8, R35, PT ;  /* 0x000000230800720c */ /* 0x000fe20003f84070 */
[----:B------:R-:W-:-:S04]  /*33e0*/  @!P0 IMAD.IADD R17, R17, 0x1, -R8 ;  /* 0x0000000111118824 */ /* 0x000fc800078e0a08 */
[----:B------:R-:W-:Y:S01]  /*33f0*/  @!P6 IMAD.IADD R21, R21, 0x1, -R8 ;  /* 0x000000011515e824 */ /* 0x000fe200078e0a08 */
[----:B------:R-:W-:Y:S01]  /*3400*/  ISETP.GE.AND P6, PT, R34, RZ, PT ;  /* 0x000000ff2200720c */ /* 0x000fe20003fc6270 */
[----:B------:R-:W-:Y:S01]  /*3410*/  @!P2 IMAD.IADD R4, R4, 0x1, -R2 ;  /* 0x000000010404a824 */ /* 0x000fe200078e0a02 */
[----:B------:R-:W-:Y:S01]  /*3420*/  ISETP.GE.AND P2, PT, R26, RZ, PT ;  /* 0x000000ff1a00720c */ /* 0x000fe20003f46270 */
[--C-:B------:R-:W-:Y:S01]  /*3430*/  @!P1 IMAD.IADD R33, R33, 0x1, -R8.reuse ;  /* 0x0000000121219824 */ /* 0x100fe200078e0a08 */
[C---:B------:R-:W-:Y:S02]  /*3440*/  ISETP.GT.U32.AND P5, PT, R8.reuse, R21, PT ;  /* 0x000000150800720c */ /* 0x040fe40003fa4070 */
[----:B------:R-:W-:Y:S01]  /*3450*/  ISETP.GT.U32.AND P1, PT, R8, R17, PT ;  /* 0x000000110800720c */ /* 0x000fe20003f24070 */
[----:B------:R-:W-:Y:S01]  /*3460*/  @!P4 IMAD.IADD R35, R35, 0x1, -R8 ;  /* 0x000000012323c824 */ /* 0x000fe200078e0a08 */
[----:B--2---:R-:W-:Y:S01]  /*3470*/  ISETP.GT.U32.AND P0, PT, R2, R84, PT ;  /* 0x000000540200720c */ /* 0x004fe20003f04070 */
[----:B01----:R-:W-:-:S12]  /*3480*/  @P3 BRA `(.L_x_5) ;  /* 0x0000000000183947 */ /* 0x003fd80003800000 */
[----:B------:R-:W-:Y:S01]  /*3490*/  ELECT P4, URZ, PT ;  /* 0x0000000000ff782f */ /* 0x000fe20003880000 */
[----:B------:R-:W-:Y:S01]  /*34a0*/  IMAD.MOV.U32 R14, RZ, RZ, 0x1 ;  /* 0x00000001ff0e7424 */ /* 0x000fe200078e00ff */
[----:B------:R-:W-:Y:S11]  /*34b0*/  UVIRTCOUNT.DEALLOC.SMPOOL 0x80 ;  /* 0x000000800000784c */ /* 0x000ff60000000000 */
[----:B------:R-:W-:-:S04]  /*34c0*/  @P4 MOV R19, 0x40 ;  /* 0x0000004000134802 */ /* 0x000fc80000000f00 */
[----:B------:R-:W-:-:S05]  /*34d0*/  @P4 LEA R19, R16, R19, 0x18 ;  /* 0x0000001310134211 */ /* 0x000fca00078ec0ff */
[----:B------:R0:W-:Y:S02]  /*34e0*/  @P4 STS.U8 [R19], R14 ;  /* 0x0000000e13004388 */ /* 0x0001e40000000000 */
.L_x_5:
[----:B0-----:R-:W2:Y:S01]  /*34f0*/  LDL R14, [R1+0x100c] ;  /* 0x00100c00010e7983 */ /* 0x001ea20000100800 */
[--C-:B------:R-:W-:Y:S01]  /*3500*/  @!P5 IMAD.IADD R21, R21, 0x1, -R8.reuse ;  /* 0x000000011515d824 */ /* 0x100fe200078e0a08 */
[----:B------:R-:W-:Y:S01]  /*3510*/  ISETP.GE.AND P5, PT, R83, RZ, PT ;  /* 0x000000ff5300720c */ /* 0x000fe20003fa6270 */
[----:B------:R-:W0:Y:S01]  /*3520*/  LDC R19, c[0x0][0x3a4] ;  /* 0x0000e900ff137b82 */ /* 0x000e220000000800 */
[----:B------:R1:W-:Y:S01]  /*3530*/  STL.64 [R1+0x2790], R74 ;  /* 0x0027904a01007387 */ /* 0x0003e20000100a00 */
[----:B------:R-:W-:Y:S01]  /*3540*/  @!P6 IMAD.MOV R33, RZ, RZ, -R33 ;  /* 0x000000ffff21e224 */ /* 0x000fe200078e0a21 */
[----:B------:R-:W-:Y:S01]  /*3550*/  ISETP.GE.AND P6, PT, R86, RZ, PT ;  /* 0x000000ff5600720c */ /* 0x000fe20003fc6270 */
[----:B------:R-:W-:Y:S01]  /*3560*/  @!P1 IMAD.IADD R17, R17, 0x1, -R8 ;  /* 0x0000000111119824 */ /* 0x000fe200078e0a08 */
[----:B------:R-:W-:Y:S01]  /*3570*/  STL.64 [R1+0x2788], R78 ;  /* 0x0027884e01007387 */ /* 0x000fe20000100a00 */
[----:B------:R-:W-:Y:S01]  /*3580*/  ISETP.GE.AND P1, PT, R82, RZ, PT ;  /* 0x000000ff5200720c */ /* 0x000fe20003f26270 */
[----:B------:R-:W-:Y:S01]  /*3590*/  @!P0 IMAD.IADD R84, R84, 0x1, -R2 ;  /* 0x0000000154548824 */ /* 0x000fe200078e0a02 */
[----:B------:R-:W3:Y:S01]  /*35a0*/  LDC.64 R82, c[0x0][0x380] ;  /* 0x0000e000ff527b82 */ /* 0x000ee20000000a00 */
[----:B------:R-:W-:Y:S01]  /*35b0*/  STL.64 [R1+0x27a8], R78 ;  /* 0x0027a84e01007387 */ /* 0x000fe20000100a00 */
[----:B------:R-:W-:Y:S01]  /*35c0*/  ISETP.GE.AND P4, PT, R24, RZ, PT ;  /* 0x000000ff1800720c */ /* 0x000fe20003f86270 */
[----:B------:R-:W-:Y:S01]  /*35d0*/  UIADD3 UR9, UPT, UPT, UR5, UR4, URZ ;  /* 0x0000000405097290 */ /* 0x000fe2000fffe0ff */
[----:B------:R-:W-:Y:S01]  /*35e0*/  @!P5 IMAD.MOV R17, RZ, RZ, -R17 ;  /* 0x000000ffff11d224 */ /* 0x000fe200078e0a11 */
[----:B------:R-:W-:Y:S01]  /*35f0*/  STL.64 [R1+0x2780], R80 ;  /* 0x0027805001007387 */ /* 0x000fe20000100a00 */
[C---:B------:R-:W-:Y:S01]  /*3600*/  ISETP.GT.U32.AND P5, PT, R2.reuse, R84, PT ;  /* 0x000000540200720c */ /* 0x040fe20003fa4070 */
[----:B------:R-:W-:Y:S01]  /*3610*/  UMOV UR8, 0x1 ;  /* 0x0000000100087882 */ /* 0x000fe20000000000 */
[----:B------:R-:W-:Y:S01]  /*3620*/  @!P6 IMAD.MOV R21, RZ, RZ, -R21 ;  /* 0x000000ffff15e224 */ /* 0x000fe200078e0a15 */
[----:B------:R-:W-:Y:S01]  /*3630*/  STL.64 [R1+0x2798], R80 ;  /* 0x0027985001007387 */ /* 0x000fe20000100a00 */
[----:B------:R-:W-:Y:S01]  /*3640*/  ISETP.GT.U32.AND P6, PT, R2, R0, PT ;  /* 0x000000000200720c */ /* 0x000fe20003fc4070 */
[----:B------:R-:W4:Y:S01]  /*3650*/  LDC R92, c[0x0][0x3a0] ;  /* 0x0000e800ff5c7b82 */ /* 0x000f220000000800 */
[----:B------:R-:W-:Y:S01]  /*3660*/  ISETP.GE.AND P0, PT, R22, RZ, PT ;  /* 0x000000ff1600720c */ /* 0x000fe20003f06270 */
[----:B------:R-:W-:Y:S01]  /*3670*/  STL.64 [R1+0x27b8], R80 ;  /* 0x0027b85001007387 */ /* 0x000fe20000100a00 */
[----:B------:R-:W0:Y:S01]  /*3680*/  LDCU.64 UR6, c[0x0][0x358] ;  /* 0x00006b00ff0677ac */ /* 0x000e220008000a00 */
[----:B-1----:R-:W-:-:S02]  /*3690*/  PRMT R74, RZ, 0x7610, R74 ;  /* 0x00007610ff4a7816 */ /* 0x002fc4000000004a */
[----:B------:R-:W-:Y:S01]  /*36a0*/  STL.64 [R1+0x2778], R70 ;  /* 0x0027784601007387 */ /* 0x000fe20000100a00 */
[----:B------:R-:W-:Y:S01]  /*36b0*/  PRMT R75, RZ, 0x7610, R75 ;  /* 0x00007610ff4b7816 */ /* 0x000fe2000000004b */
[--C-:B------:R-:W-:Y:S02]  /*36c0*/  @!P5 IMAD.IADD R84, R84, 0x1, -R2.reuse ;  /* 0x000000015454d824 */ /* 0x100fe400078e0a02 */
[----:B------:R-:W-:Y:S02]  /*36d0*/  STL.64 [R1+0x27b0], R70 ;  /* 0x0027b04601007387 */ /* 0x000fe40000100a00 */
[----:B------:R-:W-:Y:S02]  /*36e0*/  @!P6 IMAD.IADD R0, R0, 0x1, -R2 ;  /* 0x000000010000e824 */ /* 0x000fe400078e0a02 */
[----:B------:R-:W-:Y:S04]  /*36f0*/  STL.64 [R1+0x2770], R76 ;  /* 0x0027704c01007387 */ /* 0x000fe80000100a00 */
[----:B------:R1:W-:Y:S04]  /*3700*/  STL.64 [R1+0x27a0], R76 ;  /* 0x0027a04c01007387 */ /* 0x0003e80000100a00 */
[----:B------:R-:W-:Y:S04]  /*3710*/  STL.64 [R1+0x2768], R72 ;  /* 0x0027684801007387 */ /* 0x000fe80000100a00 */
[----:B------:R0:W-:Y:S04]  /*3720*/  STL.64 [R1+0x27c0], R72 ;  /* 0x0027c04801007387 */ /* 0x0001e80000100a00 */
[----:B------:R-:W-:Y:S01]  /*3730*/  STL.64 [R1+0x2760], R68 ;  /* 0x0027604401007387 */ /* 0x000fe20000100a00 */
[----:B-1----:R-:W-:-:S03]  /*3740*/  MOV R76, R15 ;  /* 0x0000000f004c7202 */ /* 0x002fc60000000f00 */
[----:B------:R-:W-:Y:S02]  /*3750*/  STL.64 [R1+0x2758], R56 ;  /* 0x0027583801007387 */ /* 0x000fe40000100a00 */
[----:B------:R-:W-:Y:S02]  /*3760*/  @!P4 IMAD.MOV R76, RZ, RZ, -R76 ;  /* 0x000000ffff4cc224 */ /* 0x000fe400078e0a4c */
[----:B------:R-:W-:Y:S01]  /*3770*/  STL.64 [R1+0x2750], R54 ;  /* 0x0027503601007387 */ /* 0x000fe20000100a00 */
[----:B0-----:R-:W-:Y:S02]  /*3780*/  PRMT R72, RZ, 0x7610, R72 ;  /* 0x00007610ff487816 */ /* 0x001fe40000000048 */
[----:B------:R-:W-:Y:S01]  /*3790*/  PRMT R73, RZ, 0x7610, R73 ;  /* 0x00007610ff497816 */ /* 0x000fe20000000049 */
[----:B------:R-:W-:Y:S04]  /*37a0*/  STL.64 [R1+0x2748], R52 ;  /* 0x0027483401007387 */ /* 0x000fe80000100a00 */
        /* <DEDUP_REMOVED lines=21> */
[----:B------:R-:W-:Y:S04]  /*3900*/  STL [R1+0x25e0], R3 ;  /* 0x0025e00301007387 */ /* 0x000fe80000100800 */
[----:B------:R-:W-:Y:S04]  /*3910*/  STL.64 [R1+0x25d8], R6 ;  /* 0x0025d80601007387 */ /* 0x000fe80000100a00 */
[----:B------:R-:W-:Y:S04]  /*3920*/  STL.64 [R1+0x2608], R6 ;  /* 0x0026080601007387 */ /* 0x000fe80000100a00 */
[----:B------:R-:W-:Y:S04]  /*3930*/  STL.64 [R1+0x2620], R6 ;  /* 0x0026200601007387 */ /* 0x000fe80000100a00 */
[----:B------:R-:W-:Y:S04]  /*3940*/  STL [R1+0x25d0], R12 ;  /* 0x0025d00c01007387 */ /* 0x000fe80000100800 */
        /* <DEDUP_REMOVED lines=9> */
[----:B------:R-:W-:Y:S01]  /*39e0*/  STL.64 [R1+0x26d0], R4 ;  /* 0x0026d00401007387 */ /* 0x000fe20000100a00 */
[----:B------:R-:W-:Y:S01]  /*39f0*/  STTM.x64 tmem[UR9], RZ ;  /* 0x000000ff000079ed */ /* 0x000fe20008340009 */
[----:B------:R-:W-:Y:S01]  /*3a00*/  STTM.x64 tmem[UR9+0x40], RZ ;  /* 0x000040ff000079ed */ /* 0x000fe20008340009 */
[----:B------:R-:W-:Y:S01]  /*3a10*/  STTM.x64 tmem[UR9+0x80], RZ ;  /* 0x000080ff000079ed */ /* 0x000fe20008340009 */
[----:B------:R-:W-:Y:S01]  /*3a20*/  STTM.x64 tmem[UR9+0xc0], RZ ;  /* 0x0000c0ff000079ed */ /* 0x000fe20008340009 */
[----:B------:R-:W0:Y:S01]  /*3a30*/  FENCE.VIEW.ASYNC.T ;  /* 0x00000000000073c6 */ /* 0x000e220000000200 */
[----:B--2---:R-:W-:-:S05]  /*3a40*/  @!P2 IMAD.MOV R14, RZ, RZ, -R14 ;  /* 0x000000ffff0ea224 */ /* 0x004fca00078e0a0e */
[----:B------:R1:W-:Y:S01]  /*3a50*/  @!P2 STL [R1+0x100c], R14 ;  /* 0x00100c0e0100a387 */ /* 0x0003e20000100800 */
[----:B------:R-:W-:-:S03]  /*3a60*/  ISETP.GT.U32.AND P2, PT, R8, R35, PT ;  /* 0x000000230800720c */ /* 0x000fc60003f44070 */
[----:B------:R-:W-:Y:S04]  /*3a70*/  STL.64 [R1+0x2628], R2 ;  /* 0x0026280201007387 */ /* 0x000fe80000100a00 */
[----:B------:R-:W-:Y:S04]  /*3a80*/  STL.64 [R1+0x2648], R2 ;  /* 0x0026480201007387 */ /* 0x000fe80000100a00 */
[----:B------:R-:W-:Y:S02]  /*3a90*/  STL.64 [R1+0x2668], R2 ;  /* 0x0026680201007387 */ /* 0x000fe40000100a00 */
[----:B------:R-:W-:Y:S01]  /*3aa0*/  @!P2 IMAD.IADD R35, R35, 0x1, -R8 ;  /* 0x000000012323a824 */ /* 0x000fe200078e0a08 */
[----:B------:R-:W-:Y:S01]  /*3ab0*/  ISETP.NE.AND P2, PT, R85, RZ, PT ;  /* 0x000000ff5500720c */ /* 0x000fe20003f45270 */
[----:B------:R2:W-:Y:S01]  /*3ac0*/  STL [R1+0xec8], R84 ;  /* 0x000ec85401007387 */ /* 0x0005e20000100800 */
[----:B------:R-:W-:Y:S01]  /*3ad0*/  LOP3.LUT R8, RZ, R85, RZ, 0x33, !PT ;  /* 0x00000055ff087212 */ /* 0x000fe200078e33ff */
[----:B------:R-:W-:Y:S01]  /*3ae0*/  @!P1 IMAD.MOV R35, RZ, RZ, -R35 ;  /* 0x000000ffff239224 */ /* 0x000fe200078e0a23 */
[----:B------:R-:W-:Y:S01]  /*3af0*/  ISETP.GE.AND P1, PT, R18, RZ, PT ;  /* 0x000000ff1200720c */ /* 0x000fe20003f26270 */
[----:B------:R-:W-:Y:S01]  /*3b00*/  STL.64 [R1+0x2688], R2 ;  /* 0x0026880201007387 */ /* 0x000fe20000100a00 */
[----:B-1----:R-:W-:-:S02]  /*3b10*/  SEL R14, R8, R33, !P2 ;  /* 0x00000021080e7207 */ /* 0x002fc40005000000 */
[C---:B------:R-:W-:Y:S01]  /*3b20*/  SEL R16, R8.reuse, R21, !P2 ;  /* 0x0000001508107207 */ /* 0x040fe20005000000 */
[----:B------:R-:W-:Y:S01]  /*3b30*/  STL.64 [R1+0x26a8], R2 ;  /* 0x0026a80201007387 */ /* 0x000fe20000100a00 */
[C---:B------:R-:W-:Y:S02]  /*3b40*/  SEL R18, R8.reuse, R17, !P2 ;  /* 0x0000001108127207 */ /* 0x040fe40005000000 */
[----:B------:R-:W-:Y:S01]  /*3b50*/  SEL R22, R8, R35, !P2 ;  /* 0x0000002308167207 */ /* 0x000fe20005000000 */
[-C--:B------:R-:W-:Y:S01]  /*3b60*/  IMAD R8, R14, R19.reuse, RZ ;  /* 0x000000130e087224 */ /* 0x080fe200078e02ff */
[----:B------:R-:W-:Y:S01]  /*3b70*/  STL.64 [R1+0x26c8], R2 ;  /* 0x0026c80201007387 */ /* 0x000fe20000100a00 */
[-C--:B------:R-:W-:Y:S01]  /*3b80*/  IMAD R14, R16, R19.reuse, RZ ;  /* 0x00000013100e7224 */ /* 0x080fe200078e02ff */
[----:B0-----:R-:W-:Y:S01]  /*3b90*/  BAR.SYNC.DEFER_BLOCKING 0x0 ;  /* 0x0000000000007b1d */ /* 0x001fe20000010000 */
[-C--:B------:R-:W-:Y:S01]  /*3ba0*/  IMAD R16, R18, R19.reuse, RZ ;  /* 0x0000001312107224 */ /* 0x080fe200078e02ff */
[-C--:B---3--:R-:W-:Y:S01]  /*3bb0*/  LEA R88, P6, R8, R82.reuse, 0x1 ;  /* 0x0000005208587211 */ /* 0x088fe200078c08ff */
[----:B----4-:R-:W-:Y:S01]  /*3bc0*/  VIADD R18, R92, 0xffffffff ;  /* 0xffffffff5c127836 */ /* 0x010fe20000000000 */
[-C--:B------:R-:W-:Y:S01]  /*3bd0*/  LEA R86, P5, R14, R82.reuse, 0x1 ;  /* 0x000000520e567211 */ /* 0x080fe200078a08ff */
[----:B------:R-:W-:Y:S01]  /*3be0*/  IMAD R17, R22, R19, RZ ;  /* 0x0000001316117224 */ /* 0x000fe200078e02ff */
[----:B------:R-:W-:Y:S01]  /*3bf0*/  LEA.HI.X.SX32 R89, R8, R83, 0x1, P6 ;  /* 0x0000005308597211 */ /* 0x000fe200030f0eff */
[----:B------:R-:W-:Y:S01]  /*3c00*/  VIADD R8, R92, 0xfffffff7 ;  /* 0xfffffff75c087836 */ /* 0x000fe20000000000 */
[----:B--2---:R-:W-:Y:S01]  /*3c10*/  LEA R84, P6, R16, R82, 0x1 ;  /* 0x0000005210547211 */ /* 0x004fe200078c08ff */
[----:B------:R0:W-:Y:S01]  /*3c20*/  STL [R1+0x1024], R76 ;  /* 0x0010244c01007387 */ /* 0x0001e20000100800 */
[----:B------:R-:W-:-:S02]  /*3c30*/  ISETP.GE.U32.AND P4, PT, R18, 0x7fffff80, PT ;  /* 0x7fffff801200780c */ /* 0x000fc40003f86070 */
[-C--:B------:R-:W-:Y:S02]  /*3c40*/  LEA.HI.X.SX32 R85, R16, R83.reuse, 0x1, P6 ;  /* 0x0000005310557211 */ /* 0x080fe400030f0eff */
[----:B------:R-:W-:Y:S02]  /*3c50*/  ISETP.NE.U32.AND P6, PT, R90, RZ, PT ;  /* 0x000000ff5a00720c */ /* 0x000fe40003fc5070 */
[-C--:B------:R-:W-:Y:S01]  /*3c60*/  LEA.HI.X.SX32 R87, R14, R83.reuse, 0x1, P5 ;  /* 0x000000530e577211 */ /* 0x080fe200028f0eff */
[----:B------:R-:W1:Y:S01]  /*3c70*/  LDC.64 R90, c[0x0][0x3a8] ;  /* 0x0000ea00ff5a7b82 */ /* 0x000e620000000a00 */
[C---:B------:R-:W-:Y:S01]  /*3c80*/  LEA R82, P5, R17.reuse, R82, 0x1 ;  /* 0x0000005211527211 */ /* 0x040fe200078a08ff */
[----:B0-----:R-:W-:Y:S01]  /*3c90*/  IMAD.MOV.U32 R76, RZ, RZ, R13 ;  /* 0x000000ffff4c7224 */ /* 0x001fe200078e000d */
[----:B------:R-:W-:Y:S01]  /*3ca0*/  PRMT R79, RZ, 0x7610, R79 ;  /* 0x00007610ff4f7816 */ /* 0x000fe2000000004f */
[----:B------:R-:W-:Y:S01]  /*3cb0*/  VIADD R13, R92, 0xffffffef ;  /* 0xffffffef5c0d7836 */ /* 0x000fe20000000000 */
[----:B------:R-:W-:Y:S01]  /*3cc0*/  LEA.HI.X.SX32 R83, R17, R83, 0x1, P5 ;  /* 0x0000005311537211 */ /* 0x000fe200028f0eff */
[----:B------:R-:W-:Y:S01]  /*3cd0*/  @!P0 IMAD.MOV R76, RZ, RZ, -R76 ;  /* 0x000000ffff4c8224 */ /* 0x000fe200078e0a4c */
[----:B------:R-:W-:Y:S01]  /*3ce0*/  ISETP.GE.U32.AND P5, PT, R8, 0x7fffff78, PT ;  /* 0x7fffff780800780c */ /* 0x000fe20003fa6070 */
[----:B------:R-:W-:Y:S01]  /*3cf0*/  IMAD.U32 R8, RZ, RZ, UR9 ;  /* 0x00000009ff087e24 */ /* 0x000fe2000f8e00ff */
[----:B------:R-:W-:Y:S01]  /*3d00*/  PRMT R70, RZ, 0x7610, R70 ;  /* 0x00007610ff467816 */ /* 0x000fe20000000046 */
[----:B------:R-:W-:Y:S01]  /*3d10*/  VOTEU.ALL UP0, P6 ;  /* 0x0000000000ff7886 */ /* 0x000fe20003000000 */
[----:B------:R0:W-:Y:S01]  /*3d20*/  STL [R1+0x1018], R76 ;  /* 0x0010184c01007387 */ /* 0x0001e20000100800 */
[----:B------:R-:W-:Y:S01]  /*3d30*/  VOTEU.ALL UP1, P6 ;  /* 0x0000000000ff7886 */ /* 0x000fe20003020000 */
[----:B------:R-:W-:-:S02]  /*3d40*/  PRMT R71, RZ, 0x7610, R71 ;  /* 0x00007610ff477816 */ /* 0x000fc40000000047 */
[----:B------:R-:W-:-:S04]  /*3d50*/  @!UP0 UIADD3 UR10, UPT, UPT, -UR8, 0x100000, URZ ;  /* 0x00100000080a8890 */ /* 0x000fc8000fffe1ff */
[----:B------:R-:W-:Y:S02]  /*3d60*/  @!UP0 USHF.L.U32 UR11, UR10, 0xb, URZ ;  /* 0x0000000b0a0b8899 */ /* 0x000fe400080006ff */
[----:B------:R-:W-:Y:S01]  /*3d70*/  @!UP0 USHF.L.U32 UR10, UR10, 0x1, URZ ;  /* 0x000000010a0a8899 */ /* 0x000fe200080006ff */
[----:B------:R-:W-:Y:S02]  /*3d80*/  PRMT R78, RZ, 0x7610, R78 ;  /* 0x00007610ff4e7816 */ /* 0x000fe4000000004e */
[----:B------:R-:W-:Y:S01]  /*3d90*/  ISETP.GE.U32.AND P0, PT, R13, 0x7fffff70, PT ;  /* 0x7fffff700d00780c */ /* 0x000fe20003f06070 */
[----:B0-----:R-:W-:Y:S01]  /*3da0*/  IMAD.U32 R76, RZ, RZ, UR76 ;  /* 0x0000004cff4c7e24 */ /* 0x001fe2000f8e00ff */
[----:B------:R-:W-:Y:S02]  /*3db0*/  PRMT R56, RZ, 0x7610, R56 ;  /* 0x00007610ff387816 */ /* 0x000fe40000000038 */
[----:B------:R-:W-:Y:S02]  /*3dc0*/  PRMT R57, RZ, 0x7610, R57 ;  /* 0x00007610ff397816 */ /* 0x000fe40000000039 */
[----:B------:R0:W-:Y:S01]  /*3dd0*/  STL [R1+0x14a4], R76 ;  /* 0x0014a44c01007387 */ /* 0x0001e20000100800 */
[----:B------:R-:W-:-:S02]  /*3de0*/  PRMT R52, RZ, 0x7610, R52 ;  /* 0x00007610ff347816 */ /* 0x000fc40000000034 */
[----:B------:R-:W-:Y:S02]  /*3df0*/  PRMT R53, RZ, 0x7610, R53 ;  /* 0x00007610ff357816 */ /* 0x000fe40000000035 */
[----:B------:R-:W-:Y:S02]  /*3e00*/  PRMT R68, RZ, 0x7610, R68 ;  /* 0x00007610ff447816 */ /* 0x000fe40000000044 */
[----:B------:R-:W-:Y:S02]  /*3e10*/  PRMT R69, RZ, 0x7610, R69 ;  /* 0x00007610ff457816 */ /* 0x000fe40000000045 */
[----:B------:R-:W-:Y:S01]  /*3e20*/  PRMT R48, RZ, 0x7610, R48 ;  /* 0x00007610ff307816 */ /* 0x000fe20000000030 */
[----:B0-----:R-:W-:Y:S01]  /*3e30*/  VIADD R76, R76, 0x48000 ;  /* 0x000480004c4c7836 */ /* 0x001fe20000000000 */
[----:B------:R-:W-:Y:S02]  /*3e40*/  PRMT R49, RZ, 0x7610, R49 ;  /* 0x00007610ff317816 */ /* 0x000fe40000000031 */
[----:B------:R-:W-:-:S02]  /*3e50*/  PRMT R54, RZ, 0x7610, R54 ;  /* 0x00007610ff367816 */ /* 0x000fc40000000036 */
[----:B------:R-:W-:Y:S01]  /*3e60*/  R2UR UR4, R76 ;  /* 0x000000004c0472ca */ /* 0x000fe200000e0000 */
[----:B------:R-:W-:Y:S01]  /*3e70*/  STL [R1+0xed0], R76 ;  /* 0x000ed04c01007387 */ /* 0x000fe20000100800 */
[----:B------:R-:W-:Y:S02]  /*3e80*/  PRMT R55, RZ, 0x7610, R55 ;  /* 0x00007610ff377816 */ /* 0x000fe40000000037 */
[----:B------:R-:W-:Y:S01]  /*3e90*/  PRMT R44, RZ, 0x7610, R44 ;  /* 0x00007610ff2c7816 */ /* 0x000fe2000000002c */
[----:B-1----:R-:W-:Y:S01]  /*3ea0*/  STL [R1+0x21f4], R91 ;  /* 0x0021f45b01007387 */ /* 0x002fe20000100800 */
[----:B------:R-:W-:Y:S02]  /*3eb0*/  PRMT R45, RZ, 0x7610, R45 ;  /* 0x00007610ff2d7816 */ /* 0x000fe4000000002d */
[----:B------:R-:W-:Y:S01]  /*3ec0*/  PRMT R50, RZ, 0x7610, R50 ;  /* 0x00007610ff327816 */ /* 0x000fe20000000032 */
[----:B------:R-:W-:Y:S01]  /*3ed0*/  STL [R1+0x2578], R91 ;  /* 0x0025785b01007387 */ /* 0x000fe20000100800 */
[----:B------:R-:W-:-:S02]  /*3ee0*/  PRMT R51, RZ, 0x7610, R51 ;  /* 0x00007610ff337816 */ /* 0x000fc40000000033 */
[----:B------:R-:W-:Y:S01]  /*3ef0*/  PRMT R40, RZ, 0x7610, R40 ;  /* 0x00007610ff287816 */ /* 0x000fe20000000028 */
[----:B------:R-:W0:Y:S02]  /*3f00*/  FENCE.VIEW.ASYNC.S ;  /* 0x00000000000073c6 */ /* 0x000e240000000000 */
[----:B0-----:R-:W0:Y:S02]  /*3f10*/  @!UP1 SYNCS.EXCH.64 URZ, [UR4], UR10 ;  /* 0x0000000a04ff95b2 */ /* 0x001e240008000100 */
[----:B0-----:R-:W-:Y:S01]  /*3f20*/  BAR.SYNC.DEFER_BLOCKING 0x0 ;  /* 0x0000000000007b1d */ /* 0x001fe20000010000 */
[----:B------:R-:W-:Y:S02]  /*3f30*/  PRMT R41, RZ, 0x7610, R41 ;  /* 0x00007610ff297816 */ /* 0x000fe40000000029 */
[----:B------:R-:W-:Y:S02]  /*3f40*/  PRMT R46, RZ, 0x7610, R46 ;  /* 0x00007610ff2e7816 */ /* 0x000fe4000000002e */
[----:B------:R-:W-:-:S02]  /*3f50*/  PRMT R47, RZ, 0x7610, R47 ;  /* 0x00007610ff2f7816 */ /* 0x000fc4000000002f */
[----:B------:R-:W-:Y:S01]  /*3f60*/  PRMT R38, RZ, 0x7610, R38 ;  /* 0x00007610ff267816 */ /* 0x000fe20000000026 */
[----:B------:R0:W-:Y:S01]  /*3f70*/  STL [R1+0x1f44], R8 ;  /* 0x001f440801007387 */ /* 0x0001e20000100800 */
[----:B------:R-:W-:Y:S02]  /*3f80*/  PRMT R39, RZ, 0x7610, R39 ;  /* 0x00007610ff277816 */ /* 0x000fe40000000027 */
[----:B------:R-:W-:Y:S02]  /*3f90*/  PRMT R42, RZ, 0x7610, R42 ;  /* 0x00007610ff2a7816 */ /* 0x000fe4000000002a */
[----:B------:R-:W-:Y:S02]  /*3fa0*/  PRMT R43, RZ, 0x7610, R43 ;  /* 0x00007610ff2b7816 */ /* 0x000fe4000000002b */
[----:B------:R-:W-:Y:S02]  /*3fb0*/  PRMT R36, RZ, 0x7610, R36 ;  /* 0x00007610ff247816 */ /* 0x000fe40000000024 */
[----:B------:R-:W-:Y:S01]  /*3fc0*/  PRMT R37, RZ, 0x7610, R37 ;  /* 0x00007610ff257816 */ /* 0x000fe20000000025 */
[----:B0-----:R-:W-:Y:S01]  /*3fd0*/  VIADD R8, R92, 0xffffffe7 ;  /* 0xffffffe75c087836 */ /* 0x001fe20000000000 */
[----:B------:R-:W-:-:S02]  /*3fe0*/  PRMT R30, RZ, 0x7610, R30 ;  /* 0x00007610ff1e7816 */ /* 0x000fc4000000001e */
[----:B------:R-:W-:Y:S02]  /*3ff0*/  PRMT R31, RZ, 0x7610, R31 ;  /* 0x00007610ff1f7816 */ /* 0x000fe4000000001f */
[----:B------:R-:W-:Y:S01]  /*4000*/  PRMT R28, RZ, 0x7610, R28 ;  /* 0x00007610ff1c7816 */ /* 0x000fe2000000001c */
[----:B------:R-:W2:Y:S01]  /*4010*/  @!P4 LDG.E.U16 R72, desc[UR6][R82.64] ;  /* 0x000000065248c981 */ /* 0x000ea2000c1e1500 */
[----:B------:R-:W-:Y:S02]  /*4020*/  PRMT R29, RZ, 0x7610, R29 ;  /* 0x00007610ff1d7816 */ /* 0x000fe4000000001d */
[----:B------:R-:W-:Y:S01]  /*4030*/  PRMT R67, RZ, 0x7610, R67 ;  /* 0x00007610ff437816 */ /* 0x000fe20000000043 */
[----:B------:R-:W3:Y:S01]  /*4040*/  @!P4 LDG.E.U16 R73, desc[UR6][R84.64] ;  /* 0x000000065449c981 */ /* 0x000ee2000c1e1500 */
[----:B------:R-:W-:Y:S02]  /*4050*/  PRMT R66, RZ, 0x7610, R66 ;  /* 0x00007610ff427816 */ /* 0x000fe40000000042 */
[----:B------:R-:W-:Y:S01]  /*4060*/  PRMT R26, RZ, 0x7610, R26 ;  /* 0x00007610ff1a7816 */ /* 0x000fe2000000001a */
[----:B------:R-:W4:Y:S01]  /*4070*/  @!P4 LDG.E.U16 R74, desc[UR6][R86.64] ;  /* 0x00000006564ac981 */ /* 0x000f22000c1e1500 */
[----:B------:R-:W-:-:S02]  /*4080*/  PRMT R27, RZ, 0x7610, R27 ;  /* 0x00007610ff1b7816 */ /* 0x000fc4000000001b */
[----:B------:R-:W-:Y:S01]  /*4090*/  PRMT R63, RZ, 0x7610, R63 ;  /* 0x00007610ff3f7816 */ /* 0x000fe2000000003f */
[----:B------:R-:W4:Y:S01]  /*40a0*/  @!P4 LDG.E.U16 R75, desc[UR6][R88.64] ;  /* 0x00000006584bc981 */ /* 0x000f22000c1e1500 */
[----:B------:R-:W-:Y:S01]  /*40b0*/  ISETP.GE.U32.AND P4, PT, R8, 0x7fffff68, PT ;  /* 0x7fffff680800780c */ /* 0x000fe20003f86070 */
[----:B------:R-:W-:Y:S01]  /*40c0*/  IMAD.SHL.U32 R8, R90, 0x8, RZ ;  /* 0x000000085a087824 */ /* 0x000fe200078e00ff */
[----:B------:R-:W-:Y:S02]  /*40d0*/  PRMT R62, RZ, 0x7610, R62 ;  /* 0x00007610ff3e7816 */ /* 0x000fe4000000003e */
[----:B------:R-:W-:Y:S01]  /*40e0*/  PRMT R58, RZ, 0x7610, R58 ;  /* 0x00007610ff3a7816 */ /* 0x000fe2000000003a */
[C---:B------:R-:W-:Y:S01]  /*40f0*/  IMAD.WIDE R80, R8.reuse, 0x2, R86 ;  /* 0x0000000208507825 */ /* 0x040fe200078e0256 */
[----:B------:R-:W-:Y:S02]  /*4100*/  PRMT R59, RZ, 0x7610, R59 ;  /* 0x00007610ff3b7816 */ /* 0x000fe4000000003b */
[----:B------:R-:W-:Y:S01]  /*4110*/  PRMT R6, RZ, 0x7610, R6 ;  /* 0x00007610ff067816 */ /* 0x000fe20000000006 */
[----:B------:R-:W-:Y:S01]  /*4120*/  IMAD.WIDE R76, R8, 0x2, R84 ;  /* 0x00000002084c7825 */ /* 0x000fe200078e0254 */
[----:B------:R-:W4:Y:S01]  /*4130*/  @!P5 LDG.E.U16 R78, desc[UR6][R80.64] ;  /* 0x00000006504ed981 */ /* 0x000f22000c1e1500 */
[----:B------:R-:W-:-:S02]  /*4140*/  PRMT R7, RZ, 0x7610, R7 ;  /* 0x00007610ff077816 */ /* 0x000fc40000000007 */
[----:B------:R-:W-:Y:S01]  /*4150*/  PRMT R64, RZ, 0x7610, R64 ;  /* 0x00007610ff407816 */ /* 0x000fe20000000040 */
[----:B------:R0:W4:Y:S01]  /*4160*/  @!P5 LDG.E.U16 R71, desc[UR6][R76.64] ;  /* 0x000000064c47d981 */ /* 0x000122000c1e1500 */
[----:B------:R-:W-:Y:S02]  /*4170*/  PRMT R65, RZ, 0x7610, R65 ;  /* 0x00007610ff417816 */ /* 0x000fe40000000041 */
[----:B------:R-:W-:Y:S02]  /*4180*/  PRMT R4, RZ, 0x7610, R4 ;  /* 0x00007610ff047816 */ /* 0x000fe40000000004 */
[----:B------:R-:W-:Y:S02]  /*4190*/  PRMT R5, RZ, 0x7610, R5 ;  /* 0x00007610ff057816 */ /* 0x000fe40000000005 */
[----:B------:R-:W-:Y:S02]  /*41a0*/  PRMT R10, RZ, 0x7610, R10 ;  /* 0x00007610ff0a7816 */ /* 0x000fe4000000000a */
[----:B------:R-:W-:-:S02]  /*41b0*/  PRMT R11, RZ, 0x7610, R11 ;  /* 0x00007610ff0b7816 */ /* 0x000fc4000000000b */
[----:B------:R-:W-:Y:S02]  /*41c0*/  PRMT R34, RZ, 0x7610, R34 ;  /* 0x00007610ff227816 */ /* 0x000fe40000000022 */
[----:B------:R-:W-:Y:S02]  /*41d0*/  PRMT R33, RZ, 0x7610, R33 ;  /* 0x00007610ff217816 */ /* 0x000fe40000000021 */
[----:B------:R-:W-:Y:S02]  /*41e0*/  PRMT R32, RZ, 0x7610, R32 ;  /* 0x00007610ff207816 */ /* 0x000fe40000000020 */
[----:B------:R-:W-:Y:S02]  /*41f0*/  PRMT R25, RZ, 0x7610, R25 ;  /* 0x00007610ff197816 */ /* 0x000fe40000000019 */
[----:B------:R-:W-:Y:S02]  /*4200*/  PRMT R24, RZ, 0x7610, R24 ;  /* 0x00007610ff187816 */ /* 0x000fe40000000018 */
[----:B------:R-:W-:Y:S01]  /*4210*/  ISETP.GE.AND P2, PT, R20, RZ, PT ;  /* 0x000000ff1400720c */ /* 0x000fe20003f46270 */
[----:B--2---:R-:W-:Y:S04]  /*4220*/  STL [R1+0x3d4], R72 ;  /* 0x0003d44801007387 */ /* 0x004fe80000100800 */
[----:B---3--:R1:W-:Y:S04]  /*4230*/  STL [R1+0x3d8], R73 ;  /* 0x0003d84901007387 */ /* 0x0083e80000100800 */
[----:B----4-:R-:W-:Y:S04]  /*4240*/  STL [R1+0x3dc], R74 ;  /* 0x0003dc4a01007387 */ /* 0x010fe80000100800 */
[----:B------:R2:W-:Y:S01]  /*4250*/  STL [R1+0x3e0], R75 ;  /* 0x0003e04b01007387 */ /* 0x0005e20000100800 */
[----:B-1----:R-:W-:-:S04]  /*4260*/  IMAD.WIDE R72, R8, 0x2, R88 ;  /* 0x0000000208487825 */ /* 0x002fc800078e0258 */
[----:B--2---:R-:W-:Y:S01]  /*4270*/  IMAD.WIDE R74, R8, 0x2, R82 ;  /* 0x00000002084a7825 */ /* 0x004fe200078e0252 */
[----:B------:R1:W-:Y:S04]  /*4280*/  STL.64 [R1+0xdc0], R72 ;  /* 0x000dc04801007387 */ /* 0x0003e80000100a00 */
[----:B------:R2:W-:Y:S04]  /*4290*/  STL.64 [R1+0xdb8], R80 ;  /* 0x000db85001007387 */ /* 0x0005e80000100a00 */
[----:B------:R-:W3:Y:S04]  /*42a0*/  @!P5 LDG.E.U16 R79, desc[UR6][R72.64] ;  /* 0x00000006484fd981 */ /* 0x000ee8000c1e1500 */
[----:B------:R4:W3:Y:S04]  /*42b0*/  @!P5 LDG.E.U16 R70, desc[UR6][R74.64] ;  /* 0x000000064a46d981 */ /* 0x0008e8000c1e1500 */
[----:B-1----:R-:W3:Y:S04]  /*42c0*/  LDL.LU.64 R72, [R1+0x27c0] ;  /* 0x0027c00001487983 */ /* 0x002ee80000300a00 */
[----:B------:R0:W-:Y:S04]  /*42d0*/  STL.64 [R1+0xdb0], R76 ;  /* 0x000db04c01007387 */ /* 0x0001e80000100a00 */
[----:B--2---:R-:W2:Y:S01]  /*42e0*/  LDL.LU.64 R80, [R1+0x27b8] ;  /* 0x0027b80001507983 */ /* 0x004ea20000300a00 */
[----:B------:R-:W-:-:S03]  /*42f0*/  VIADD R8, R92, 0xffffffdf ;  /* 0xffffffdf5c087836 */ /* 0x000fc60000000000 */
[----:B------:R4:W-:Y:S02]  /*4300*/  STL.64 [R1+0xda8], R74 ;  /* 0x000da84a01007387 */ /* 0x0009e40000100a00 */
[----:B------:R-:W-:Y:S01]  /*4310*/  ISETP.GE.U32.AND P5, PT, R8, 0x7fffff60, PT ;  /* 0x7fffff600800780c */ /* 0x000fe20003fa6070 */
[----:B------:R-:W-:-:S04]  /*4320*/  IMAD.SHL.U32 R8, R90, 0x10, RZ ;  /* 0x000000105a087824 */ /* 0x000fc800078e00ff */
[----:B0-----:R-:W-:-:S04]  /*4330*/  IMAD.WIDE R76, R8, 0x2, R84 ;  /* 0x00000002084c7825 */ /* 0x001fc800078e0254 */
[C---:B----4-:R-:W-:Y:S01]  /*4340*/  IMAD.WIDE R74, R8.reuse, 0x2, R82 ;  /* 0x00000002084a7825 */ /* 0x050fe200078e0252 */
[----:B---3--:R-:W-:Y:S04]  /*4350*/  STL [R1+0x364], R70 ;  /* 0x0003644601007387 */ /* 0x008fe80000100800 */
[----:B------:R0:W-:Y:S04]  /*4360*/  STL [R1+0x3c8], R71 ;  /* 0x0003c84701007387 */ /* 0x0001e80000100800 */
[----:B------:R-:W-:Y:S04]  /*4370*/  STL [R1+0x3cc], R78 ;  /* 0x0003cc4e01007387 */ /* 0x000fe80000100800 */
[----:B------:R1:W-:Y:S01]  /*4380*/  STL [R1+0x3d0], R79 ;  /* 0x0003d04f01007387 */ /* 0x0003e20000100800 */
[----:B--2---:R-:W-:Y:S01]  /*4390*/  PRMT R81, RZ, 0x7610, R81 ;  /* 0x00007610ff517816 */ /* 0x004fe20000000051 */
[----:B0-----:R-:W-:Y:S01]  /*43a0*/  IMAD.WIDE R70, R8, 0x2, R88 ;  /* 0x0000000208467825 */ /* 0x001fe200078e0258 */
[----:B------:R-:W-:-:S03]  /*43b0*/  PRMT R80, RZ, 0x7610, R80 ;  /* 0x00007610ff507816 */ /* 0x000fc60000000050 */
[----:B-1----:R-:W-:Y:S01]  /*43c0*/  IMAD.WIDE R78, R8, 0x2, R86 ;  /* 0x00000002084e7825 */ /* 0x002fe200078e0256 */
[----:B------:R0:W-:Y:S01]  /*43d0*/  STL.64 [R1+0xcc0], R70 ;  /* 0x000cc04601007387 */ /* 0x0001e20000100a00 */
[----:B------:R-:W-:Y:S02]  /*43e0*/  PRMT R72, RZ, 0x7610, R72 ;  /* 0x00007610ff487816 */ /* 0x000fe40000000048 */
[----:B------:R-:W-:Y:S01]  /*43f0*/  PRMT R73, RZ, 0x7610, R73 ;  /* 0x00007610ff497816 */ /* 0x000fe20000000049 */
[----:B------:R1:W-:Y:S04]  /*4400*/  STL.64 [R1+0xcb8], R78 ;  /* 0x000cb84e01007387 */ /* 0x0003e80000100a00 */
[----:B------:R-:W2:Y:S04]  /*4410*/  @!P0 LDG.E.U16 R81, desc[UR6][R70.64] ;  /* 0x0000000646518981 */ /* 0x000ea8000c1e1500 */
[----:B------:R-:W3:Y:S04]  /*4420*/  @!P0 LDG.E.U16 R80, desc[UR6][R78.64] ;  /* 0x000000064e508981 */ /* 0x000ee8000c1e1500 */
[----:B------:R-:W4:Y:S04]  /*4430*/  @!P0 LDG.E.U16 R72, desc[UR6][R74.64] ;  /* 0x000000064a488981 */ /* 0x000f28000c1e1500 */
[----:B0-----:R-:W4:Y:S04]  /*4440*/  LDL.LU.64 R70, [R1+0x27b0] ;  /* 0x0027b00001467983 */ /* 0x001f280000300a00 */
[----:B------:R0:W-:Y:S04]  /*4450*/  STL.64 [R1+0xcb0], R76 ;  /* 0x000cb04c01007387 */ /* 0x0001e80000100a00 */
[----:B-1----:R-:W4:Y:S04]  /*4460*/  LDL.LU.64 R78, [R1+0x27a8] ;  /* 0x0027a800014e7983 */ /* 0x002f280000300a00 */
[----:B------:R0:W4:Y:S01]  /*4470*/  @!P0 LDG.E.U16 R73, desc[UR6][R76.64] ;  /* 0x000000064c498981 */ /* 0x000122000c1e1500 */
[----:B------:R-:W-:-:S05]  /*4480*/  VIADD R8, R92, 0xffffffd7 ;  /* 0xffffffd75c087836 */ /* 0x000fca0000000000 */
[----:B------:R-:W-:Y:S01]  /*4490*/  ISETP.GE.U32.AND P0, PT, R8, 0x7fffff58, PT ;  /* 0x7fffff580800780c */ /* 0x000fe20003f06070 */
[----:B------:R-:W-:Y:S01]  /*44a0*/  IMAD R8, R90, 0x18, RZ ;  /* 0x000000185a087824 */ /* 0x000fe200078e02ff */
[----:B------:R1:W-:Y:S03]  /*44b0*/  STL.64 [R1+0xca8], R74 ;  /* 0x000ca84a01007387 */ /* 0x0003e60000100a00 */
[----:B0-----:R-:W-:-:S04]  /*44c0*/  IMAD.WIDE R76, R8, 0x2, R88 ;  /* 0x00000002084c7825 */ /* 0x001fc800078e0258 */
[C---:B-1----:R-:W-:Y:S01]  /*44d0*/  IMAD.WIDE R74, R8.reuse, 0x2, R84 ;  /* 0x00000002084a7825 */ /* 0x042fe200078e0254 */
[----:B---3--:R-:W-:Y:S04]  /*44e0*/  STL [R1+0x35c], R80 ;  /* 0x00035c5001007387 */ /* 0x008fe80000100800 */
[----:B--2---:R0:W-:Y:S04]  /*44f0*/  STL [R1+0x360], R81 ;  /* 0x0003605101007387 */ /* 0x0041e80000100800 */
[----:B----4-:R-:W-:Y:S01]  /*4500*/  STL [R1+0x354], R72 ;  /* 0x0003544801007387 */ /* 0x010fe20000100800 */
[----:B------:R-:W-:Y:S01]  /*4510*/  PRMT R70, RZ, 0x7610, R70 ;  /* 0x00007610ff467816 */ /* 0x000fe20000000046 */
[----:B0-----:R-:W-:Y:S01]  /*4520*/  IMAD.WIDE R80, R8, 0x2, R86 ;  /* 0x0000000208507825 */ /* 0x001fe200078e0256 */
[----:B------:R-:W-:-:S02]  /*4530*/  PRMT R79, RZ, 0x7610, R79 ;  /* 0x00007610ff4f7816 */ /* 0x000fc4000000004f */
[----:B------:R-:W-:Y:S01]  /*4540*/  PRMT R78, RZ, 0x7610, R78 ;  /* 0x00007610ff4e7816 */ /* 0x000fe2000000004e */
[----:B------:R0:W-:Y:S01]  /*4550*/  STL [R1+0x358], R73 ;  /* 0x0003584901007387 */ /* 0x0001e20000100800 */
[----:B------:R-:W-:-:S03]  /*4560*/  PRMT R71, RZ, 0x7610, R71 ;  /* 0x00007610ff477816 */ /* 0x000fc60000000047 */
[----:B------:R1:W-:Y:S04]  /*4570*/  STL.64 [R1+0xbc0], R76 ;  /* 0x000bc04c01007387 */ /* 0x0003e80000100a00 */
[----:B------:R2:W-:Y:S01]  /*4580*/  STL.64 [R1+0xbb8], R80 ;  /* 0x000bb85001007387 */ /* 0x0005e20000100a00 */
[----:B0-----:R-:W-:-:S03]  /*4590*/  IMAD.WIDE R72, R8, 0x2, R82 ;  /* 0x0000000208487825 */ /* 0x001fc600078e0252 */
[----:B------:R-:W3:Y:S04]  /*45a0*/  @!P4 LDG.E.U16 R79, desc[UR6][R76.64] ;  /* 0x000000064c4fc981 */ /* 0x000ee8000c1e1500 */
[----:B------:R-:W4:Y:S04]  /*45b0*/  @!P4 LDG.E.U16 R78, desc[UR6][R80.64] ;  /* 0x00000006504ec981 */ /* 0x000f28000c1e1500 */
[----:B------:R-:W3:Y:S04]  /*45c0*/  @!P4 LDG.E.U16 R70, desc[UR6][R72.64] ;  /* 0x000000064846c981 */ /* 0x000ee8000c1e1500 */
[----:B-1----:R-:W3:Y:S04]  /*45d0*/  LDL.LU.64 R76, [R1+0x27a0] ;  /* 0x0027a000014c7983 */ /* 0x002ee80000300a00 */
[----:B------:R0:W-:Y:S04]  /*45e0*/  STL.64 [R1+0xbb0], R74 ;  /* 0x000bb04a01007387 */ /* 0x0001e80000100a00 */
[----:B--2---:R-:W2:Y:S04]  /*45f0*/  LDL.LU.64 R80, [R1+0x2798] ;  /* 0x0027980001507983 */ /* 0x004ea80000300a00 */
[----:B------:R0:W2:Y:S01]  /*4600*/  @!P4 LDG.E.U16 R71, desc[UR6][R74.64] ;  /* 0x000000064a47c981 */ /* 0x0000a2000c1e1500 */
[----:B------:R-:W-:-:S03]  /*4610*/  VIADD R8, R92, 0xffffffcf ;  /* 0xffffffcf5c087836 */ /* 0x000fc60000000000 */
[----:B------:R1:W-:Y:S02]  /*4620*/  STL.64 [R1+0xba8], R72 ;  /* 0x000ba84801007387 */ /* 0x0003e40000100a00 */
[----:B------:R-:W-:Y:S01]  /*4630*/  ISETP.GE.U32.AND P4, PT, R8, 0x7fffff50, PT ;  /* 0x7fffff500800780c */ /* 0x000fe20003f86070 */
[----:B------:R-:W-:-:S04]  /*4640*/  IMAD.SHL.U32 R8, R90, 0x20, RZ ;  /* 0x000000205a087824 */ /* 0x000fc800078e00ff */
[----:B0-----:R-:W-:-:S04]  /*4650*/  IMAD.WIDE R74, R8, 0x2, R88 ;  /* 0x00000002084a7825 */ /* 0x001fc800078e0258 */
[----:B-1----:R-:W-:-:S05]  /*4660*/  IMAD.WIDE R72, R8, 0x2, R84 ;  /* 0x0000000208487825 */ /* 0x002fca00078e0254 */
[----:B------:R0:W2:Y:S04]  /*4670*/  @!P5 LDG.E.U16 R57, desc[UR6][R72.64] ;  /* 0x000000064839d981 */ /* 0x0000a8000c1e1500 */
[----:B----4-:R-:W-:Y:S04]  /*4680*/  STL [R1+0x34c], R78 ;  /* 0x00034c4e01007387 */ /* 0x010fe80000100800 */
[----:B---3--:R1:W-:Y:S04]  /*4690*/  STL [R1+0x350], R79 ;  /* 0x0003504f01007387 */ /* 0x0083e80000100800 */
[----:B------:R-:W-:Y:S01]  /*46a0*/  STL [R1+0x344], R70 ;  /* 0x0003444601007387 */ /* 0x000fe20000100800 */
[----:B-1----:R-:W-:Y:S01]  /*46b0*/  IMAD.WIDE R78, R8, 0x2, R86 ;  /* 0x00000002084e7825 */ /* 0x002fe200078e0256 */
[----:B--2---:R-:W-:-:S02]  /*46c0*/  PRMT R80, RZ, 0x7610, R80 ;  /* 0x00007610ff507816 */ /* 0x004fc40000000050 */
[----:B------:R-:W-:Y:S01]  /*46d0*/  PRMT R81, RZ, 0x7610, R81 ;  /* 0x00007610ff517816 */ /* 0x000fe20000000051 */
[----:B------:R1:W-:Y:S04]  /*46e0*/  STL [R1+0x348], R71 ;  /* 0x0003484701007387 */ /* 0x0003e80000100800 */
[----:B------:R-:W2:Y:S04]  /*46f0*/  @!P5 LDG.E.U16 R80, desc[UR6][R78.64] ;  /* 0x000000064e50d981 */ /* 0x000ea8000c1e1500 */
[----:B------:R-:W3:Y:S01]  /*4700*/  @!P5 LDG.E.U16 R81, desc[UR6][R74.64] ;  /* 0x000000064a51d981 */ /* 0x000ee2000c1e1500 */
[----:B-1----:R-:W-:-:S05]  /*4710*/  IMAD.WIDE R70, R8, 0x2, R82 ;  /* 0x0000000208467825 */ /* 0x002fca00078e0252 */
[----:B------:R1:W4:Y:S01]  /*4720*/  @!P5 LDG.E.U16 R56, desc[UR6][R70.64] ;  /* 0x000000064638d981 */ /* 0x000322000c1e1500 */
[----:B------:R-:W-:-:S03]  /*4730*/  VIADD R8, R92, 0xffffffc7 ;  /* 0xffffffc75c087836 */ /* 0x000fc60000000000 */
[----:B------:R0:W-:Y:S02]  /*4740*/  STL.64 [R1+0xac0], R74 ;  /* 0x000ac04a01007387 */ /* 0x0001e40000100a00 */
[----:B------:R-:W-:Y:S02]  /*4750*/  ISETP.GE.U32.AND P5, PT, R8, 0x7fffff48, PT ;  /* 0x7fffff480800780c */ /* 0x000fe40003fa6070 */
[----:B------:R1:W-:Y:S01]  /*4760*/  STL.64 [R1+0xab8], R78 ;  /* 0x000ab84e01007387 */ /* 0x0003e20000100a00 */
[----:B------:R-:W-:Y:S01]  /*4770*/  IMAD R8, R90, 0x28, RZ ;  /* 0x000000285a087824 */ /* 0x000fe200078e02ff */
[----:B------:R-:W-:Y:S02]  /*4780*/  PRMT R76, RZ, 0x7610, R76 ;  /* 0x00007610ff4c7816 */ /* 0x000fe4000000004c */
[----:B0-----:R-:W4:Y:S04]  /*4790*/  LDL.LU.64 R74, [R1+0x2790] ;  /* 0x00279000014a7983 */ /* 0x001f280000300a00 */
[----:B------:R0:W-:Y:S04]  /*47a0*/  STL.64 [R1+0xab0], R72 ;  /* 0x000ab04801007387 */ /* 0x0001e80000100a00 */
[----:B-1----:R-:W4:Y:S01]  /*47b0*/  LDL.LU.64 R78, [R1+0x2788] ;  /* 0x00278800014e7983 */ /* 0x002f220000300a00 */
[----:B------:R-:W-:-:S03]  /*47c0*/  PRMT R77, RZ, 0x7610, R77 ;  /* 0x00007610ff4d7816 */ /* 0x000fc6000000004d */
[----:B------:R1:W-:Y:S01]  /*47d0*/  STL.64 [R1+0xaa8], R70 ;  /* 0x000aa84601007387 */ /* 0x0003e20000100a00 */
[----:B0-----:R-:W-:-:S05]  /*47e0*/  IMAD.WIDE R72, R8, 0x2, R84 ;  /* 0x0000000208487825 */ /* 0x001fca00078e0254 */
[----:B------:R0:W4:Y:S01]  /*47f0*/  @!P0 LDG.E.U16 R53, desc[UR6][R72.64] ;  /* 0x0000000648358981 */ /* 0x000122000c1e1500 */
[----:B-1----:R-:W-:-:S05]  /*4800*/  IMAD.WIDE R70, R8, 0x2, R86 ;  /* 0x0000000208467825 */ /* 0x002fca00078e0256 */
[----:B------:R-:W4:Y:S04]  /*4810*/  @!P0 LDG.E.U16 R76, desc[UR6][R70.64] ;  /* 0x00000006464c8981 */ /* 0x000f28000c1e1500 */
[----:B--2---:R-:W-:Y:S04]  /*4820*/  STL [R1+0x33c], R80 ;  /* 0x00033c5001007387 */ /* 0x004fe80000100800 */
[----:B---3--:R1:W-:Y:S04]  /*4830*/  STL [R1+0x340], R81 ;  /* 0x0003405101007387 */ /* 0x0083e80000100800 */
[----:B----4-:R-:W-:Y:S01]  /*4840*/  STL [R1+0x334], R56 ;  /* 0x0003343801007387 */ /* 0x010fe20000100800 */
[----:B-1----:R-:W-:-:S03]  /*4850*/  IMAD.WIDE R80, R8, 0x2, R88 ;  /* 0x0000000208507825 */ /* 0x002fc600078e0258 */
[----:B------:R1:W-:Y:S04]  /*4860*/  STL [R1+0x338], R57 ;  /* 0x0003383901007387 */ /* 0x0003e80000100800 */
[----:B------:R-:W2:Y:S01]  /*4870*/  @!P0 LDG.E.U16 R77, desc[UR6][R80.64] ;  /* 0x00000006504d8981 */ /* 0x000ea2000c1e1500 */
[----:B-1----:R-:W-:-:S05]  /*4880*/  IMAD.WIDE R56, R8, 0x2, R82 ;  /* 0x0000000208387825 */ /* 0x002fca00078e0252 */
[----:B------:R1:W3:Y:S01]  /*4890*/  @!P0 LDG.E.U16 R52, desc[UR6][R56.64] ;  /* 0x0000000638348981 */ /* 0x0002e2000c1e1500 */
[----:B------:R-:W-:-:S03]  /*48a0*/  VIADD R8, R92, 0xffffffbf ;  /* 0xffffffbf5c087836 */ /* 0x000fc60000000000 */
[----:B------:R4:W-:Y:S02]  /*48b0*/  STL.64 [R1+0x9c0], R80 ;  /* 0x0009c05001007387 */ /* 0x0009e40000100a00 */
[----:B------:R-:W-:Y:S02]  /*48c0*/  ISETP.GE.U32.AND P0, PT, R8, 0x7fffff40, PT ;  /* 0x7fffff400800780c */ /* 0x000fe40003f06070 */
[----:B------:R0:W-:Y:S01]  /*48d0*/  STL.64 [R1+0x9b8], R70 ;  /* 0x0009b84601007387 */ /* 0x0001e20000100a00 */
[----:B------:R-:W-:-:S03]  /*48e0*/  IMAD R8, R90, 0x30, RZ ;  /* 0x000000305a087824 */ /* 0x000fc600078e02ff */
[----:B----4-:R-:W4:Y:S04]  /*48f0*/  LDL.LU.64 R80, [R1+0x2780] ;  /* 0x0027800001507983 */ /* 0x010f280000300a00 */
[----:B------:R1:W-:Y:S04]  /*4900*/  STL.64 [R1+0x9b0], R72 ;  /* 0x0009b04801007387 */ /* 0x0003e80000100a00 */
[----:B0-----:R-:W4:Y:S04]  /*4910*/  LDL.LU.64 R70, [R1+0x2778] ;  /* 0x0027780001467983 */ /* 0x001f280000300a00 */
[----:B------:R0:W-:Y:S04]  /*4920*/  STL.64 [R1+0x9a8], R56 ;  /* 0x0009a83801007387 */ /* 0x0001e80000100a00 */
[----:B------:R-:W-:Y:S01]  /*4930*/  STL [R1+0x32c], R76 ;  /* 0x00032c4c01007387 */ /* 0x000fe20000100800 */
[----:B-1----:R-:W-:-:S05]  /*4940*/  IMAD.WIDE R72, R8, 0x2, R86 ;  /* 0x0000000208487825 */ /* 0x002fca00078e0256 */
[----:B------:R-:W4:Y:S01]  /*4950*/  @!P4 LDG.E.U16 R68, desc[UR6][R72.64] ;  /* 0x000000064844c981 */ /* 0x000f22000c1e1500 */
[----:B0-----:R-:W-:-:S05]  /*4960*/  IMAD.WIDE R56, R8, 0x2, R84 ;  /* 0x0000000208387825 */ /* 0x001fca00078e0254 */
[----:B------:R0:W4:Y:S04]  /*4970*/  @!P4 LDG.E.U16 R49, desc[UR6][R56.64] ;  /* 0x000000063831c981 */ /* 0x000128000c1e1500 */
[----:B--2---:R1:W-:Y:S02]  /*4980*/  STL [R1+0x330], R77 ;  /* 0x0003304d01007387 */ /* 0x0043e40000100800 */
[C---:B-1----:R-:W-:Y:S02]  /*4990*/  IMAD.WIDE R76, R8.reuse, 0x2, R88 ;  /* 0x00000002084c7825 */ /* 0x042fe400078e0258 */
[----:B---3--:R-:W-:Y:S04]  /*49a0*/  STL [R1+0x324], R52 ;  /* 0x0003243401007387 */ /* 0x008fe80000100800 */
        /* <DEDUP_REMOVED lines=9> */
[----:B0-----:R-:W3:Y:S04]  /*4a40*/  LDL.LU.64 R76, [R1+0x2770] ;  /* 0x00277000014c7983 */ /* 0x001ee80000300a00 */
[----:B------:R0:W-:Y:S04]  /*4a50*/  STL.64 [R1+0x8b0], R56 ;  /* 0x0008b03801007387 */ /* 0x0001e80000100a00 */
[----:B-1----:R-:W3:Y:S04]  /*4a60*/  LDL.LU.64 R72, [R1+0x2768] ;  /* 0x0027680001487983 */ /* 0x002ee80000300a00 */
[----:B------:R1:W-:Y:S04]  /*4a70*/  STL.64 [R1+0x8a8], R52 ;  /* 0x0008a83401007387 */ /* 0x0003e80000100a00 */
[----:B----4-:R-:W-:Y:S01]  /*4a80*/  STL [R1+0x31c], R68 ;  /* 0x00031c4401007387 */ /* 0x010fe20000100800 */
[----:B0-----:R-:W-:-:S05]  /*4a90*/  IMAD.WIDE R56, R8, 0x2, R86 ;  /* 0x0000000208387825 */ /* 0x001fca00078e0256 */
[----:B------:R-:W4:Y:S01]  /*4aa0*/  @!P5 LDG.E.U16 R54, desc[UR6][R56.64] ;  /* 0x000000063836d981 */ /* 0x000f22000c1e1500 */
[----:B-1----:R-:W-:-:S05]  /*4ab0*/  IMAD.WIDE R52, R8, 0x2, R84 ;  /* 0x0000000208347825 */ /* 0x002fca00078e0254 */
        /* <DEDUP_REMOVED lines=12> */
[----:B------:R-:W-:-:S03]  /*4b80*/  IMAD.SHL.U32 R8, R90, 0x40, RZ ;  /* 0x000000405a087824 */ /* 0x000fc600078e00ff */
        /* <DEDUP_REMOVED lines=62> */
[----:B------:R-:W-:Y:S01]  /*4f70*/  IMAD R8, R90, 0x58, RZ ;  /* 0x000000585a087824 */ /* 0x000fe200078e02ff */
[----:B------:R-:W-:Y:S02]  /*4f80*/  PRMT R74, RZ, 0x7610, R74 ;  /* 0x00007610ff4a7816 */ /* 0x000fe4000000004a */
[----:B0-----:R-:W3:Y:S04]  /*4f90*/  LDL.LU.64 R46, [R1+0x2730] ;  /* 0x00273000012e7983 */ /* 0x001ee80000300a00 */
[----:B------:R0:W-:Y:S04]  /*4fa0*/  STL.64 [R1+0x4b0], R40 ;  /* 0x0004b02801007387 */ /* 0x0001e80000100a00 */
[----:B-1----:R-:W3:Y:S01]  /*4fb0*/  LDL.LU.64 R44, [R1+0x2728] ;  /* 0x00272800012c7983 */ /* 0x002ee20000300a00 */
[----:B------:R-:W-:-:S03]  /*4fc0*/  PRMT R75, RZ, 0x7610, R75 ;  /* 0x00007610ff4b7816 */ /* 0x000fc6000000004b */
[----:B------:R1:W-:Y:S04]  /*4fd0*/  STL.64 [R1+0x4a8], R38 ;  /* 0x0004a82601007387 */ /* 0x0003e80000100a00 */
[----:B----4-:R-:W-:Y:S01]  /*4fe0*/  STL [R1+0x2dc], R42 ;  /* 0x0002dc2a01007387 */ /* 0x010fe20000100800 */
[----:B0-----:R-:W-:-:S05]  /*4ff0*/  IMAD.WIDE R40, R8, 0x2, R86 ;  /* 0x0000000208287825 */ /* 0x001fca00078e0256 */
[----:B------:R-:W4:Y:S01]  /*5000*/  @!P0 LDG.E.U16 R74, desc[UR6][R40.64] ;  /* 0x00000006284a8981 */ /* 0x000f22000c1e1500 */
[----:B-1----:R-:W-:-:S05]  /*5010*/  IMAD.WIDE R38, R8, 0x2, R84 ;  /* 0x0000000208267825 */ /* 0x002fca00078e0254 */
[----:B------:R-:W4:Y:S04]  /*5020*/  @!P0 LDG.E.U16 R31, desc[UR6][R38.64] ;  /* 0x00000006261f8981 */ /* 0x000f28000c1e1500 */
[----:B--2---:R0:W-:Y:S02]  /*5030*/  STL [R1+0x2e0], R43 ;  /* 0x0002e02b01007387 */ /* 0x0041e40000100800 */
[C---:B0-----:R-:W-:Y:S02]  /*5040*/  IMAD.WIDE R42, R8.reuse, 0x2, R88 ;  /* 0x00000002082a7825 */ /* 0x041fe400078e0258 */
[----:B---3--:R-:W-:Y:S04]  /*5050*/  STL [R1+0x2d4], R36 ;  /* 0x0002d42401007387 */ /* 0x008fe80000100800 */
[----:B------:R0:W-:Y:S04]  /*5060*/  STL [R1+0x2d8], R37 ;  /* 0x0002d82501007387 */ /* 0x0001e80000100800 */
[----:B------:R-:W2:Y:S01]  /*5070*/  @!P0 LDG.E.U16 R75, desc[UR6][R42.64] ;  /* 0x000000062a4b8981 */ /* 0x000ea2000c1e1500 */
[----:B0-----:R-:W-:-:S05]  /*5080*/  IMAD.WIDE R36, R8, 0x2, R82 ;  /* 0x0000000208247825 */ /* 0x001fca00078e0252 */
[----:B------:R-:W3:Y:S01]  /*5090*/  @!P0 LDG.E.U16 R30, desc[UR6][R36.64] ;  /* 0x00000006241e8981 */ /* 0x000ee2000c1e1500 */
[----:B------:R-:W-:-:S03]  /*50a0*/  VIADD R8, R92, 0xffffff8f ;  /* 0xffffff8f5c087836 */ /* 0x000fc60000000000 */
[----:B------:R0:W-:Y:S04]  /*50b0*/  STL.64 [R1+0x3c0], R42 ;  /* 0x0003c02a01007387 */ /* 0x0001e80000100a00 */
[----:B------:R1:W-:Y:S01]  /*50c0*/  STL.64 [R1+0x3b8], R40 ;  /* 0x0003b82801007387 */ /* 0x0003e20000100a00 */
[----:B------:R-:W-:Y:S01]  /*50d0*/  ISETP.GE.U32.AND P0, PT, R8, 0x7fffff10, PT ;  /* 0x7fffff100800780c */ /* 0x000fe20003f06070 */
[----:B------:R-:W-:Y:S02]  /*50e0*/  IMAD R8, R90, 0x60, RZ ;  /* 0x000000605a087824 */ /* 0x000fe400078e02ff */
[----:B0-----:R-:W3:Y:S04]  /*50f0*/  LDL.LU.64 R42, [R1+0x2720] ;  /* 0x00272000012a7983 */ /* 0x001ee80000300a00 */
[----:B------:R-:W-:Y:S04]  /*5100*/  STL.64 [R1+0x3b0], R38 ;  /* 0x0003b02601007387 */ /* 0x000fe80000100a00 */
[----:B-1----:R-:W3:Y:S04]  /*5110*/  LDL.LU.64 R40, [R1+0x2718] ;  /* 0x0027180001287983 */ /* 0x002ee80000300a00 */
[----:B------:R-:W-:Y:S04]  /*5120*/  STL.64 [R1+0x3a8], R36 ;  /* 0x0003a82401007387 */ /* 0x000fe80000100a00 */
[----:B----4-:R-:W-:Y:S04]  /*5130*/  STL [R1+0x2cc], R74 ;  /* 0x0002cc4a01007387 */ /* 0x010fe80000100800 */
[----:B--2---:R0:W-:Y:S04]  /*5140*/  STL [R1+0x2d0], R75 ;  /* 0x0002d04b01007387 */ /* 0x0041e80000100800 */
[----:B---3--:R-:W-:Y:S01]  /*5150*/  STL [R1+0x264], R30 ;  /* 0x0002641e01007387 */ /* 0x008fe20000100800 */
[----:B0-----:R-:W-:-:S03]  /*5160*/  IMAD.WIDE R74, R8, 0x2, R84 ;  /* 0x00000002084a7825 */ /* 0x001fc600078e0254 */
[----:B------:R0:W-:Y:S04]  /*5170*/  STL [R1+0x2c8], R31 ;  /* 0x0002c81f01007387 */ /* 0x0001e80000100800 */
[----:B------:R-:W2:Y:S01]  /*5180*/  @!P4 LDG.E.U16 R29, desc[UR6][R74.64] ;  /* 0x000000064a1dc981 */ /* 0x000ea2000c1e1500 */
[----:B0-----:R-:W-:-:S05]  /*5190*/  IMAD.WIDE R30, R8, 0x2, R82 ;  /* 0x00000002081e7825 */ /* 0x001fca00078e0252 */
[----:B------:R0:W3:Y:S01]  /*51a0*/  @!P4 LDG.E.U16 R28, desc[UR6][R30.64] ;  /* 0x000000061e1cc981 */ /* 0x0000e2000c1e1500 */
[----:B------:R-:W-:Y:S01]  /*51b0*/  PRMT R79, RZ, 0x7610, R79 ;  /* 0x00007610ff4f7816 */ /* 0x000fe2000000004f */
[----:B------:R-:W-:Y:S01]  /*51c0*/  IMAD.WIDE R38, R8, 0x2, R88 ;  /* 0x0000000208267825 */ /* 0x000fe200078e0258 */
[----:B------:R-:W-:-:S03]  /*51d0*/  PRMT R78, RZ, 0x7610, R78 ;  /* 0x00007610ff4e7816 */ /* 0x000fc6000000004e */
[----:B------:R-:W-:Y:S01]  /*51e0*/  IMAD.WIDE R36, R8, 0x2, R86 ;  /* 0x0000000208247825 */ /* 0x000fe200078e0256 */
[----:B------:R1:W-:Y:S03]  /*51f0*/  STL.64 [R1+0x2c0], R38 ;  /* 0x0002c02601007387 */ /* 0x0003e60000100a00 */
[----:B------:R-:W-:Y:S01]  /*5200*/  VIADD R8, R92, 0xffffff87 ;  /* 0xffffff875c087836 */ /* 0x000fe20000000000 */
[----:B------:R4:W-:Y:S04]  /*5210*/  STL.64 [R1+0x2b8], R36 ;  /* 0x0002b82401007387 */ /* 0x0009e80000100a00 */
[----:B------:R-:W2:Y:S04]  /*5220*/  @!P4 LDG.E.U16 R79, desc[UR6][R38.64] ;  /* 0x00000006264fc981 */ /* 0x000ea8000c1e1500 */
[----:B------:R-:W2:Y:S01]  /*5230*/  @!P4 LDG.E.U16 R78, desc[UR6][R36.64] ;  /* 0x00000006244ec981 */ /* 0x000ea2000c1e1500 */
[----:B------:R-:W-:Y:S01]  /*5240*/  ISETP.GE.U32.AND P4, PT, R8, 0x7fffff08, PT ;  /* 0x7fffff080800780c */ /* 0x000fe20003f86070 */
[----:B------:R-:W-:-:S02]  /*5250*/  IMAD R8, R90, 0x68, RZ ;  /* 0x000000685a087824 */ /* 0x000fc400078e02ff */
[----:B-1----:R-:W2:Y:S04]  /*5260*/  LDL.LU.64 R38, [R1+0x2710] ;  /* 0x0027100001267983 */ /* 0x002ea80000300a00 */
[----:B------:R-:W-:Y:S01]  /*5270*/  STL.64 [R1+0x2b0], R74 ;  /* 0x0002b04a01007387 */ /* 0x000fe20000100a00 */
[----:B------:R-:W-:-:S03]  /*5280*/  PRMT R80, RZ, 0x7610, R80 ;  /* 0x00007610ff507816 */ /* 0x000fc60000000050 */
[----:B----4-:R-:W4:Y:S01]  /*5290*/  LDL.LU.64 R36, [R1+0x2708] ;  /* 0x0027080001247983 */ /* 0x010f220000300a00 */
[----:B------:R-:W-:-:S03]  /*52a0*/  PRMT R81, RZ, 0x7610, R81 ;  /* 0x00007610ff517816 */ /* 0x000fc60000000051 */
[----:B------:R0:W-:Y:S02]  /*52b0*/  STL.64 [R1+0x2a8], R30 ;  /* 0x0002a81e01007387 */ /* 0x0001e40000100a00 */
[----:B0-----:R-:W-:-:S05]  /*52c0*/  IMAD.WIDE R30, R8, 0x2, R88 ;  /* 0x00000002081e7825 */ /* 0x001fca00078e0258 */
[----:B------:R-:W4:Y:S04]  /*52d0*/  @!P5 LDG.E.U16 R81, desc[UR6][R30.64] ;  /* 0x000000061e51d981 */ /* 0x000f28000c1e1500 */
[----:B---3--:R-:W-:Y:S04]  /*52e0*/  STL [R1+0x254], R28 ;  /* 0x0002541c01007387 */ /* 0x008fe80000100800 */
[----:B--2---:R0:W-:Y:S02]  /*52f0*/  STL [R1+0x258], R29 ;  /* 0x0002581d01007387 */ /* 0x0041e40000100800 */
[----:B0-----:R-:W-:-:S05]  /*5300*/  IMAD.WIDE R28, R8, 0x2, R86 ;  /* 0x00000002081c7825 */ /* 0x001fca00078e0256 */
[----:B------:R-:W2:Y:S01]  /*5310*/  @!P5 LDG.E.U16 R80, desc[UR6][R28.64] ;  /* 0x000000061c50d981 */ /* 0x000ea2000c1e1500 */
[----:B------:R-:W-:Y:S01]  /*5320*/  PRMT R71, RZ, 0x7610, R71 ;  /* 0x00007610ff477816 */ /* 0x000fe20000000047 */
[C---:B------:R-:W-:Y:S01]  /*5330*/  IMAD.WIDE R74, R8.reuse, 0x2, R82 ;  /* 0x00000002084a7825 */ /* 0x040fe200078e0252 */
[----:B------:R-:W-:Y:S01]  /*5340*/  PRMT R70, RZ, 0x7610, R70 ;  /* 0x00007610ff467816 */ /* 0x000fe20000000046 */
[----:B------:R-:W-:Y:S04]  /*5350*/  STL [R1+0x25c], R78 ;  /* 0x00025c4e01007387 */ /* 0x000fe80000100800 */
[----:B------:R0:W-:Y:S04]  /*5360*/  STL [R1+0x260], R79 ;  /* 0x0002604f01007387 */ /* 0x0001e80000100800 */
[----:B------:R1:W-:Y:S04]  /*5370*/  STL.64 [R1+0x1c0], R30 ;  /* 0x0001c01e01007387 */ /* 0x0003e80000100a00 */
[----:B------:R-:W3:Y:S01]  /*5380*/  @!P5 LDG.E.U16 R70, desc[UR6][R74.64] ;  /* 0x000000064a46d981 */ /* 0x000ee2000c1e1500 */
[----:B0-----:R-:W-:-:S04]  /*5390*/  IMAD.WIDE R78, R8, 0x2, R84 ;  /* 0x00000002084e7825 */ /* 0x001fc800078e0254 */
[----:B------:R-:W-:Y:S01]  /*53a0*/  VIADD R8, R92, 0xfffffff6 ;  /* 0xfffffff65c087836 */ /* 0x000fe20000000000 */
[----:B------:R0:W-:Y:S04]  /*53b0*/  STL.64 [R1+0x1b8], R28 ;  /* 0x0001b81c01007387 */ /* 0x0001e80000100a00 */
[----:B------:R0:W3:Y:S01]  /*53c0*/  @!P5 LDG.E.U16 R71, desc[UR6][R78.64] ;  /* 0x000000064e47d981 */ /* 0x0000e2000c1e1500 */
[----:B------:R-:W-:Y:S01]  /*53d0*/  ISETP.GE.U32.AND P5, PT, R8, 0x7fffff77, PT ;  /* 0x7fffff770800780c */ /* 0x000fe20003fa6070 */
[----:B------:R-:W-:Y:S02]  /*53e0*/  IMAD R8, R90, 0x70, RZ ;  /* 0x000000705a087824 */ /* 0x000fe400078e02ff */
[----:B-1----:R-:W3:Y:S01]  /*53f0*/  LDL.LU.64 R30, [R1+0x2700] ;  /* 0x00270000011e7983 */ /* 0x002ee20000300a00 */
[----:B------:R-:W-:-:S03]  /*5400*/  PRMT R76, RZ, 0x7610, R76 ;  /* 0x00007610ff4c7816 */ /* 0x000fc6000000004c */
[----:B------:R1:W-:Y:S01]  /*5410*/  STL.64 [R1+0x1b0], R78 ;  /* 0x0001b04e01007387 */ /* 0x0003e20000100a00 */
[----:B------:R-:W-:-:S03]  /*5420*/  PRMT R77, RZ, 0x7610, R77 ;  /* 0x00007610ff4d7816 */ /* 0x000fc6000000004d */
[----:B0-----:R-:W3:Y:S04]  /*5430*/  LDL.LU.64 R28, [R1+0x26f8] ;  /* 0x0026f800011c7983 */ /* 0x001ee80000300a00 */
[----:B------:R-:W-:Y:S01]  /*5440*/  STL.64 [R1+0x1a8], R74 ;  /* 0x0001a84a01007387 */ /* 0x000fe20000100a00 */
[----:B-1----:R-:W-:-:S05]  /*5450*/  IMAD.WIDE R78, R8, 0x2, R86 ;  /* 0x00000002084e7825 */ /* 0x002fca00078e0256 */
[----:B------:R-:W3:Y:S04]  /*5460*/  @!P0 LDG.E.U16 R76, desc[UR6][R78.64] ;  /* 0x000000064e4c8981 */ /* 0x000ee8000c1e1500 */
[----:B--2---:R-:W-:Y:S04]  /*5470*/  STL [R1+0x24c], R80 ;  /* 0x00024c5001007387 */ /* 0x004fe80000100800 */
[----:B----4-:R0:W-:Y:S02]  /*5480*/  STL [R1+0x250], R81 ;  /* 0x0002505101007387 */ /* 0x0101e40000100800 */
[----:B0-----:R-:W-:-:S05]  /*5490*/  IMAD.WIDE R80, R8, 0x2, R88 ;  /* 0x0000000208507825 */ /* 0x001fca00078e0258 */
[----:B------:R-:W2:Y:S01]  /*54a0*/  @!P0 LDG.E.U16 R77, desc[UR6][R80.64] ;  /* 0x00000006504d8981 */ /* 0x000ea2000c1e1500 */
[----:B------:R-:W-:-:S03]  /*54b0*/  IMAD.WIDE R74, R8, 0x2, R84 ;  /* 0x00000002084a7825 */ /* 0x000fc600078e0254 */
[----:B---3--:R-:W-:Y:S04]  /*54c0*/  STL [R1+0x244], R70 ;  /* 0x0002444601007387 */ /* 0x008fe80000100800 */
[----:B------:R0:W-:Y:S04]  /*54d0*/  STL [R1+0x248], R71 ;  /* 0x0002484701007387 */ /* 0x0001e80000100800 */
[----:B------:R-:W-:Y:S04]  /*54e0*/  STL.64 [R1+0xc0], R80 ;  /* 0x0000c05001007387 */ /* 0x000fe80000100a00 */
[----:B------:R-:W-:Y:S01]  /*54f0*/  STL.64 [R1+0xb8], R78 ;  /* 0x0000b84e01007387 */ /* 0x000fe20000100a00 */
[----:B0-----:R-:W-:-:S03]  /*5500*/  IMAD.WIDE R70, R8, 0x2, R82 ;  /* 0x0000000208467825 */ /* 0x001fc600078e0252 */
[----:B------:R0:W-:Y:S04]  /*5510*/  STL.64 [R1+0xb0], R74 ;  /* 0x0000b04a01007387 */ /* 0x0001e80000100a00 */
[----:B------:R0:W3:Y:S04]  /*5520*/  @!P0 LDG.E.U16 R67, desc[UR6][R74.64] ;  /* 0x000000064a438981 */ /* 0x0000e8000c1e1500 */
[----:B------:R-:W-:Y:S04]  /*5530*/  STL.64 [R1+0xa8], R70 ;  /* 0x0000a84601007387 */ /* 0x000fe80000100a00 */
[----:B------:R-:W4:Y:S01]  /*5540*/  @!P0 LDG.E.U16 R66, desc[UR6][R70.64] ;  /* 0x0000000646428981 */ /* 0x000f22000c1e1500 */
[----:B0-----:R-:W-:-:S03]  /*5550*/  IMAD R74, R90, 0x78, RZ ;  /* 0x000000785a4a7824 */ /* 0x001fc600078e02ff */
[----:B------:R-:W-:Y:S01]  /*5560*/  STL [R1+0x230], R76 ;  /* 0x0002304c01007387 */ /* 0x000fe20000100800 */
[----:B------:R-:W-:-:S04]  /*5570*/  IMAD.WIDE R80, R74, 0x2, R88 ;  /* 0x000000024a507825 */ /* 0x000fc800078e0258 */
[C---:B------:R-:W-:Y:S01]  /*5580*/  IMAD.WIDE R78, R74.reuse, 0x2, R86 ;  /* 0x000000024a4e7825 */ /* 0x040fe200078e0256 */
[----:B------:R-:W3:Y:S04]  /*5590*/  @!P4 LDG.E.U16 R63, desc[UR6][R80.64] ;  /* 0x00000006503fc981 */ /* 0x000ee8000c1e1500 */
[----:B------:R-:W3:Y:S04]  /*55a0*/  @!P4 LDG.E.U16 R62, desc[UR6][R78.64] ;  /* 0x000000064e3ec981 */ /* 0x000ee8000c1e1500 */
[----:B--2---:R0:W-:Y:S02]  /*55b0*/  STL [R1+0x234], R77 ;  /* 0x0002344d01007387 */ /* 0x0041e40000100800 */
[----:B0-----:R-:W-:-:S04]  /*55c0*/  IMAD.WIDE R76, R74, 0x2, R84 ;  /* 0x000000024a4c7825 */ /* 0x001fc800078e0254 */
[----:B------:R-:W-:Y:S01]  /*55d0*/  IMAD.WIDE R74, R74, 0x2, R82 ;  /* 0x000000024a4a7825 */ /* 0x000fe200078e0252 */
[----:B------:R-:W2:Y:S04]  /*55e0*/  @!P4 LDG.E.U16 R27, desc[UR6][R76.64] ;  /* 0x000000064c1bc981 */ /* 0x000ea8000c1e1500 */
[----:B------:R-:W2:Y:S04]  /*55f0*/  @!P4 LDG.E.U16 R26, desc[UR6][R74.64] ;  /* 0x000000064a1ac981 */ /* 0x000ea8000c1e1500 */
[----:B------:R-:W-:Y:S04]  /*5600*/  STL [R1+0x1f4c], R80 ;  /* 0x001f4c5001007387 */ /* 0x000fe80000100800 */
[----:B------:R-:W-:Y:S04]  /*5610*/  STL [R1+0x20e4], R80 ;  /* 0x0020e45001007387 */ /* 0x000fe80000100800 */
[----:B------:R-:W-:Y:S04]  /*5620*/  STL [R1+0x1f48], R81 ;  /* 0x001f485101007387 */ /* 0x000fe80000100800 */
[----:B------:R-:W-:Y:S04]  /*5630*/  STL [R1+0x20e8], R81 ;  /* 0x0020e85101007387 */ /* 0x000fe80000100800 */
[----:B------:R-:W-:Y:S04]  /*5640*/  STL.64 [R1+0x2638], R80 ;  /* 0x0026385001007387 */ /* 0x000fe80000100a00 */
[----:B------:R-:W-:Y:S01]  /*5650*/  STL.64 [R1+0x2658], R80 ;  /* 0x0026585001007387 */ /* 0x000fe20000100a00 */
[----:B------:R-:W-:-:S03]  /*5660*/  VIADD R8, R92, 0xffffffee ;  /* 0xffffffee5c087836 */ /* 0x000fc60000000000 */
[----:B------:R-:W-:Y:S04]  /*5670*/  STL.64 [R1+0x2678], R80 ;  /* 0x0026785001007387 */ /* 0x000fe80000100a00 */
[----:B------:R-:W-:Y:S04]  /*5680*/  STL.64 [R1+0x2698], R80 ;  /* 0x0026985001007387 */ /* 0x000fe80000100a00 */
[----:B------:R-:W-:Y:S04]  /*5690*/  STL.64 [R1+0x26b8], R80 ;  /* 0x0026b85001007387 */ /* 0x000fe80000100a00 */
[----:B------:R-:W-:Y:S04]  /*56a0*/  STL.64 [R1+0x26d8], R80 ;  /* 0x0026d85001007387 */ /* 0x000fe80000100a00 */
[----:B------:R-:W-:Y:S01]  /*56b0*/  STL [R1+0x1f54], R78 ;  /* 0x001f544e01007387 */ /* 0x000fe20000100800 */
[----:B------:R-:W-:-:S03]  /*56c0*/  ISETP.GE.U32.AND P0, PT, R8, 0x7fffff6f, PT ;  /* 0x7fffff6f0800780c */ /* 0x000fc60003f06070 */
[----:B------:R-:W-:Y:S01]  /*56d0*/  STL [R1+0x1f50], R79 ;  /* 0x001f504f01007387 */ /* 0x000fe20000100800 */
[----:B------:R-:W-:-:S03]  /*56e0*/  VIADD R8, R92, 0xffffffe6 ;  /* 0xffffffe65c087836 */ /* 0x000fc60000000000 */
[----:B------:R-:W-:Y:S04]  /*56f0*/  STL.64 [R1+0x20f0], R78 ;  /* 0x0020f04e01007387 */ /* 0x000fe80000100a00 */
[----:B------:R-:W-:Y:S04]  /*5700*/  STL [R1+0x1f5c], R76 ;  /* 0x001f5c4c01007387 */ /* 0x000fe80000100800 */
[----:B------:R-:W-:Y:S04]  /*5710*/  STL [R1+0x1f58], R77 ;  /* 0x001f584d01007387 */ /* 0x000fe80000100800 */
[----:B------:R-:W-:Y:S04]  /*5720*/  STL.64 [R1+0x20f8], R76 ;  /* 0x0020f84c01007387 */ /* 0x000fe80000100a00 */
[----:B---3--:R-:W-:Y:S01]  /*5730*/  STL [R1+0x22c], R67 ;  /* 0x00022c4301007387 */ /* 0x008fe20000100800 */
[----:B------:R-:W-:-:S03]  /*5740*/  ISETP.GE.U32.AND P4, PT, R8, 0x7fffff67, PT ;  /* 0x7fffff670800780c */ /* 0x000fc60003f86070 */
[----:B----4-:R0:W-:Y:S01]  /*5750*/  STL [R1+0x228], R66 ;  /* 0x0002284201007387 */ /* 0x0101e20000100800 */
[----:B------:R-:W-:-:S03]  /*5760*/  IMAD R8, R90, 0x9, RZ ;  /* 0x000000095a087824 */ /* 0x000fc600078e02ff */
[----:B------:R-:W-:Y:S04]  /*5770*/  STL [R1+0x1f64], R74 ;  /* 0x001f644a01007387 */ /* 0x000fe80000100800 */
[----:B------:R-:W-:Y:S04]  /*5780*/  STL [R1+0x20d4], R74 ;  /* 0x0020d44a01007387 */ /* 0x000fe80000100800 */
[----:B------:R-:W-:Y:S01]  /*5790*/  STL [R1+0x1f60], R75 ;  /* 0x001f604b01007387 */ /* 0x000fe20000100800 */
[----:B------:R-:W-:Y:S01]  /*57a0*/  PRMT R72, RZ, 0x7610, R72 ;  /* 0x00007610ff487816 */ /* 0x000fe20000000048 */
[----:B------:R-:W-:Y:S01]  /*57b0*/  IMAD.WIDE R70, R8, 0x2, R84 ;  /* 0x0000000208467825 */ /* 0x000fe200078e0254 */
[----:B------:R-:W-:-:S03]  /*57c0*/  PRMT R73, RZ, 0x7610, R73 ;  /* 0x00007610ff497816 */ /* 0x000fc60000000049 */
[C---:B0-----:R-:W-:Y:S01]  /*57d0*/  IMAD.WIDE R66, R8.reuse, 0x2, R86 ;  /* 0x0000000208427825 */ /* 0x041fe200078e0256 */
[----:B------:R0:W3:Y:S04]  /*57e0*/  @!P5 LDG.E.U16 R59, desc[UR6][R70.64] ;  /* 0x00000006463bd981 */ /* 0x0000e8000c1e1500 */
[----:B------:R-:W4:Y:S04]  /*57f0*/  @!P5 LDG.E.U16 R72, desc[UR6][R66.64] ;  /* 0x000000064248d981 */ /* 0x000f28000c1e1500 */
[----:B--2---:R-:W-:Y:S04]  /*5800*/  STL [R1+0x218], R26 ;  /* 0x0002181a01007387 */ /* 0x004fe80000100800 */
[----:B------:R1:W-:Y:S04]  /*5810*/  STL [R1+0x21c], R27 ;  /* 0x00021c1b01007387 */ /* 0x0003e80000100800 */
[----:B------:R-:W-:Y:S04]  /*5820*/  STL [R1+0x224], R63 ;  /* 0x0002243f01007387 */ /* 0x000fe80000100800 */
[----:B------:R2:W-:Y:S01]  /*5830*/  STL [R1+0x220], R62 ;  /* 0x0002203e01007387 */ /* 0x0005e20000100800 */
[----:B-1----:R-:W-:-:S05]  /*5840*/  IMAD.WIDE R26, R8, 0x2, R88 ;  /* 0x00000002081a7825 */ /* 0x002fca00078e0258 */
[----:B------:R-:W3:Y:S01]  /*5850*/  @!P5 LDG.E.U16 R73, desc[UR6][R26.64] ;  /* 0x000000061a49d981 */ /* 0x000ee2000c1e1500 */
[----:B--2---:R-:W-:-:S04]  /*5860*/  IMAD.WIDE R62, R8, 0x2, R82 ;  /* 0x00000002083e7825 */ /* 0x004fc800078e0252 */
[----:B------:R-:W-:Y:S01]  /*5870*/  VIADD R8, R92, 0xffffffde ;  /* 0xffffffde5c087836 */ /* 0x000fe20000000000 */
[----:B------:R1:W2:Y:S04]  /*5880*/  @!P5 LDG.E.U16 R58, desc[UR6][R62.64] ;  /* 0x000000063e3ad981 */ /* 0x0002a8000c1e1500 */
[----:B------:R0:W-:Y:S01]  /*5890*/  STL.64 [R1+0xda0], R26 ;  /* 0x000da01a01007387 */ /* 0x0001e20000100a00 */
[----:B------:R-:W-:Y:S01]  /*58a0*/  ISETP.GE.U32.AND P5, PT, R8, 0x7fffff5f, PT ;  /* 0x7fffff5f0800780c */ /* 0x000fe20003fa6070 */
[----:B------:R-:W-:Y:S02]  /*58b0*/  IMAD R8, R90, 0x11, RZ ;  /* 0x000000115a087824 */ /* 0x000fe400078e02ff */
[----:B------:R1:W-:Y:S04]  /*58c0*/  STL.64 [R1+0xd98], R66 ;  /* 0x000d984201007387 */ /* 0x0003e80000100a00 */
[----:B0-----:R-:W4:Y:S04]  /*58d0*/  LDL.LU.64 R26, [R1+0x26f0] ;  /* 0x0026f000011a7983 */ /* 0x001f280000300a00 */
[----:B------:R0:W-:Y:S04]  /*58e0*/  STL.64 [R1+0xd90], R70 ;  /* 0x000d904601007387 */ /* 0x0001e80000100a00 */
[----:B-1----:R-:W4:Y:S04]  /*58f0*/  LDL.LU.64 R66, [R1+0x26e8] ;  /* 0x0026e80001427983 */ /* 0x002f280000300a00 */
[----:B------:R1:W-:Y:S01]  /*5900*/  STL.64 [R1+0xd88], R62 ;  /* 0x000d883e01007387 */ /* 0x0003e20000100a00 */
[----:B0-----:R-:W-:-:S05]  /*5910*/  IMAD.WIDE R70, R8, 0x2, R84 ;  /* 0x0000000208467825 */ /* 0x001fca00078e0254 */
[----:B------:R-:W4:Y:S01]  /*5920*/  @!P0 LDG.E.U16 R7, desc[UR6][R70.64] ;  /* 0x0000000646078981 */ /* 0x000f22000c1e1500 */
[----:B-1----:R-:W-:-:S05]  /*5930*/  IMAD.WIDE R62, R8, 0x2, R82 ;  /* 0x00000002083e7825 */ /* 0x002fca00078e0252 */
[----:B------:R-:W4:Y:S01]  /*5940*/  @!P0 LDG.E.U16 R6, desc[UR6][R62.64] ;  /* 0x000000063e068981 */ /* 0x000f22000c1e1500 */
[----:B------:R-:W-:Y:S02]  /*5950*/  PRMT R80, RZ, 0x7610, R80 ;  /* 0x00007610ff507816 */ /* 0x000fe40000000050 */
[----:B------:R-:W-:Y:S01]  /*5960*/  PRMT R69, RZ, 0x7610, R69 ;  /* 0x00007610ff457816 */ /* 0x000fe20000000045 */
[----:B--2---:R-:W-:Y:S04]  /*5970*/  STL [R1+0x208], R58 ;  /* 0x0002083a01007387 */ /* 0x004fe80000100800 */
[----:B---3--:R0:W-:Y:S04]  /*5980*/  STL [R1+0x20c], R59 ;  /* 0x00020c3b01007387 */ /* 0x0081e80000100800 */
[----:B----4-:R-:W-:Y:S04]  /*5990*/  STL [R1+0x210], R72 ;  /* 0x0002104801007387 */ /* 0x010fe80000100800 */
[----:B------:R1:W-:Y:S01]  /*59a0*/  STL [R1+0x214], R73 ;  /* 0x0002144901007387 */ /* 0x0003e20000100800 */
[----:B0-----:R-:W-:-:S05]  /*59b0*/  IMAD.WIDE R58, R8, 0x2, R88 ;  /* 0x00000002083a7825 */ /* 0x001fca00078e0258 */
[----:B------:R-:W2:Y:S01]  /*59c0*/  @!P0 LDG.E.U16 R80, desc[UR6][R58.64] ;  /* 0x000000063a508981 */ /* 0x000ea2000c1e1500 */
[----:B-1----:R-:W-:-:S04]  /*59d0*/  IMAD.WIDE R72, R8, 0x2, R86 ;  /* 0x0000000208487825 */ /* 0x002fc800078e0256 */
[----:B------:R-:W-:Y:S01]  /*59e0*/  VIADD R8, R92, 0xffffffd6 ;  /* 0xffffffd65c087836 */ /* 0x000fe20000000000 */
[----:B------:R0:W3:Y:S04]  /*59f0*/  @!P0 LDG.E.U16 R69, desc[UR6][R72.64] ;  /* 0x0000000648458981 */ /* 0x0000e8000c1e1500 */
[----:B------:R-:W-:Y:S01]  /*5a00*/  ISETP.GE.U32.AND P0, PT, R8, 0x7fffff57, PT ;  /* 0x7fffff570800780c */ /* 0x000fe20003f06070 */
[----:B------:R1:W-:Y:S01]  /*5a10*/  STL.64 [R1+0xca0], R58 ;  /* 0x000ca03a01007387 */ /* 0x0003e20000100a00 */
[----:B------:R-:W-:-:S03]  /*5a20*/  IMAD R8, R90, 0x19, RZ ;  /* 0x000000195a087824 */ /* 0x000fc600078e02ff */
[----:B------:R0:W-:Y:S04]  /*5a30*/  STL.64 [R1+0xc98], R72 ;  /* 0x000c984801007387 */ /* 0x0001e80000100a00 */
[----:B-1----:R-:W4:Y:S04]  /*5a40*/  LDL.LU.64 R58, [R1+0x26e0] ;  /* 0x0026e000013a7983 */ /* 0x002f280000300a00 */
[----:B------:R1:W-:Y:S01]  /*5a50*/  STL.64 [R1+0xc90], R70 ;  /* 0x000c904601007387 */ /* 0x0003e20000100a00 */
[----:B0-----:R-:W-:-:S03]  /*5a60*/  IMAD.WIDE R72, R8, 0x2, R88 ;  /* 0x0000000208487825 */ /* 0x001fc600078e0258 */
[----:B------:R0:W-:Y:S04]  /*5a70*/  STL.64 [R1+0xc88], R62 ;  /* 0x000c883e01007387 */ /* 0x0001e80000100a00 */
[----:B------:R-:W-:Y:S01]  /*5a80*/  STL [R1+0x1e8], R6 ;  /* 0x0001e80601007387 */ /* 0x000fe20000100800 */
[----:B-1----:R-:W-:-:S03]  /*5a90*/  IMAD.WIDE R70, R8, 0x2, R86 ;  /* 0x0000000208467825 */ /* 0x002fc600078e0256 */
[----:B------:R1:W-:Y:S01]  /*5aa0*/  STL [R1+0x1ec], R7 ;  /* 0x0001ec0701007387 */ /* 0x0003e20000100800 */
[----:B0-----:R-:W-:-:S03]  /*5ab0*/  IMAD.WIDE R62, R8, 0x2, R84 ;  /* 0x00000002083e7825 */ /* 0x001fc600078e0254 */
[----:B------:R-:W3:Y:S04]  /*5ac0*/  @!P4 LDG.E.U16 R64, desc[UR6][R70.64] ;  /* 0x000000064640c981 */ /* 0x000ee8000c1e1500 */
[----:B------:R-:W4:Y:S01]  /*5ad0*/  @!P4 LDG.E.U16 R65, desc[UR6][R72.64] ;  /* 0x000000064841c981 */ /* 0x000f22000c1e1500 */
[----:B-1----:R-:W-:-:S03]  /*5ae0*/  IMAD.WIDE R6, R8, 0x2, R82 ;  /* 0x0000000208067825 */ /* 0x002fc600078e0252 */
[----:B------:R0:W4:Y:S04]  /*5af0*/  @!P4 LDG.E.U16 R5, desc[UR6][R62.64] ;  /* 0x000000063e05c981 */ /* 0x000128000c1e1500 */
[----:B------:R1:W4:Y:S01]  /*5b00*/  @!P4 LDG.E.U16 R4, desc[UR6][R6.64] ;  /* 0x000000060604c981 */ /* 0x000322000c1e1500 */
[----:B------:R-:W-:-:S03]  /*5b10*/  IADD3 R8, PT, PT, R92, -0x32, RZ ;  /* 0xffffffce5c087810 */ /* 0x000fc60007ffe0ff */
[----:B------:R-:W-:Y:S01]  /*5b20*/  STL.64 [R1+0xba0], R72 ;  /* 0x000ba04801007387 */ /* 0x000fe20000100a00 */
[----:B------:R-:W-:-:S03]  /*5b30*/  ISETP.GE.U32.AND P4, PT, R8, 0x7fffff4f, PT ;  /* 0x7fffff4f0800780c */ /* 0x000fc60003f86070 */
[----:B------:R-:W-:Y:S01]  /*5b40*/  STL.64 [R1+0xb98], R70 ;  /* 0x000b984601007387 */ /* 0x000fe20000100a00 */
[----:B------:R-:W-:-:S03]  /*5b50*/  IMAD R8, R90, 0x21, RZ ;  /* 0x000000215a087824 */ /* 0x000fc600078e02ff */
[----:B------:R0:W-:Y:S04]  /*5b60*/  STL.64 [R1+0xb90], R62 ;  /* 0x000b903e01007387 */ /* 0x0001e80000100a00 */
[----:B------:R1:W-:Y:S01]  /*5b70*/  STL.64 [R1+0xb88], R6 ;  /* 0x000b880601007387 */ /* 0x0003e20000100a00 */
[----:B------:R-:W-:Y:S02]  /*5b80*/  PRMT R57, RZ, 0x7610, R57 ;  /* 0x00007610ff397816 */ /* 0x000fe40000000039 */
[----:B------:R-:W-:Y:S01]  /*5b90*/  PRMT R56, RZ, 0x7610, R56 ;  /* 0x00007610ff387816 */ /* 0x000fe20000000038 */
[----:B0-----:R-:W-:-:S04]  /*5ba0*/  IMAD.WIDE R62, R8, 0x2, R86 ;  /* 0x00000002083e7825 */ /* 0x001fc800078e0256 */
[C---:B-1----:R-:W-:Y:S01]  /*5bb0*/  IMAD.WIDE R6, R8.reuse, 0x2, R84 ;  /* 0x0000000208067825 */ /* 0x042fe200078e0254 */
[----:B------:R0:W4:Y:S04]  /*5bc0*/  @!P5 LDG.E.U16 R10, desc[UR6][R62.64] ;  /* 0x000000063e0ad981 */ /* 0x000128000c1e1500 */
[----:B------:R-:W4:Y:S04]  /*5bd0*/  @!P5 LDG.E.U16 R57, desc[UR6][R6.64] ;  /* 0x000000060639d981 */ /* 0x000f28000c1e1500 */
[----:B--2---:R-:W-:Y:S04]  /*5be0*/  STL [R1+0x1f4], R80 ;  /* 0x0001f45001007387 */ /* 0x004fe80000100800 */
[----:B---3--:R-:W-:Y:S04]  /*5bf0*/  STL [R1+0x130], R64 ;  /* 0x0001304001007387 */ /* 0x008fe80000100800 */
[----:B------:R-:W-:Y:S04]  /*5c00*/  STL [R1+0x1f0], R69 ;  /* 0x0001f04501007387 */ /* 0x000fe80000100800 */
[----:B----4-:R1:W-:Y:S04]  /*5c10*/  STL [R1+0x134], R65 ;  /* 0x0001344101007387 */ /* 0x0103e80000100800 */
[----:B------:R-:W-:Y:S04]  /*5c20*/  STL [R1+0x128], R4 ;  /* 0x0001280401007387 */ /* 0x000fe80000100800 */
[----:B------:R2:W-:Y:S01]  /*5c30*/  STL [R1+0x12c], R5 ;  /* 0x00012c0501007387 */ /* 0x0005e20000100800 */
[----:B-1----:R-:W-:-:S05]  /*5c40*/  IMAD.WIDE R64, R8, 0x2, R88 ;  /* 0x0000000208407825 */ /* 0x002fca00078e0258 */
[----:B------:R-:W3:Y:S01]  /*5c50*/  @!P5 LDG.E.U16 R11, desc[UR6][R64.64] ;  /* 0x00000006400bd981 */ /* 0x000ee2000c1e1500 */
[----:B--2---:R-:W-:-:S05]  /*5c60*/  IMAD.WIDE R4, R8, 0x2, R82 ;  /* 0x0000000208047825 */ /* 0x004fca00078e0252 */
[----:B------:R1:W2:Y:S01]  /*5c70*/  @!P5 LDG.E.U16 R56, desc[UR6][R4.64] ;  /* 0x000000060438d981 */ /* 0x0002a2000c1e1500 */
[----:B------:R-:W-:-:S03]  /*5c80*/  VIADD R8, R92, 0xffffffc6 ;  /* 0xffffffc65c087836 */ /* 0x000fc60000000000 */
[----:B------:R-:W-:Y:S02]  /*5c90*/  STL.64 [R1+0xaa0], R64 ;  /* 0x000aa04001007387 */ /* 0x000fe40000100a00 */
[----:B------:R-:W-:Y:S02]  /*5ca0*/  ISETP.GE.U32.AND P5, PT, R8, 0x7fffff47, PT ;  /* 0x7fffff470800780c */ /* 0x000fe40003fa6070 */
[----:B------:R0:W-:Y:S01]  /*5cb0*/  STL.64 [R1+0xa98], R62 ;  /* 0x000a983e01007387 */ /* 0x0001e20000100a00 */
[----:B------:R-:W-:-:S03]  /*5cc0*/  IMAD R8, R90, 0x29, RZ ;  /* 0x000000295a087824 */ /* 0x000fc600078e02ff */
[----:B------:R4:W-:Y:S04]  /*5cd0*/  STL.64 [R1+0xa90], R6 ;  /* 0x000a900601007387 */ /* 0x0009e80000100a00 */
[----:B------:R1:W-:Y:S01]  /*5ce0*/  STL.64 [R1+0xa88], R4 ;  /* 0x000a880401007387 */ /* 0x0003e20000100a00 */
[----:B------:R-:W-:-:S03]  /*5cf0*/  PRMT R55, RZ, 0x7610, R55 ;  /* 0x00007610ff377816 */ /* 0x000fc60000000037 */
[----:B------:R-:W-:Y:S01]  /*5d00*/  STL [R1+0x25ac], R57 ;  /* 0x0025ac3901007387 */ /* 0x000fe20000100800 */
[----:B------:R-:W-:Y:S01]  /*5d10*/  PRMT R54, RZ, 0x7610, R54 ;  /* 0x00007610ff367816 */ /* 0x000fe20000000036 */
[C---:B0-----:R-:W-:Y:S01]  /*5d20*/  IMAD.WIDE R62, R8.reuse, 0x2, R88 ;  /* 0x00000002083e7825 */ /* 0x041fe200078e0258 */
[----:B------:R-:W-:Y:S02]  /*5d30*/  PRMT R53, RZ, 0x7610, R53 ;  /* 0x00007610ff357816 */ /* 0x000fe40000000035 */
[----:B------:R-:W-:Y:S01]  /*5d40*/  PRMT R52, RZ, 0x7610, R52 ;  /* 0x00007610ff347816 */ /* 0x000fe20000000034 */
[C---:B----4-:R-:W-:Y:S01]  /*5d50*/  IMAD.WIDE R6, R8.reuse, 0x2, R84 ;  /* 0x0000000208067825 */ /* 0x050fe200078e0254 */
[----:B------:R0:W4:Y:S03]  /*5d60*/  @!P0 LDG.E.U16 R55, desc[UR6][R62.64] ;  /* 0x000000063e378981 */ /* 0x000126000c1e1500 */
[C---:B-1----:R-:W-:Y:S01]  /*5d70*/  IMAD.WIDE R4, R8.reuse, 0x2, R82 ;  /* 0x0000000208047825 */ /* 0x042fe200078e0252 */
[----:B------:R-:W4:Y:S04]  /*5d80*/  @!P0 LDG.E.U16 R53, desc[UR6][R6.64] ;  /* 0x0000000606358981 */ /* 0x000f28000c1e1500 */
[----:B------:R-:W4:Y:S04]  /*5d90*/  @!P0 LDG.E.U16 R52, desc[UR6][R4.64] ;  /* 0x0000000604348981 */ /* 0x000f28000c1e1500 */
[----:B--2---:R-:W-:Y:S04]  /*5da0*/  STL [R1+0x25b0], R56 ;  /* 0x0025b03801007387 */ /* 0x004fe80000100800 */
[----:B------:R-:W-:Y:S04]  /*5db0*/  STL [R1], R10 ;  /* 0x0000000a01007387 */ /* 0x000fe80000100800 */
[----:B---3--:R1:W-:Y:S02]  /*5dc0*/  STL [R1+0x4], R11 ;  /* 0x0000040b01007387 */ /* 0x0083e40000100800 */
[----:B-1----:R-:W-:-:S05]  /*5dd0*/  IMAD.WIDE R10, R8, 0x2, R86 ;  /* 0x00000002080a7825 */ /* 0x002fca00078e0256 */
[----:B------:R1:W4:Y:S01]  /*5de0*/  @!P0 LDG.E.U16 R54, desc[UR6][R10.64] ;  /* 0x000000060a368981 */ /* 0x000322000c1e1500 */
[----:B------:R-:W-:-:S03]  /*5df0*/  VIADD R8, R92, 0xffffffbe ;  /* 0xffffffbe5c087836 */ /* 0x000fc60000000000 */
[----:B------:R0:W-:Y:S02]  /*5e00*/  STL.64 [R1+0x9a0], R62 ;  /* 0x0009a03e01007387 */ /* 0x0001e40000100a00 */
[----:B------:R-:W-:Y:S01]  /*5e10*/  ISETP.GE.U32.AND P0, PT, R8, 0x7fffff3f, PT ;  /* 0x7fffff3f0800780c */ /* 0x000fe20003f06070 */
[----:B------:R-:W-:Y:S01]  /*5e20*/  IMAD R8, R90, 0x31, RZ ;  /* 0x000000315a087824 */ /* 0x000fe200078e02ff */
[----:B------:R1:W-:Y:S01]  /*5e30*/  STL.64 [R1+0x998], R10 ;  /* 0x0009980a01007387 */ /* 0x0003e20000100a00 */
[----:B------:R-:W-:Y:S02]  /*5e40*/  PRMT R51, RZ, 0x7610, R51 ;  /* 0x00007610ff337816 */ /* 0x000fe40000000033 */
[----:B------:R-:W-:Y:S01]  /*5e50*/  PRMT R50, RZ, 0x7610, R50 ;  /* 0x00007610ff327816 */ /* 0x000fe20000000032 */
[----:B------:R2:W-:Y:S01]  /*5e60*/  STL.64 [R1+0x990], R6 ;  /* 0x0009900601007387 */ /* 0x0005e20000100a00 */
[----:B------:R-:W-:Y:S02]  /*5e70*/  PRMT R49, RZ, 0x7610, R49 ;  /* 0x00007610ff317816 */ /* 0x000fe40000000031 */
[----:B------:R-:W-:Y:S01]  /*5e80*/  PRMT R48, RZ, 0x7610, R48 ;  /* 0x00007610ff307816 */ /* 0x000fe20000000030 */
[----:B------:R3:W-:Y:S01]  /*5e90*/  STL.64 [R1+0x988], R4 ;  /* 0x0009880401007387 */ /* 0x0007e20000100a00 */
[----:B0-----:R-:W-:-:S04]  /*5ea0*/  IMAD.WIDE R62, R8, 0x2, R88 ;  /* 0x00000002083e7825 */ /* 0x001fc800078e0258 */
[C---:B-1----:R-:W-:Y:S01]  /*5eb0*/  IMAD.WIDE R10, R8.reuse, 0x2, R86 ;  /* 0x00000002080a7825 */ /* 0x042fe200078e0256 */
[----:B------:R0:W4:Y:S03]  /*5ec0*/  @!P4 LDG.E.U16 R51, desc[UR6][R62.64] ;  /* 0x000000063e33c981 */ /* 0x000126000c1e1500 */
[C---:B--2---:R-:W-:Y:S01]  /*5ed0*/  IMAD.WIDE R6, R8.reuse, 0x2, R84 ;  /* 0x0000000208067825 */ /* 0x044fe200078e0254 */
[----:B------:R1:W2:Y:S03]  /*5ee0*/  @!P4 LDG.E.U16 R50, desc[UR6][R10.64] ;  /* 0x000000060a32c981 */ /* 0x0002a6000c1e1500 */
[----:B---3--:R-:W-:Y:S01]  /*5ef0*/  IMAD.WIDE R4, R8, 0x2, R82 ;  /* 0x0000000208047825 */ /* 0x008fe200078e0252 */
[----:B------:R3:W2:Y:S03]  /*5f00*/  @!P4 LDG.E.U16 R49, desc[UR6][R6.64] ;  /* 0x000000060631c981 */ /* 0x0006a6000c1e1500 */
[----:B------:R-:W-:Y:S01]  /*5f10*/  VIADD R8, R92, 0xffffffb6 ;  /* 0xffffffb65c087836 */ /* 0x000fe20000000000 */
[----:B------:R0:W2:Y:S04]  /*5f20*/  @!P4 LDG.E.U16 R48, desc[UR6][R4.64] ;  /* 0x000000060430c981 */ /* 0x0000a8000c1e1500 */
[----:B------:R-:W-:Y:S01]  /*5f30*/  ISETP.GE.U32.AND P4, PT, R8, 0x7fffff37, PT ;  /* 0x7fffff370800780c */ /* 0x000fe20003f86070 */
[----:B------:R-:W-:Y:S01]  /*5f40*/  IMAD R8, R90, 0x39, RZ ;  /* 0x000000395a087824 */ /* 0x000fe200078e02ff */
[----:B------:R-:W-:-:S02]  /*5f50*/  PRMT R47, RZ, 0x7610, R47 ;  /* 0x00007610ff2f7816 */ /* 0x000fc4000000002f */
[----:B------:R-:W-:Y:S02]  /*5f60*/  PRMT R46, RZ, 0x7610, R46 ;  /* 0x00007610ff2e7816 */ /* 0x000fe4000000002e */
        /* <DEDUP_REMOVED lines=21> */
[----:B------:R-:W-:Y:S01]  /*60c0*/  PRMT R19, RZ, 0x7610, R19 ;  /* 0x00007610ff137816 */ /* 0x000fe20000000013 */
[----:B------:R-:W-:Y:S01]  /*60d0*/  IMAD.MOV.U32 R65, RZ, RZ, R68 ;  /* 0x000000ffff417224 */ /* 0x000fe200078e0044 */
[----:B------:R-:W-:-:S02]  /*60e0*/  PRMT R17, RZ, 0x7610, R17 ;  /* 0x00007610ff117816 */ /* 0x000fc40000000011 */
[----:B------:R-:W-:Y:S02]  /*60f0*/  PRMT R18, RZ, 0x7610, R18 ;  /* 0x00007610ff127816 */ /* 0x000fe40000000012 */
[----:B------:R-:W-:Y:S01]  /*6100*/  PRMT R16, RZ, 0x7610, R16 ;  /* 0x00007610ff107816 */ /* 0x000fe20000000010 */
[----:B------:R-:W-:Y:S01]  /*6110*/  IMAD.MOV.U32 R64, RZ, RZ, R67 ;  /* 0x000000ffff407224 */ /* 0x000fe200078e0043 */
[----:B------:R-:W-:Y:S01]  /*6120*/  PRMT R2, RZ, 0x7610, R2 ;  /* 0x00007610ff027816 */ /* 0x000fe20000000002 */
[----:B------:R-:W-:Y:S01]  /*6130*/  IMAD.WIDE R80, R90, 0x2, R88 ;  /* 0x000000025a507825 */ /* 0x000fe200078e0258 */
[----:B------:R-:W-:Y:S02]  /*6140*/  PRMT R3, RZ, 0x7610, R3 ;  /* 0x00007610ff037816 */ /* 0x000fe40000000003 */
[----:B------:R-:W-:Y:S02]  /*6150*/  PRMT R61, RZ, 0x7610, R61 ;  /* 0x00007610ff3d7816 */ /* 0x000fe4000000003d */
[----:B------:R-:W-:Y:S01]  /*6160*/  PRMT R60, RZ, 0x7610, R60 ;  /* 0x00007610ff3c7816 */ /* 0x000fe2000000003c */
[----:B----4-:R-:W-:Y:S04]  /*6170*/  STL.64 [R1+0x25b8], R54 ;  /* 0x0025b83601007387 */ /* 0x010fe80000100a00 */
[----:B------:R-:W-:Y:S04]  /*6180*/  STL.64 [R1+0x25e8], R52 ;  /* 0x0025e83401007387 */ /* 0x000fe80000100a00 */
[----:B------:R0:W-:Y:S04]  /*6190*/  STL.64 [R1+0x8a0], R62 ;  /* 0x0008a03e01007387 */ /* 0x0001e80000100a00 */
[----:B------:R1:W-:Y:S04]  /*61a0*/  STL.64 [R1+0x898], R10 ;  /* 0x0008980a01007387 */ /* 0x0003e80000100a00 */
[----:B------:R3:W-:Y:S04]  /*61b0*/  STL.64 [R1+0x890], R6 ;  /* 0x0008900601007387 */ /* 0x0007e80000100a00 */
[----:B------:R4:W-:Y:S01]  /*61c0*/  STL.64 [R1+0x888], R4 ;  /* 0x0008880401007387 */ /* 0x0009e20000100a00 */
[----:B0-----:R-:W-:-:S04]  /*61d0*/  IMAD.WIDE R62, R8, 0x2, R88 ;  /* 0x00000002083e7825 */ /* 0x001fc800078e0258 */
[C---:B-1----:R-:W-:Y:S01]  /*61e0*/  IMAD.WIDE R10, R8.reuse, 0x2, R86 ;  /* 0x00000002080a7825 */ /* 0x042fe200078e0256 */
[----:B------:R0:W2:Y:S03]  /*61f0*/  @!P5 LDG.E.U16 R47, desc[UR6][R62.64] ;  /* 0x000000063e2fd981 */ /* 0x0000a6000c1e1500 */
[C---:B---3--:R-:W-:Y:S01]  /*6200*/  IMAD.WIDE R6, R8.reuse, 0x2, R84 ;  /* 0x0000000208067825 */ /* 0x048fe200078e0254 */
[----:B------:R1:W3:Y:S03]  /*6210*/  @!P5 LDG.E.U16 R46, desc[UR6][R10.64] ;  /* 0x000000060a2ed981 */ /* 0x0002e6000c1e1500 */
[----:B----4-:R-:W-:Y:S01]  /*6220*/  IMAD.WIDE R4, R8, 0x2, R82 ;  /* 0x0000000208047825 */ /* 0x010fe200078e0252 */
[----:B------:R4:W2:Y:S03]  /*6230*/  @!P5 LDG.E.U16 R45, desc[UR6][R6.64] ;  /* 0x00000006062dd981 */ /* 0x0008a6000c1e1500 */
[----:B------:R-:W-:Y:S01]  /*6240*/  VIADD R8, R92, 0xffffffae ;  /* 0xffffffae5c087836 */ /* 0x000fe20000000000 */
[----:B------:R0:W2:Y:S04]  /*6250*/  @!P5 LDG.E.U16 R44, desc[UR6][R4.64] ;  /* 0x00000006042cd981 */ /* 0x0000a8000c1e1500 */
[----:B------:R-:W-:Y:S01]  /*6260*/  ISETP.GE.U32.AND P5, PT, R8, 0x7fffff2f, PT ;  /* 0x7fffff2f0800780c */ /* 0x000fe20003fa6070 */
[----:B------:R0:W-:Y:S01]  /*6270*/  STL.64 [R1+0x7a0], R62 ;  /* 0x0007a03e01007387 */ /* 0x0001e20000100a00 */
[----:B------:R-:W-:-:S03]  /*6280*/  IMAD R8, R90, 0x41, RZ ;  /* 0x000000415a087824 */ /* 0x000fc600078e02ff */
[----:B------:R1:W-:Y:S04]  /*6290*/  STL.64 [R1+0x798], R10 ;  /* 0x0007980a01007387 */ /* 0x0003e80000100a00 */
[----:B------:R4:W-:Y:S04]  /*62a0*/  STL.64 [R1+0x790], R6 ;  /* 0x0007900601007387 */ /* 0x0009e80000100a00 */
[----:B------:R4:W-:Y:S01]  /*62b0*/  STL.64 [R1+0x788], R4 ;  /* 0x0007880401007387 */ /* 0x0009e20000100a00 */
[----:B0-----:R-:W-:-:S04]  /*62c0*/  IMAD.WIDE R62, R8, 0x2, R88 ;  /* 0x00000002083e7825 */ /* 0x001fc800078e0258 */
[C---:B-1----:R-:W-:Y:S01]  /*62d0*/  IMAD.WIDE R10, R8.reuse, 0x2, R86 ;  /* 0x00000002080a7825 */ /* 0x042fe200078e0256 */
[----:B------:R0:W2:Y:S03]  /*62e0*/  @!P0 LDG.E.U16 R43, desc[UR6][R62.64] ;  /* 0x000000063e2b8981 */ /* 0x0000a6000c1e1500 */
[C---:B----4-:R-:W-:Y:S01]  /*62f0*/  IMAD.WIDE R6, R8.reuse, 0x2, R84 ;  /* 0x0000000208067825 */ /* 0x050fe200078e0254 */
[----:B------:R1:W4:Y:S03]  /*6300*/  @!P0 LDG.E.U16 R42, desc[UR6][R10.64] ;  /* 0x000000060a2a8981 */ /* 0x000326000c1e1500 */
[----:B------:R-:W-:Y:S01]  /*6310*/  IMAD.WIDE R4, R8, 0x2, R82 ;  /* 0x0000000208047825 */ /* 0x000fe200078e0252 */
        /* <DEDUP_REMOVED lines=12> */
[C---:B------:R-:W-:Y:S01]  /*63e0*/  IMAD.WIDE R6, R8.reuse, 0x2, R84 ;  /* 0x0000000208067825 */ /* 0x040fe200078e0254 */
[----:B------:R1:W2:Y:S03]  /*63f0*/  @!P4 LDG.E.U16 R38, desc[UR6][R10.64] ;  /* 0x000000060a26c981 */ /* 0x0002a6000c1e1500 */
        /* <DEDUP_REMOVED lines=65> */
[----:B------:R-:W-:Y:S01]  /*6810*/  IMAD R8, R90, 0x71, RZ ;  /* 0x000000715a087824 */ /* 0x000fe200078e02ff */
[----:B------:R0:W-:Y:S04]  /*6820*/  STL.64 [R1+0x1a0], R62 ;  /* 0x0001a03e01007387 */ /* 0x0001e80000100a00 */
[----:B------:R1:W-:Y:S04]  /*6830*/  STL.64 [R1+0x198], R10 ;  /* 0x0001980a01007387 */ /* 0x0003e80000100a00 */
[----:B------:R1:W-:Y:S01]  /*6840*/  STL.64 [R1+0x190], R6 ;  /* 0x0001900601007387 */ /* 0x0003e20000100a00 */
[----:B0-----:R-:W-:-:S03]  /*6850*/  IMAD.WIDE R62, R8, 0x2, R88 ;  /* 0x00000002083e7825 */ /* 0x001fc600078e0258 */
[----:B------:R0:W-:Y:S04]  /*6860*/  STL.64 [R1+0x188], R4 ;  /* 0x0001880401007387 */ /* 0x0001e80000100a00 */
[----:B------:R0:W-:Y:S01]  /*6870*/  STL.64 [R1+0xa0], R62 ;  /* 0x0000a03e01007387 */ /* 0x0001e20000100a00 */
[----:B-1----:R-:W-:-:S03]  /*6880*/  IMAD.WIDE R10, R8, 0x2, R86 ;  /* 0x00000002080a7825 */ /* 0x002fc600078e0256 */
[----:B------:R1:W2:Y:S01]  /*6890*/  @!P0 LDG.E.U16 R19, desc[UR6][R62.64] ;  /* 0x000000063e138981 */ /* 0x0002a2000c1e1500 */
[----:B------:R-:W-:-:S03]  /*68a0*/  IMAD.WIDE R6, R8, 0x2, R84 ;  /* 0x0000000208067825 */ /* 0x000fc600078e0254 */
[----:B------:R-:W2:Y:S01]  /*68b0*/  @!P5 LDG.E.U16 R61, desc[UR6][R80.64] ;  /* 0x00000006503dd981 */ /* 0x000ea2000c1e1500 */
[----:B0-----:R-:W-:-:S03]  /*68c0*/  IMAD.WIDE R4, R8, 0x2, R82 ;  /* 0x0000000208047825 */ /* 0x001fc600078e0252 */
[----:B------:R-:W-:Y:S01]  /*68d0*/  STL.64 [R1+0x98], R10 ;  /* 0x0000980a01007387 */ /* 0x000fe20000100a00 */
[----:B-1----:R-:W-:Y:S02]  /*68e0*/  IMAD.MOV.U32 R62, RZ, RZ, R66 ;  /* 0x000000ffff3e7224 */ /* 0x002fe400078e0042 */
[----:B------:R-:W-:Y:S01]  /*68f0*/  IMAD R66, R90, 0x79, RZ ;  /* 0x000000795a427824 */ /* 0x000fe200078e02ff */
[----:B------:R0:W-:Y:S03]  /*6900*/  STL.64 [R1+0x90], R6 ;  /* 0x0000900601007387 */ /* 0x0001e60000100a00 */
[C---:B------:R-:W-:Y:S01]  /*6910*/  IMAD.WIDE R72, R66.reuse, 0x2, R88 ;  /* 0x0000000242487825 */ /* 0x040fe200078e0258 */
[----:B------:R1:W-:Y:S03]  /*6920*/  STL.64 [R1+0x88], R4 ;  /* 0x0000880401007387 */ /* 0x0003e60000100a00 */
[C---:B------:R-:W-:Y:S01]  /*6930*/  IMAD.WIDE R70, R66.reuse, 0x2, R86 ;  /* 0x0000000242467825 */ /* 0x040fe200078e0256 */
[----:B------:R-:W-:Y:S03]  /*6940*/  STL [R1+0x1f6c], R72 ;  /* 0x001f6c4801007387 */ /* 0x000fe60000100800 */
[C---:B------:R-:W-:Y:S01]  /*6950*/  IMAD.WIDE R68, R66.reuse, 0x2, R84 ;  /* 0x0000000242447825 */ /* 0x040fe200078e0254 */
[----:B------:R-:W-:Y:S04]  /*6960*/  STL [R1+0x1f68], R73 ;  /* 0x001f684901007387 */ /* 0x000fe80000100800 */
[----:B------:R-:W-:Y:S04]  /*6970*/  STL [R1+0x20d8], R73 ;  /* 0x0020d84901007387 */ /* 0x000fe80000100800 */
[----:B------:R-:W-:Y:S01]  /*6980*/  STL [R1+0x1f74], R70 ;  /* 0x001f744601007387 */ /* 0x000fe20000100800 */
[----:B------:R-:W-:-:S03]  /*6990*/  IMAD.WIDE R66, R66, 0x2, R82 ;  /* 0x0000000242427825 */ /* 0x000fc600078e0252 */
[----:B------:R-:W-:Y:S04]  /*69a0*/  STL [R1+0x1f70], R71 ;  /* 0x001f704701007387 */ /* 0x000fe80000100800 */
[----:B------:R-:W-:Y:S04]  /*69b0*/  STL [R1+0x20dc], R71 ;  /* 0x0020dc4701007387 */ /* 0x000fe80000100800 */
[----:B------:R-:W-:Y:S04]  /*69c0*/  STL [R1+0x1f7c], R68 ;  /* 0x001f7c4401007387 */ /* 0x000fe80000100800 */
[----:B------:R-:W-:Y:S04]  /*69d0*/  STL [R1+0x2140], R68 ;  /* 0x0021404401007387 */ /* 0x000fe80000100800 */
[----:B------:R0:W2:Y:S04]  /*69e0*/  @!P0 LDG.E.U16 R17, desc[UR6][R6.64] ;  /* 0x0000000606118981 */ /* 0x0000a8000c1e1500 */
[----:B------:R-:W-:Y:S04]  /*69f0*/  STL [R1+0x24b0], R68 ;  /* 0x0024b04401007387 */ /* 0x000fe80000100800 */
[----:B------:R1:W2:Y:S01]  /*6a00*/  @!P0 LDG.E.U16 R18, desc[UR6][R10.64] ;  /* 0x000000060a128981 */ /* 0x0002a2000c1e1500 */
[----:B0-----:R-:W-:-:S03]  /*6a10*/  IMAD.WIDE R6, R90, 0x2, R82 ;  /* 0x000000025a067825 */ /* 0x001fc600078e0252 */
[----:B------:R-:W-:Y:S04]  /*6a20*/  STL [R1+0x24c0], R68 ;  /* 0x0024c04401007387 */ /* 0x000fe80000100800 */
[----:B------:R0:W2:Y:S01]  /*6a30*/  @!P0 LDG.E.U16 R16, desc[UR6][R4.64] ;  /* 0x0000000604108981 */ /* 0x0000a2000c1e1500 */
[----:B-1----:R-:W-:-:S03]  /*6a40*/  IMAD.WIDE R10, R90, 0x2, R84 ;  /* 0x000000025a0a7825 */ /* 0x002fc600078e0254 */
[----:B------:R-:W-:Y:S04]  /*6a50*/  STL [R1+0x257c], R68 ;  /* 0x00257c4401007387 */ /* 0x000fe80000100800 */
[----:B------:R-:W-:Y:S01]  /*6a60*/  STL [R1+0x1f78], R69 ;  /* 0x001f784501007387 */ /* 0x000fe20000100800 */
[----:B0-----:R-:W-:-:S03]  /*6a70*/  IMAD.WIDE R4, R90, 0x2, R86 ;  /* 0x000000025a047825 */ /* 0x001fc600078e0256 */
[----:B------:R-:W-:Y:S04]  /*6a80*/  STL [R1+0x1f84], R66 ;  /* 0x001f844201007387 */ /* 0x000fe80000100800 */
[----:B------:R-:W-:Y:S04]  /*6a90*/  STL [R1+0x1f80], R67 ;  /* 0x001f804301007387 */ /* 0x000fe80000100800 */
[----:B------:R-:W-:Y:S04]  /*6aa0*/  STL.64 [R1+0x2100], R66 ;  /* 0x0021004201007387 */ /* 0x000fe80000100a00 */
[----:B------:R-:W2:Y:S04]  /*6ab0*/  @!P5 LDG.E.U16 R2, desc[UR6][R6.64] ;  /* 0x000000060602d981 */ /* 0x000ea8000c1e1500 */
[----:B------:R0:W-:Y:S04]  /*6ac0*/  STL.64 [R1+0xea0], R80 ;  /* 0x000ea05001007387 */ /* 0x0001e80000100a00 */
[----:B------:R1:W3:Y:S04]  /*6ad0*/  @!P5 LDG.E.U16 R3, desc[UR6][R10.64] ;  /* 0x000000060a03d981 */ /* 0x0002e8000c1e1500 */
[----:B------:R1:W-:Y:S04]  /*6ae0*/  STL.64 [R1+0xe98], R4 ;  /* 0x000e980401007387 */ /* 0x0003e80000100a00 */
[----:B------:R-:W4:Y:S04]  /*6af0*/  @!P5 LDG.E.U16 R60, desc[UR6][R4.64] ;  /* 0x00000006043cd981 */ /* 0x000f28000c1e1500 */
[----:B0-----:R-:W4:Y:S04]  /*6b00*/  LDL.LU.64 R80, [R1+0x26d8] ;  /* 0x0026d80001507983 */ /* 0x001f280000300a00 */
[----:B------:R0:W-:Y:S04]  /*6b10*/  STL.64 [R1+0xe90], R10 ;  /* 0x000e900a01007387 */ /* 0x0001e80000100a00 */
[----:B-1----:R-:W4:Y:S01]  /*6b20*/  LDL.LU.64 R4, [R1+0x26d0] ;  /* 0x0026d00001047983 */ /* 0x002f220000300a00 */
[----:B------:R-:W-:Y:S01]  /*6b30*/  VIADD R8, R92, 0xfffffffd ;  /* 0xfffffffd5c087836 */ /* 0x000fe20000000000 */
[----:B------:R-:W-:Y:S01]  /*6b40*/  PRMT R15, RZ, 0x7610, R15 ;  /* 0x00007610ff0f7816 */ /* 0x000fe2000000000f */
[----:B------:R-:W-:Y:S01]  /*6b50*/  IMAD.MOV.U32 R63, RZ, RZ, R58 ;  /* 0x000000ffff3f7224 */ /* 0x000fe200078e003a */
[----:B------:R-:W-:-:S02]  /*6b60*/  PRMT R14, RZ, 0x7610, R14 ;  /* 0x00007610ff0e7816 */ /* 0x000fc4000000000e */
[----:B------:R-:W-:Y:S02]  /*6b70*/  ISETP.GE.U32.AND P0, PT, R8, 0x7fffff7e, PT ;  /* 0x7fffff7e0800780c */ /* 0x000fe40003f06070 */
[----:B------:R-:W-:Y:S01]  /*6b80*/  PRMT R13, RZ, 0x7610, R13 ;  /* 0x00007610ff0d7816 */ /* 0x000fe2000000000d */
[----:B------:R-:W4:Y:S01]  /*6b90*/  @!P4 LDG.E.U16 R15, desc[UR6][R72.64] ;  /* 0x00000006480fc981 */ /* 0x000f22000c1e1500 */
[----:B------:R-:W-:Y:S01]  /*6ba0*/  PRMT R8, RZ, 0x7610, R8 ;  /* 0x00007610ff087816 */ /* 0x000fe20000000008 */
[----:B------:R-:W-:Y:S02]  /*6bb0*/  VIADD R58, R92, 0xfffffff5 ;  /* 0xfffffff55c3a7836 */ /* 0x000fe40000000000 */
[----:B------:R-:W4:Y:S04]  /*6bc0*/  @!P4 LDG.E.U16 R14, desc[UR6][R70.64] ;  /* 0x00000006460ec981 */ /* 0x000f28000c1e1500 */
[----:B------:R-:W4:Y:S04]  /*6bd0*/  @!P4 LDG.E.U16 R13, desc[UR6][R68.64] ;  /* 0x00000006440dc981 */ /* 0x000f28000c1e1500 */
[----:B------:R-:W4:Y:S01]  /*6be0*/  @!P4 LDG.E.U16 R8, desc[UR6][R66.64] ;  /* 0x000000064208c981 */ /* 0x000f22000c1e1500 */
[----:B------:R-:W-:Y:S01]  /*6bf0*/  ISETP.GE.U32.AND P4, PT, R58, 0x7fffff76, PT ;  /* 0x7fffff763a00780c */ /* 0x000fe20003f86070 */
[----:B------:R-:W-:-:S02]  /*6c00*/  VIADD R58, R92, 0xffffffed ;  /* 0xffffffed5c3a7836 */ /* 0x000fc40000000000 */
[----:B------:R1:W-:Y:S03]  /*6c10*/  STL.64 [R1+0xe88], R6 ;  /* 0x000e880601007387 */ /* 0x0003e60000100a00 */
[----:B------:R-:W-:Y:S01]  /*6c20*/  ISETP.GE.U32.AND P5, PT, R58, 0x7fffff6e, PT ;  /* 0x7fffff6e3a00780c */ /* 0x000fe20003fa6070 */
[----:B------:R-:W-:-:S04]  /*6c30*/  IMAD.SHL.U32 R58, R90, 0x2, RZ ;  /* 0x000000025a3a7824 */ /* 0x000fc800078e00ff */
[----:B0-----:R-:W-:-:S04]  /*6c40*/  IMAD.WIDE R10, R58, 0x2, R84 ;  /* 0x000000023a0a7825 */ /* 0x001fc800078e0254 */
[C---:B-1----:R-:W-:Y:S01]  /*6c50*/  IMAD.WIDE R6, R58.reuse, 0x2, R82 ;  /* 0x000000023a067825 */ /* 0x042fe200078e0252 */
[----:B--2---:R-:W-:Y:S04]  /*6c60*/  STL [R1+0x1c8], R2 ;  /* 0x0001c80201007387 */ /* 0x004fe80000100800 */
[----:B---3--:R0:W-:Y:S04]  /*6c70*/  STL [R1+0x1cc], R3 ;  /* 0x0001cc0301007387 */ /* 0x0081e80000100800 */
[----:B----4-:R-:W-:Y:S01]  /*6c80*/  STL [R1+0x1d0], R60 ;  /* 0x0001d03c01007387 */ /* 0x010fe20000100800 */
[----:B0-----:R-:W-:Y:S01]  /*6c90*/  IMAD.WIDE R2, R58, 0x2, R88 ;  /* 0x000000023a027825 */ /* 0x001fe200078e0258 */
[----:B------:R-:W-:-:S02]  /*6ca0*/  PRMT R81, RZ, 0x7610, R81 ;  /* 0x00007610ff517816 */ /* 0x000fc40000000051 */
[----:B------:R0:W-:Y:S01]  /*6cb0*/  STL [R1+0x1d4], R61 ;  /* 0x0001d43d01007387 */ /* 0x0001e20000100800 */
[----:B------:R-:W-:-:S03]  /*6cc0*/  PRMT R80, RZ, 0x7610, R80 ;  /* 0x00007610ff507816 */ /* 0x000fc60000000050 */
[----:B------:R1:W-:Y:S01]  /*6cd0*/  STL.64 [R1+0xe80], R2 ;  /* 0x000e800201007387 */ /* 0x0003e20000100a00 */
[----:B------:R-:W-:-:S03]  /*6ce0*/  PRMT R4, RZ, 0x7610, R4 ;  /* 0x00007610ff047816 */ /* 0x000fc60000000004 */
[----:B------:R-:W2:Y:S01]  /*6cf0*/  @!P0 LDG.E.U16 R81, desc[UR6][R2.64] ;  /* 0x0000000602518981 */ /* 0x000ea2000c1e1500 */
[----:B0-----:R-:W-:Y:S01]  /*6d00*/  IMAD.WIDE R60, R58, 0x2, R86 ;  /* 0x000000023a3c7825 */ /* 0x001fe200078e0256 */
[----:B------:R-:W-:Y:S02]  /*6d10*/  PRMT R5, RZ, 0x7610, R5 ;  /* 0x00007610ff057816 */ /* 0x000fe40000000005 */
[----:B------:R-:W3:Y:S04]  /*6d20*/  @!P0 LDG.E.U16 R4, desc[UR6][R6.64] ;  /* 0x0000000606048981 */ /* 0x000ee8000c1e1500 */
[----:B------:R0:W-:Y:S04]  /*6d30*/  STL.64 [R1+0xe78], R60 ;  /* 0x000e783c01007387 */ /* 0x0001e80000100a00 */
[----:B------:R-:W4:Y:S04]  /*6d40*/  @!P0 LDG.E.U16 R80, desc[UR6][R60.64] ;  /* 0x000000063c508981 */ /* 0x000f28000c1e1500 */
[----:B-1----:R-:W2:Y:S04]  /*6d50*/  LDL.LU.64 R2, [R1+0x26c8] ;  /* 0x0026c80001027983 */ /* 0x002ea80000300a00 */
[----:B------:R1:W-:Y:S04]  /*6d60*/  STL.64 [R1+0xe70], R10 ;  /* 0x000e700a01007387 */ /* 0x0003e80000100a00 */
[----:B0-----:R-:W3:Y:S04]  /*6d70*/  LDL.LU.64 R60, [R1+0x26c0] ;  /* 0x0026c000013c7983 */ /* 0x001ee80000300a00 */
[----:B------:R1:W3:Y:S01]  /*6d80*/  @!P0 LDG.E.U16 R5, desc[UR6][R10.64] ;  /* 0x000000060a058981 */ /* 0x0002e2000c1e1500 */
[----:B------:R-:W-:-:S03]  /*6d90*/  VIADD R58, R92, 0xffffffe5 ;  /* 0xffffffe55c3a7836 */ /* 0x000fc60000000000 */
[----:B------:R0:W-:Y:S02]  /*6da0*/  STL.64 [R1+0xe68], R6 ;  /* 0x000e680601007387 */ /* 0x0001e40000100a00 */
[----:B------:R-:W-:Y:S01]  /*6db0*/  ISETP.GE.U32.AND P0, PT, R58, 0x7fffff66, PT ;  /* 0x7fffff663a00780c */ /* 0x000fe20003f06070 */
[----:B------:R-:W-:-:S04]  /*6dc0*/  IMAD R58, R90, 0xa, RZ ;  /* 0x0000000a5a3a7824 */ /* 0x000fc800078e02ff */
[----:B-1----:R-:W-:-:S04]  /*6dd0*/  IMAD.WIDE R10, R58, 0x2, R84 ;  /* 0x000000023a0a7825 */ /* 0x002fc800078e0254 */
[----:B0-----:R-:W-:Y:S01]  /*6de0*/  IMAD.WIDE R6, R58, 0x2, R82 ;  /* 0x000000023a067825 */ /* 0x001fe200078e0252 */
[----:B----4-:R-:W-:Y:S01]  /*6df0*/  STL [R1+0x160], R80 ;  /* 0x0001605001007387 */ /* 0x010fe20000100800 */
[----:B--2---:R-:W-:-:S03]  /*6e00*/  PRMT R2, RZ, 0x7610, R2 ;  /* 0x00007610ff027816 */ /* 0x004fc60000000002 */
[----:B------:R0:W-:Y:S01]  /*6e10*/  STL [R1+0x164], R81 ;  /* 0x0001645101007387 */ /* 0x0001e20000100800 */
[----:B------:R-:W-:-:S03]  /*6e20*/  PRMT R3, RZ, 0x7610, R3 ;  /* 0x00007610ff037816 */ /* 0x000fc60000000003 */
[----:B---3--:R-:W-:Y:S01]  /*6e30*/  STL [R1+0x158], R4 ;  /* 0x0001580401007387 */ /* 0x008fe20000100800 */
[----:B------:R-:W-:-:S03]  /*6e40*/  PRMT R61, RZ, 0x7610, R61 ;  /* 0x00007610ff3d7816 */ /* 0x000fc6000000003d */
[----:B------:R-:W2:Y:S01]  /*6e50*/  @!P4 LDG.E.U16 R2, desc[UR6][R6.64] ;  /* 0x000000060602c981 */ /* 0x000ea2000c1e1500 */
[----:B------:R-:W-:Y:S01]  /*6e60*/  PRMT R60, RZ, 0x7610, R60 ;  /* 0x00007610ff3c7816 */ /* 0x000fe2000000003c */
[C---:B0-----:R-:W-:Y:S02]  /*6e70*/  IMAD.WIDE R80, R58.reuse, 0x2, R88 ;  /* 0x000000023a507825 */ /* 0x041fe400078e0258 */
[----:B------:R0:W-:Y:S04]  /*6e80*/  STL [R1+0x15c], R5 ;  /* 0x00015c0501007387 */ /* 0x0001e80000100800 */
[----:B------:R1:W-:Y:S04]  /*6e90*/  STL.64 [R1+0xd80], R80 ;  /* 0x000d805001007387 */ /* 0x0003e80000100a00 */
[----:B------:R3:W4:Y:S01]  /*6ea0*/  @!P4 LDG.E.U16 R3, desc[UR6][R10.64] ;  /* 0x000000060a03c981 */ /* 0x000722000c1e1500 */
[----:B0-----:R-:W-:-:S03]  /*6eb0*/  IMAD.WIDE R4, R58, 0x2, R86 ;  /* 0x000000023a047825 */ /* 0x001fc600078e0256 */
[----:B------:R0:W4:Y:S04]  /*6ec0*/  @!P4 LDG.E.U16 R61, desc[UR6][R80.64] ;  /* 0x00000006503dc981 */ /* 0x000128000c1e1500 */
[----:B------:R0:W-:Y:S04]  /*6ed0*/  STL.64 [R1+0xd78], R4 ;  /* 0x000d780401007387 */ /* 0x0001e80000100a00 */
[----:B------:R-:W4:Y:S04]  /*6ee0*/  @!P4 LDG.E.U16 R60, desc[UR6][R4.64] ;  /* 0x00000006043cc981 */ /* 0x000f28000c1e1500 */
[----:B-1----:R-:W4:Y:S04]  /*6ef0*/  LDL.LU.64 R80, [R1+0x26b8] ;  /* 0x0026b80001507983 */ /* 0x002f280000300a00 */
[----:B------:R3:W-:Y:S04]  /*6f00*/  STL.64 [R1+0xd70], R10 ;  /* 0x000d700a01007387 */ /* 0x0007e80000100a00 */
[----:B0-----:R-:W4:Y:S01]  /*6f10*/  LDL.LU.64 R4, [R1+0x26b0] ;  /* 0x0026b00001047983 */ /* 0x001f220000300a00 */
[----:B------:R-:W-:-:S03]  /*6f20*/  VIADD R58, R92, 0xffffffdd ;  /* 0xffffffdd5c3a7836 */ /* 0x000fc60000000000 */
[----:B------:R0:W-:Y:S02]  /*6f30*/  STL.64 [R1+0xd68], R6 ;  /* 0x000d680601007387 */ /* 0x0001e40000100a00 */
[----:B------:R-:W-:Y:S01]  /*6f40*/  ISETP.GE.U32.AND P4, PT, R58, 0x7fffff5e, PT ;  /* 0x7fffff5e3a00780c */ /* 0x000fe20003f86070 */
[----:B------:R-:W-:-:S04]  /*6f50*/  IMAD R58, R90, 0x12, RZ ;  /* 0x000000125a3a7824 */ /* 0x000fc800078e02ff */
[----:B---3--:R-:W-:-:S04]  /*6f60*/  IMAD.WIDE R10, R58, 0x2, R84 ;  /* 0x000000023a0a7825 */ /* 0x008fc800078e0254 */
[C---:B0-----:R-:W-:Y:S01]  /*6f70*/  IMAD.WIDE R6, R58.reuse, 0x2, R82 ;  /* 0x000000023a067825 */ /* 0x041fe200078e0252 */
[----:B--2---:R-:W-:Y:S04]  /*6f80*/  STL [R1+0x148], R2 ;  /* 0x0001480201007387 */ /* 0x004fe80000100800 */
[----:B----4-:R0:W-:Y:S02]  /*6f90*/  STL [R1+0x14c], R3 ;  /* 0x00014c0301007387 */ /* 0x0101e40000100800 */
[----:B0-----:R-:W-:Y:S02]  /*6fa0*/  IMAD.WIDE R2, R58, 0x2, R88 ;  /* 0x000000023a027825 */ /* 0x001fe400078e0258 */
[----:B------:R-:W-:Y:S01]  /*6fb0*/  STL [R1+0x150], R60 ;  /* 0x0001503c01007387 */ /* 0x000fe20000100800 */
[----:B------:R-:W-:-:S03]  /*6fc0*/  PRMT R81, RZ, 0x7610, R81 ;  /* 0x00007610ff517816 */ /* 0x000fc60000000051 */
        /* <DEDUP_REMOVED lines=170> */
[----:B----4-:R-:W-:Y:S04]  /*7a70*/  STL [R1+0xd0], R80 ;  /* 0x0000d05001007387 */ /* 0x010fe80000100800 */
[----:B--2---:R0:W-:Y:S01]  /*7a80*/  STL [R1+0xd4], R81 ;  /* 0x0000d45101007387 */ /* 0x0041e20000100800 */
[----:B------:R-:W-:-:S03]  /*7a90*/  PRMT R2, RZ, 0x7610, R2 ;  /* 0x00007610ff027816 */ /* 0x000fc60000000002 */
[----:B---3--:R-:W-:Y:S01]  /*7aa0*/  STL [R1+0xc8], R4 ;  /* 0x0000c80401007387 */ /* 0x008fe20000100800 */
[----:B------:R-:W-:Y:S02]  /*7ab0*/  PRMT R3, RZ, 0x7610, R3 ;  /* 0x00007610ff037816 */ /* 0x000fe40000000003 */
[----:B------:R-:W-:Y:S01]  /*7ac0*/  PRMT R61, RZ, 0x7610, R61 ;  /* 0x00007610ff3d7816 */ /* 0x000fe2000000003d */
[----:B------:R-:W2:Y:S01]  /*7ad0*/  @!P0 LDG.E.U16 R2, desc[UR6][R6.64] ;  /* 0x0000000606028981 */ /* 0x000ea2000c1e1500 */
[C---:B0-----:R-:W-:Y:S01]  /*7ae0*/  IMAD.WIDE R80, R58.reuse, 0x2, R88 ;  /* 0x000000023a507825 */ /* 0x041fe200078e0258 */
[----:B------:R-:W-:Y:S02]  /*7af0*/  PRMT R60, RZ, 0x7610, R60 ;  /* 0x00007610ff3c7816 */ /* 0x000fe4000000003c */
[----:B------:R0:W-:Y:S04]  /*7b00*/  STL [R1+0xcc], R5 ;  /* 0x0000cc0501007387 */ /* 0x0001e80000100800 */
[----:B------:R1:W-:Y:S04]  /*7b10*/  STL.64 [R1+0x580], R80 ;  /* 0x0005805001007387 */ /* 0x0003e80000100a00 */
[----:B------:R-:W3:Y:S01]  /*7b20*/  @!P0 LDG.E.U16 R61, desc[UR6][R80.64] ;  /* 0x00000006503d8981 */ /* 0x000ee2000c1e1500 */
[----:B0-----:R-:W-:-:S03]  /*7b30*/  IMAD.WIDE R4, R58, 0x2, R86 ;  /* 0x000000023a047825 */ /* 0x001fc600078e0256 */
[----:B------:R0:W4:Y:S04]  /*7b40*/  @!P0 LDG.E.U16 R3, desc[UR6][R10.64] ;  /* 0x000000060a038981 */ /* 0x000128000c1e1500 */
[----:B------:R0:W-:Y:S04]  /*7b50*/  STL.64 [R1+0x578], R4 ;  /* 0x0005780401007387 */ /* 0x0001e80000100a00 */
[----:B-1----:R-:W3:Y:S04]  /*7b60*/  LDL.LU.64 R80, [R1+0x2638] ;  /* 0x0026380001507983 */ /* 0x002ee80000300a00 */
[----:B------:R1:W-:Y:S04]  /*7b70*/  STL.64 [R1+0x570], R10 ;  /* 0x0005700a01007387 */ /* 0x0003e80000100a00 */
[----:B------:R-:W3:Y:S04]  /*7b80*/  @!P0 LDG.E.U16 R60, desc[UR6][R4.64] ;  /* 0x00000006043c8981 */ /* 0x000ee8000c1e1500 */
[----:B0-----:R-:W3:Y:S01]  /*7b90*/  LDL.LU.64 R4, [R1+0x2630] ;  /* 0x0026300001047983 */ /* 0x001ee20000300a00 */
[----:B------:R-:W-:-:S03]  /*7ba0*/  VIADD R58, R92, 0xffffff9d ;  /* 0xffffff9d5c3a7836 */ /* 0x000fc60000000000 */
[----:B------:R0:W-:Y:S02]  /*7bb0*/  STL.64 [R1+0x568], R6 ;  /* 0x0005680601007387 */ /* 0x0001e40000100a00 */
[----:B------:R-:W-:Y:S01]  /*7bc0*/  ISETP.GE.U32.AND P0, PT, R58, 0x7fffff1e, PT ;  /* 0x7fffff1e3a00780c */ /* 0x000fe20003f06070 */
[----:B------:R-:W-:Y:S01]  /*7bd0*/  IMAD R58, R90, 0x52, RZ ;  /* 0x000000525a3a7824 */ /* 0x000fe200078e02ff */
[----:B------:R-:W-:-:S03]  /*7be0*/  PRMT R76, RZ, 0x7610, R76 ;  /* 0x00007610ff4c7816 */ /* 0x000fc6000000004c */
[----:B-1----:R-:W-:Y:S01]  /*7bf0*/  IMAD.WIDE R10, R58, 0x2, R82 ;  /* 0x000000023a0a7825 */ /* 0x002fe200078e0252 */
[----:B------:R-:W-:-:S03]  /*7c00*/  PRMT R77, RZ, 0x7610, R77 ;  /* 0x00007610ff4d7816 */ /* 0x000fc6000000004d */
[----:B0-----:R-:W-:-:S05]  /*7c10*/  IMAD.WIDE R6, R58, 0x2, R86 ;  /* 0x000000023a067825 */ /* 0x001fca00078e0256 */
[----:B------:R-:W3:Y:S04]  /*7c20*/  @!P4 LDG.E.U16 R76, desc[UR6][R6.64] ;  /* 0x00000006064cc981 */ /* 0x000ee8000c1e1500 */
[----:B--2---:R-:W-:Y:S04]  /*7c30*/  STL [R1+0x58], R2 ;  /* 0x0000580201007387 */ /* 0x004fe80000100800 */
[----:B----4-:R0:W-:Y:S02]  /*7c40*/  STL [R1+0x5c], R3 ;  /* 0x00005c0301007387 */ /* 0x0101e40000100800 */
[----:B0-----:R-:W-:-:S05]  /*7c50*/  IMAD.WIDE R2, R58, 0x2, R88 ;  /* 0x000000023a027825 */ /* 0x001fca00078e0258 */
[----:B------:R-:W2:Y:S04]  /*7c60*/  @!P4 LDG.E.U16 R77, desc[UR6][R2.64] ;  /* 0x00000006024dc981 */ /* 0x000ea8000c1e1500 */
[----:B---3--:R-:W-:Y:S04]  /*7c70*/  STL [R1+0x60], R60 ;  /* 0x0000603c01007387 */ /* 0x008fe80000100800 */
[----:B------:R0:W-:Y:S01]  /*7c80*/  STL [R1+0x64], R61 ;  /* 0x0000643d01007387 */ /* 0x0001e20000100800 */
[----:B------:R-:W-:Y:S02]  /*7c90*/  PRMT R4, RZ, 0x7610, R4 ;  /* 0x00007610ff047816 */ /* 0x000fe40000000004 */
[----:B------:R-:W-:-:S04]  /*7ca0*/  PRMT R5, RZ, 0x7610, R5 ;  /* 0x00007610ff057816 */ /* 0x000fc80000000005 */
[----:B------:R1:W3:Y:S01]  /*7cb0*/  @!P4 LDG.E.U16 R4, desc[UR6][R10.64] ;  /* 0x000000060a04c981 */ /* 0x0002e2000c1e1500 */
[----:B0-----:R-:W-:-:S05]  /*7cc0*/  IMAD.WIDE R60, R58, 0x2, R84 ;  /* 0x000000023a3c7825 */ /* 0x001fca00078e0254 */
[----:B------:R-:W4:Y:S01]  /*7cd0*/  @!P4 LDG.E.U16 R5, desc[UR6][R60.64] ;  /* 0x000000063c05c981 */ /* 0x000f22000c1e1500 */
[----:B------:R-:W-:-:S03]  /*7ce0*/  VIADD R58, R92, 0xffffff95 ;  /* 0xffffff955c3a7836 */ /* 0x000fc60000000000 */
[----:B------:R0:W-:Y:S02]  /*7cf0*/  STL.64 [R1+0x480], R2 ;  /* 0x0004800201007387 */ /* 0x0001e40000100a00 */
[----:B------:R-:W-:Y:S02]  /*7d00*/  ISETP.GE.U32.AND P4, PT, R58, 0x7fffff16, PT ;  /* 0x7fffff163a00780c */ /* 0x000fe40003f86070 */
[----:B------:R1:W-:Y:S01]  /*7d10*/  STL.64 [R1+0x478], R6 ;  /* 0x0004780601007387 */ /* 0x0003e20000100a00 */
[----:B------:R-:W-:Y:S01]  /*7d20*/  IMAD R58, R90, 0x5a, RZ ;  /* 0x0000005a5a3a7824 */ /* 0x000fe200078e02ff */
[----:B------:R-:W-:Y:S02]  /*7d30*/  PRMT R79, RZ, 0x7610, R79 ;  /* 0x00007610ff4f7816 */ /* 0x000fe4000000004f */
[----:B0-----:R-:W2:Y:S04]  /*7d40*/  LDL.LU.64 R2, [R1+0x2628] ;  /* 0x0026280001027983 */ /* 0x001ea80000300a00 */
[----:B------:R-:W-:Y:S04]  /*7d50*/  STL.64 [R1+0x470], R60 ;  /* 0x0004703c01007387 */ /* 0x000fe80000100a00 */
[----:B-1----:R-:W2:Y:S04]  /*7d60*/  LDL.LU.64 R6, [R1+0x2620] ;  /* 0x0026200001067983 */ /* 0x002ea80000300a00 */
[----:B------:R0:W-:Y:S01]  /*7d70*/  STL.64 [R1+0x468], R10 ;  /* 0x0004680a01007387 */ /* 0x0001e20000100a00 */
[----:B------:R-:W-:Y:S01]  /*7d80*/  PRMT R78, RZ, 0x7610, R78 ;  /* 0x00007610ff4e7816 */ /* 0x000fe2000000004e */
[----:B0-----:R-:W-:-:S05]  /*7d90*/  IMAD.WIDE R10, R58, 0x2, R86 ;  /* 0x000000023a0a7825 */ /* 0x001fca00078e0256 */
[----:B------:R-:W2:Y:S04]  /*7da0*/  @!P5 LDG.E.U16 R78, desc[UR6][R10.64] ;  /* 0x000000060a4ed981 */ /* 0x000ea8000c1e1500 */
[----:B---3--:R-:W-:Y:S04]  /*7db0*/  STL [R1+0x48], R4 ;  /* 0x0000480401007387 */ /* 0x008fe80000100800 */
[----:B----4-:R0:W-:Y:S04]  /*7dc0*/  STL [R1+0x4c], R5 ;  /* 0x00004c0501007387 */ /* 0x0101e80000100800 */
[----:B------:R-:W-:Y:S04]  /*7dd0*/  STL [R1+0x50], R76 ;  /* 0x0000504c01007387 */ /* 0x000fe80000100800 */
[----:B--2---:R1:W-:Y:S01]  /*7de0*/  STL [R1+0x54], R77 ;  /* 0x0000544d01007387 */ /* 0x0043e20000100800 */
[----:B0-----:R-:W-:-:S05]  /*7df0*/  IMAD.WIDE R4, R58, 0x2, R88 ;  /* 0x000000023a047825 */ /* 0x001fca00078e0258 */
[----:B------:R0:W-:Y:S01]  /*7e00*/  STL.64 [R1+0x380], R4 ;  /* 0x0003800401007387 */ /* 0x0001e20000100a00 */
[----:B-1----:R-:W-:-:S03]  /*7e10*/  IMAD.WIDE R76, R58, 0x2, R84 ;  /* 0x000000023a4c7825 */ /* 0x002fc600078e0254 */
[----:B------:R1:W-:Y:S04]  /*7e20*/  STL.64 [R1+0x378], R10 ;  /* 0x0003780a01007387 */ /* 0x0003e80000100a00 */
[----:B------:R-:W2:Y:S04]  /*7e30*/  @!P5 LDG.E.U16 R79, desc[UR6][R4.64] ;  /* 0x00000006044fd981 */ /* 0x000ea8000c1e1500 */
[----:B0-----:R-:W3:Y:S04]  /*7e40*/  LDL.LU.64 R4, [R1+0x2618] ;  /* 0x0026180001047983 */ /* 0x001ee80000300a00 */
[----:B------:R0:W-:Y:S04]  /*7e50*/  STL.64 [R1+0x370], R76 ;  /* 0x0003704c01007387 */ /* 0x0001e80000100a00 */
[----:B-1----:R-:W4:Y:S01]  /*7e60*/  LDL.LU.64 R10, [R1+0x2610] ;  /* 0x00261000010a7983 */ /* 0x002f220000300a00 */
[----:B------:R-:W-:Y:S01]  /*7e70*/  PRMT R6, RZ, 0x7610, R6 ;  /* 0x00007610ff067816 */ /* 0x000fe20000000006 */
[----:B------:R-:W-:Y:S01]  /*7e80*/  IMAD.WIDE R60, R58, 0x2, R82 ;  /* 0x000000023a3c7825 */ /* 0x000fe200078e0252 */
[----:B------:R-:W-:-:S03]  /*7e90*/  PRMT R7, RZ, 0x7610, R7 ;  /* 0x00007610ff077816 */ /* 0x000fc60000000007 */
[----:B------:R-:W-:Y:S01]  /*7ea0*/  VIADD R58, R92, 0xffffff8d ;  /* 0xffffff8d5c3a7836 */ /* 0x000fe20000000000 */
[----:B------:R-:W2:Y:S04]  /*7eb0*/  @!P5 LDG.E.U16 R6, desc[UR6][R60.64] ;  /* 0x000000063c06d981 */ /* 0x000ea8000c1e1500 */
[----:B------:R0:W2:Y:S01]  /*7ec0*/  @!P5 LDG.E.U16 R7, desc[UR6][R76.64] ;  /* 0x000000064c07d981 */ /* 0x0000a2000c1e1500 */
[----:B------:R-:W-:Y:S01]  /*7ed0*/  ISETP.GE.U32.AND P5, PT, R58, 0x7fffff0e, PT ;  /* 0x7fffff0e3a00780c */ /* 0x000fe20003fa6070 */
[----:B------:R-:W-:Y:S02]  /*7ee0*/  IMAD R58, R90, 0x62, RZ ;  /* 0x000000625a3a7824 */ /* 0x000fe400078e02ff */
[----:B------:R1:W-:Y:S02]  /*7ef0*/  STL.64 [R1+0x368], R60 ;  /* 0x0003683c01007387 */ /* 0x0003e40000100a00 */
[----:B0-----:R-:W-:Y:S01]  /*7f00*/  IMAD.WIDE R76, R58, 0x2, R84 ;  /* 0x000000023a4c7825 */ /* 0x001fe200078e0254 */
[----:B-1----:R-:W-:-:S03]  /*7f10*/  MOV R61, R64 ;  /* 0x00000040003d7202 */ /* 0x002fc60000000f00 */
[----:B------:R-:W-:Y:S02]  /*7f20*/  IMAD.MOV.U32 R60, RZ, RZ, R65 ;  /* 0x000000ffff3c7224 */ /* 0x000fe400078e0041 */
[----:B------:R-:W-:Y:S01]  /*7f30*/  IMAD.WIDE R64, R58, 0x2, R82 ;  /* 0x000000023a407825 */ /* 0x000fe200078e0252 */
[----:B----4-:R-:W-:Y:S02]  /*7f40*/  PRMT R10, RZ, 0x7610, R10 ;  /* 0x00007610ff0a7816 */ /* 0x010fe4000000000a */
[----:B------:R-:W-:-:S04]  /*7f50*/  PRMT R11, RZ, 0x7610, R11 ;  /* 0x00007610ff0b7816 */ /* 0x000fc8000000000b */
[----:B------:R-:W4:Y:S04]  /*7f60*/  @!P0 LDG.E.U16 R10, desc[UR6][R64.64] ;  /* 0x00000006400a8981 */ /* 0x000f28000c1e1500 */
[----:B------:R-:W4:Y:S01]  /*7f70*/  @!P0 LDG.E.U16 R11, desc[UR6][R76.64] ;  /* 0x000000064c0b8981 */ /* 0x000f22000c1e1500 */
[----:B------:R-:W-:-:S03]  /*7f80*/  PRMT R81, RZ, 0x7610, R81 ;  /* 0x00007610ff517816 */ /* 0x000fc60000000051 */
[----:B--2---:R-:W-:Y:S01]  /*7f90*/  STL [R1+0x38], R6 ;  /* 0x0000380601007387 */ /* 0x004fe20000100800 */
[----:B------:R-:W-:-:S03]  /*7fa0*/  PRMT R74, RZ, 0x7610, R74 ;  /* 0x00007610ff4a7816 */ /* 0x000fc6000000004a */
[----:B------:R0:W-:Y:S04]  /*7fb0*/  STL [R1+0x3c], R7 ;  /* 0x00003c0701007387 */ /* 0x0001e80000100800 */
[----:B------:R-:W-:Y:S04]  /*7fc0*/  STL [R1+0x40], R78 ;  /* 0x0000404e01007387 */ /* 0x000fe80000100800 */
[----:B------:R1:W-:Y:S01]  /*7fd0*/  STL [R1+0x44], R79 ;  /* 0x0000444f01007387 */ /* 0x0003e20000100800 */
[----:B0-----:R-:W-:-:S04]  /*7fe0*/  IMAD.WIDE R6, R58, 0x2, R88 ;  /* 0x000000023a067825 */ /* 0x001fc800078e0258 */
[----:B-1----:R-:W-:Y:S01]  /*7ff0*/  IMAD.WIDE R78, R58, 0x2, R86 ;  /* 0x000000023a4e7825 */ /* 0x002fe200078e0256 */
[----:B------:R0:W-:Y:S03]  /*8000*/  STL.64 [R1+0x280], R6 ;  /* 0x0002800601007387 */ /* 0x0001e60000100a00 */
[----:B------:R-:W-:Y:S01]  /*8010*/  VIADD R58, R92, 0xffffff85 ;  /* 0xffffff855c3a7836 */ /* 0x000fe20000000000 */
[----:B------:R-:W-:Y:S04]  /*8020*/  STL.64 [R1+0x278], R78 ;  /* 0x0002784e01007387 */ /* 0x000fe80000100a00 */
[----:B------:R-:W2:Y:S04]  /*8030*/  @!P0 LDG.E.U16 R81, desc[UR6][R6.64] ;  /* 0x0000000606518981 */ /* 0x000ea8000c1e1500 */
[----:B------:R1:W2:Y:S01]  /*8040*/  @!P0 LDG.E.U16 R74, desc[UR6][R78.64] ;  /* 0x000000064e4a8981 */ /* 0x0002a2000c1e1500 */
[----:B------:R-:W-:Y:S01]  /*8050*/  ISETP.GE.U32.AND P0, PT, R58, 0x7fffff06, PT ;  /* 0x7fffff063a00780c */ /* 0x000fe20003f06070 */
[----:B------:R-:W-:-:S02]  /*8060*/  IMAD R58, R90, 0x6a, RZ ;  /* 0x0000006a5a3a7824 */ /* 0x000fc400078e02ff */
[----:B0-----:R-:W2:Y:S01]  /*8070*/  LDL.LU.64 R6, [R1+0x2608] ;  /* 0x0026080001067983 */ /* 0x001ea20000300a00 */
[----:B---3--:R-:W-:-:S03]  /*8080*/  PRMT R4, RZ, 0x7610, R4 ;  /* 0x00007610ff047816 */ /* 0x008fc60000000004 */
[----:B------:R-:W-:Y:S04]  /*8090*/  STL.64 [R1+0x270], R76 ;  /* 0x0002704c01007387 */ /* 0x000fe80000100a00 */
[----:B------:R-:W-:Y:S04]  /*80a0*/  STL.64 [R1+0x268], R64 ;  /* 0x0002684001007387 */ /* 0x000fe80000100a00 */
[----:B----4-:R-:W-:Y:S04]  /*80b0*/  STL [R1+0x28], R10 ;  /* 0x0000280a01007387 */ /* 0x010fe80000100800 */
[----:B------:R0:W-:Y:S02]  /*80c0*/  STL [R1+0x2c], R11 ;  /* 0x00002c0b01007387 */ /* 0x0001e40000100800 */
[----:B0-----:R-:W-:-:S05]  /*80d0*/  IMAD.WIDE R10, R58, 0x2, R82 ;  /* 0x000000023a0a7825 */ /* 0x001fca00078e0252 */
[----:B------:R-:W3:Y:S01]  /*80e0*/  @!P4 LDG.E.U16 R4, desc[UR6][R10.64] ;  /* 0x000000060a04c981 */ /* 0x000ee2000c1e1500 */
[----:B------:R-:W-:Y:S01]  /*80f0*/  PRMT R5, RZ, 0x7610, R5 ;  /* 0x00007610ff057816 */ /* 0x000fe20000000005 */
[C---:B------:R-:W-:Y:S01]  /*8100*/  IMAD.WIDE R76, R58.reuse, 0x2, R84 ;  /* 0x000000023a4c7825 */ /* 0x040fe200078e0254 */
[----:B------:R-:W-:Y:S02]  /*8110*/  PRMT R73, RZ, 0x7610, R73 ;  /* 0x00007610ff497816 */ /* 0x000fe40000000049 */
[----:B------:R-:W-:Y:S01]  /*8120*/  PRMT R71, RZ, 0x7610, R71 ;  /* 0x00007610ff477816 */ /* 0x000fe20000000047 */
[C---:B------:R-:W-:Y:S01]  /*8130*/  IMAD.WIDE R64, R58.reuse, 0x2, R88 ;  /* 0x000000023a407825 */ /* 0x040fe200078e0258 */
[----:B------:R-:W4:Y:S03]  /*8140*/  @!P4 LDG.E.U16 R5, desc[UR6][R76.64] ;  /* 0x000000064c05c981 */ /* 0x000f26000c1e1500 */
[----:B-1----:R-:W-:Y:S01]  /*8150*/  IMAD.WIDE R78, R58, 0x2, R86 ;  /* 0x000000023a4e7825 */ /* 0x002fe200078e0256 */
[----:B------:R0:W-:Y:S03]  /*8160*/  STL.64 [R1+0x180], R64 ;  /* 0x0001804001007387 */ /* 0x0001e60000100a00 */
[----:B------:R-:W-:Y:S01]  /*8170*/  VIADD R58, R92, 0xfffffffc ;  /* 0xfffffffc5c3a7836 */ /* 0x000fe20000000000 */
[----:B------:R1:W-:Y:S04]  /*8180*/  STL.64 [R1+0x178], R78 ;  /* 0x0001784e01007387 */ /* 0x0003e80000100a00 */
[----:B------:R-:W2:Y:S04]  /*8190*/  @!P4 LDG.E.U16 R73, desc[UR6][R64.64] ;  /* 0x000000064049c981 */ /* 0x000ea8000c1e1500 */
[----:B------:R1:W2:Y:S01]  /*81a0*/  @!P4 LDG.E.U16 R71, desc[UR6][R78.64] ;  /* 0x000000064e47c981 */ /* 0x0002a2000c1e1500 */
[----:B------:R-:W-:Y:S01]  /*81b0*/  ISETP.GE.U32.AND P4, PT, R58, 0x7fffff7d, PT ;  /* 0x7fffff7d3a00780c */ /* 0x000fe20003f86070 */
[----:B------:R-:W-:-:S02]  /*81c0*/  IMAD R58, R90, 0x72, RZ ;  /* 0x000000725a3a7824 */ /* 0x000fc400078e02ff */
[----:B0-----:R-:W2:Y:S01]  /*81d0*/  LDL.LU.64 R64, [R1+0x2600] ;  /* 0x0026000001407983 */ /* 0x001ea20000300a00 */
[----:B------:R-:W-:-:S03]  /*81e0*/  PRMT R57, RZ, 0x7610, R57 ;  /* 0x00007610ff397816 */ /* 0x000fc60000000039 */
[----:B------:R0:W-:Y:S04]  /*81f0*/  STL.64 [R1+0x170], R76 ;  /* 0x0001704c01007387 */ /* 0x0001e80000100a00 */
[----:B------:R0:W-:Y:S01]  /*8200*/  STL.64 [R1+0x168], R10 ;  /* 0x0001680a01007387 */ /* 0x0001e20000100a00 */
[----:B------:R-:W-:Y:S01]  /*8210*/  PRMT R55, RZ, 0x7610, R55 ;  /* 0x00007610ff377816 */ /* 0x000fe20000000037 */
[----:B-1----:R-:W-:Y:S01]  /*8220*/  IMAD.WIDE R78, R58, 0x2, R84 ;  /* 0x000000023a4e7825 */ /* 0x002fe200078e0254 */
[----:B------:R-:W-:-:S04]  /*8230*/  PRMT R54, RZ, 0x7610, R54 ;  /* 0x00007610ff367816 */ /* 0x000fc80000000036 */
[----:B------:R1:W2:Y:S01]  /*8240*/  @!P5 LDG.E.U16 R55, desc[UR6][R78.64] ;  /* 0x000000064e37d981 */ /* 0x0002a2000c1e1500 */
[----:B0-----:R-:W-:-:S04]  /*8250*/  IMAD.WIDE R76, R58, 0x2, R82 ;  /* 0x000000023a4c7825 */ /* 0x001fc800078e0252 */
[----:B------:R-:W-:Y:S01]  /*8260*/  IMAD.MOV.U32 R11, RZ, RZ, R60 ;  /* 0x000000ffff0b7224 */ /* 0x000fe200078e003c */
[----:B------:R-:W2:Y:S04]  /*8270*/  @!P5 LDG.E.U16 R54, desc[UR6][R76.64] ;  /* 0x000000064c36d981 */ /* 0x000ea8000c1e1500 */
[----:B---3--:R0:W-:Y:S02]  /*8280*/  STL [R1+0x18], R4 ;  /* 0x0000180401007387 */ /* 0x0081e40000100800 */
[----:B0-----:R-:W-:Y:S02]  /*8290*/  IMAD.MOV.U32 R4, RZ, RZ, R61 ;  /* 0x000000ffff047224 */ /* 0x001fe400078e003d */
[----:B------:R-:W-:-:S05]  /*82a0*/  IMAD.WIDE R60, R58, 0x2, R86 ;  /* 0x000000023a3c7825 */ /* 0x000fca00078e0256 */
[----:B------:R-:W3:Y:S01]  /*82b0*/  @!P5 LDG.E.U16 R57, desc[UR6][R60.64] ;  /* 0x000000063c39d981 */ /* 0x000ee2000c1e1500 */
[----:B------:R-:W-:Y:S01]  /*82c0*/  IMAD.MOV.U32 R10, RZ, RZ, R63 ;  /* 0x000000ffff0a7224 */ /* 0x000fe200078e003f */
[----:B------:R-:W-:Y:S02]  /*82d0*/  PRMT R69, RZ, 0x7610, R69 ;  /* 0x00007610ff457816 */ /* 0x000fe40000000045 */
[----:B----4-:R0:W-:Y:S04]  /*82e0*/  STL [R1+0x1c], R5 ;  /* 0x00001c0501007387 */ /* 0x0101e80000100800 */
[----:B--2---:R-:W-:Y:S01]  /*82f0*/  STL [R1+0x34], R81 ;  /* 0x0000345101007387 */ /* 0x004fe20000100800 */
[----:B0-----:R-:W-:Y:S02]  /*8300*/  IMAD.MOV.U32 R5, RZ, RZ, R62 ;  /* 0x000000ffff057224 */ /* 0x001fe400078e003e */
[----:B------:R-:W-:Y:S01]  /*8310*/  IMAD.WIDE R62, R58, 0x2, R88 ;  /* 0x000000023a3e7825 */ /* 0x000fe200078e0258 */
[----:B------:R-:W-:Y:S01]  /*8320*/  STL [R1+0x30], R74 ;  /* 0x0000304a01007387 */ /* 0x000fe20000100800 */
[----:B------:R-:W-:-:S03]  /*8330*/  PRMT R7, RZ, 0x7610, R7 ;  /* 0x00007610ff077816 */ /* 0x000fc60000000007 */
[----:B------:R0:W-:Y:S01]  /*8340*/  STL.64 [R1+0x80], R62 ;  /* 0x0000803e01007387 */ /* 0x0001e20000100a00 */
[----:B------:R-:W-:-:S03]  /*8350*/  VIADD R58, R92, 0xfffffff4 ;  /* 0xfffffff45c3a7836 */ /* 0x000fc60000000000 */
[----:B------:R2:W-:Y:S04]  /*8360*/  STL.64 [R1+0x78], R60 ;  /* 0x0000783c01007387 */ /* 0x0005e80000100a00 */
[----:B------:R-:W4:Y:S01]  /*8370*/  @!P5 LDG.E.U16 R69, desc[UR6][R62.64] ;  /* 0x000000063e45d981 */ /* 0x000f22000c1e1500 */
[----:B------:R-:W-:Y:S02]  /*8380*/  PRMT R53, RZ, 0x7610, R53 ;  /* 0x00007610ff357816 */ /* 0x000fe40000000035 */
[----:B------:R-:W-:Y:S01]  /*8390*/  ISETP.GE.U32.AND P5, PT, R58, 0x7fffff75, PT ;  /* 0x7fffff753a00780c */ /* 0x000fe20003fa6070 */
[C---:B------:R-:W-:Y:S01]  /*83a0*/  IMAD R58, R90.reuse, 0x7a, RZ ;  /* 0x0000007a5a3a7824 */ /* 0x040fe200078e02ff */
[----:B0-----:R-:W4:Y:S04]  /*83b0*/  LDL.LU.64 R62, [R1+0x25f8] ;  /* 0x0025f800013e7983 */ /* 0x001f280000300a00 */
[----:B------:R1:W-:Y:S04]  /*83c0*/  STL.64 [R1+0x70], R78 ;  /* 0x0000704e01007387 */ /* 0x0003e80000100a00 */
[----:B--2---:R-:W2:Y:S04]  /*83d0*/  LDL.LU.64 R60, [R1+0x25f0] ;  /* 0x0025f000013c7983 */ /* 0x004ea80000300a00 */
[----:B------:R-:W-:Y:S04]  /*83e0*/  STL.64 [R1+0x68], R76 ;  /* 0x0000684c01007387 */ /* 0x000fe80000100a00 */
[----:B------:R-:W-:Y:S01]  /*83f0*/  STL [R1+0x24], R73 ;  /* 0x0000244901007387 */ /* 0x000fe20000100800 */
[----:B------:R-:W-:-:S03]  /*8400*/  IMAD R92, R90, 0x3, RZ ;  /* 0x000000035a5c7824 */ /* 0x000fc600078e02ff */
[----:B------:R-:W-:Y:S01]  /*8410*/  STL [R1+0x20], R71 ;  /* 0x0000204701007387 */ /* 0x000fe20000100800 */
[----:B------:R-:W-:-:S03]  /*8420*/  PRMT R52, RZ, 0x7610, R52 ;  /* 0x00007610ff347816 */ /* 0x000fc60000000034 */
[----:B------:R-:W-:Y:S01]  /*8430*/  STL.S16 [R1+0x1e0], R7 ;  /* 0x0001e00701007387 */ /* 0x000fe20000100600 */
[----:B-1----:R-:W-:Y:S02]  /*8440*/  IMAD.MOV.U32 R79, RZ, RZ, R65 ;  /* 0x000000ffff4f7224 */ /* 0x002fe400078e0041 */
[----:B------:R-:W-:Y:S01]  /*8450*/  IMAD.MOV.U32 R78, RZ, RZ, R64 ;  /* 0x000000ffff4e7224 */ /* 0x000fe200078e0040 */
[----:B------:R-:W-:Y:S01]  /*8460*/  PRMT R6, RZ, 0x7610, R6 ;  /* 0x00007610ff067816 */ /* 0x000fe20000000006 */
[----:B------:R-:W-:-:S05]  /*8470*/  IMAD.WIDE R64, R58, 0x2, R88 ;  /* 0x000000023a407825 */ /* 0x000fca00078e0258 */
[----:B------:R0:W2:Y:S04]  /*8480*/  @!P0 LDG.E.U16 R52, desc[UR6][R64.64] ;  /* 0x0000000640348981 */ /* 0x0000a8000c1e1500 */
[----:B---3--:R-:W-:Y:S04]  /*8490*/  STL [R1+0x10], R57 ;  /* 0x0000103901007387 */ /* 0x008fe80000100800 */
[----:B------:R-:W-:Y:S04]  /*84a0*/  STL.S16 [R1+0x240], R53 ;  /* 0x0002403501007387 */ /* 0x000fe80000100600 */
[----:B------:R1:W-:Y:S04]  /*84b0*/  STL [R1+0xc], R55 ;  /* 0x00000c3701007387 */ /* 0x0003e80000100800 */
[----:B------:R3:W-:Y:S01]  /*84c0*/  STL [R1+0x8], R54 ;  /* 0x0000083601007387 */ /* 0x0007e20000100800 */
[----:B-1----:R-:W-:-:S02]  /*84d0*/  IMAD.MOV.U32 R55, RZ, RZ, R10 ;  /* 0x000000ffff377224 */ /* 0x002fc400078e000a */
[----:B---3--:R-:W-:Y:S02]  /*84e0*/  IMAD.MOV.U32 R54, RZ, RZ, R11 ;  /* 0x000000ffff367224 */ /* 0x008fe400078e000b */
[----:B------:R-:W-:-:S05]  /*84f0*/  IMAD.WIDE R10, R92, 0x2, R88 ;  /* 0x000000025c0a7825 */ /* 0x000fca00078e0258 */
[----:B------:R1:W3:Y:S04]  /*8500*/  @!P4 LDG.E.U16 R6, desc[UR6][R10.64] ;  /* 0x000000060a06c981 */ /* 0x0002e8000c1e1500 */
[----:B----4-:R4:W-:Y:S01]  /*8510*/  STL [R1+0x14], R69 ;  /* 0x0000144501007387 */ /* 0x0109e20000100800 */
[----:B------:R-:W-:Y:S02]  /*8520*/  IMAD.MOV.U32 R74, RZ, RZ, R4 ;  /* 0x000000ffff4a7224 */ /* 0x000fe400078e0004 */
[----:B------:R-:W-:Y:S01]  /*8530*/  IMAD.MOV.U32 R57, RZ, RZ, R5 ;  /* 0x000000ffff397224 */ /* 0x000fe200078e0005 */
[----:B------:R-:W-:Y:S01]  /*8540*/  STL.64 [R1+0xe60], R10 ;  /* 0x000e600a01007387 */ /* 0x000fe20000100a00 */
[----:B----4-:R-:W-:-:S03]  /*8550*/  IMAD R69, R90, 0xb, RZ ;  /* 0x0000000b5a457824 */ /* 0x010fc600078e02ff */
[----:B------:R-:W-:Y:S01]  /*8560*/  STL [R1+0x1f8c], R64 ;  /* 0x001f8c4001007387 */ /* 0x000fe20000100800 */
[----:B------:R-:W-:-:S03]  /*8570*/  IMAD.WIDE R4, R69, 0x2, R88 ;  /* 0x0000000245047825 */ /* 0x000fc600078e0258 */
[----:B------:R0:W-:Y:S01]  /*8580*/  STL [R1+0x20e0], R64 ;  /* 0x0020e04001007387 */ /* 0x0001e20000100800 */
[----:B------:R-:W-:-:S03]  /*8590*/  PRMT R66, RZ, 0x7610, R66 ;  /* 0x00007610ff427816 */ /* 0x000fc60000000042 */
[----:B------:R-:W-:Y:S01]  /*85a0*/  STL.64 [R1+0xd60], R4 ;  /* 0x000d600401007387 */ /* 0x000fe20000100a00 */
[----:B------:R-:W-:Y:S02]  /*85b0*/  IMAD.MOV.U32 R81, RZ, RZ, R63 ;  /* 0x000000ffff517224 */ /* 0x000fe400078e003f */
[----:B------:R-:W-:Y:S01]  /*85c0*/  IMAD.MOV.U32 R71, RZ, RZ, R62 ;  /* 0x000000ffff477224 */ /* 0x000fe200078e003e */
[----:B------:R-:W-:Y:S01]  /*85d0*/  STL [R1+0x1f88], R65 ;  /* 0x001f884101007387 */ /* 0x000fe20000100800 */
[----:B--2---:R-:W-:Y:S02]  /*85e0*/  IMAD.MOV.U32 R73, RZ, RZ, R61 ;  /* 0x000000ffff497224 */ /* 0x004fe400078e003d */
[----:B------:R-:W-:Y:S01]  /*85f0*/  IMAD.MOV.U32 R76, RZ, RZ, R60 ;  /* 0x000000ffff4c7224 */ /* 0x000fe200078e003c */
[----:B------:R-:W-:Y:S01]  /*8600*/  PRMT R67, RZ, 0x7610, R67 ;  /* 0x00007610ff437816 */ /* 0x000fe20000000043 */
[----:B------:R-:W-:Y:S02]  /*8610*/  IMAD.MOV.U32 R77, RZ, RZ, R59 ;  /* 0x000000ffff4d7224 */ /* 0x000fe400078e003b */
[----:B------:R-:W-:-:S04]  /*8620*/  IMAD.WIDE R62, R58, 0x2, R86 ;  /* 0x000000023a3e7825 */ /* 0x000fc800078e0256 */
[----:B------:R-:W-:Y:S01]  /*8630*/  IMAD.WIDE R60, R58, 0x2, R84 ;  /* 0x000000023a3c7825 */ /* 0x000fe200078e0254 */
[----:B------:R-:W-:-:S03]  /*8640*/  PRMT R3, RZ, 0x7610, R3 ;  /* 0x00007610ff037816 */ /* 0x000fc60000000003 */
[----:B0-----:R-:W-:Y:S01]  /*8650*/  IMAD.MOV.U32 R64, RZ, RZ, R7 ;  /* 0x000000ffff407224 */ /* 0x001fe200078e0007 */
[----:B------:R-:W2:Y:S01]  /*8660*/  @!P0 LDG.E.U16 R67, desc[UR6][R60.64] ;  /* 0x000000063c438981 */ /* 0x000ea2000c1e1500 */
[----:B------:R-:W-:-:S03]  /*8670*/  IMAD.WIDE R58, R58, 0x2, R82 ;  /* 0x000000023a3a7825 */ /* 0x000fc600078e0252 */
[----:B------:R0:W-:Y:S01]  /*8680*/  STL [R1+0x1e4], R52 ;  /* 0x0001e43401007387 */ /* 0x0001e20000100800 */
[----:B-1----:R-:W-:-:S03]  /*8690*/  IMAD.WIDE R10, R92, 0x2, R82 ;  /* 0x000000025c0a7825 */ /* 0x002fc600078e0252 */
[----:B------:R-:W4:Y:S01]  /*86a0*/  @!P0 LDG.E.U16 R66, desc[UR6][R58.64] ;  /* 0x000000063a428981 */ /* 0x000f22000c1e1500 */
[----:B------:R-:W-:-:S03]  /*86b0*/  PRMT R12, RZ, 0x7610, R12 ;  /* 0x00007610ff0c7816 */ /* 0x000fc6000000000c */
[----:B------:R-:W2:Y:S01]  /*86c0*/  @!P0 LDG.E.U16 R64, desc[UR6][R62.64] ;  /* 0x000000063e408981 */ /* 0x000ea2000c1e1500 */
[----:B0-----:R-:W-:-:S05]  /*86d0*/  IMAD.WIDE R52, R92, 0x2, R86 ;  /* 0x000000025c347825 */ /* 0x001fca00078e0256 */
[----:B------:R-:W2:Y:S04]  /*86e0*/  @!P4 LDG.E.U16 R3, desc[UR6][R52.64] ;  /* 0x000000063403c981 */ /* 0x000ea8000c1e1500 */
[----:B---3--:R0:W-:Y:S04]  /*86f0*/  STL [R1+0x204], R6 ;  /* 0x0002040601007387 */ /* 0x0081e80000100800 */
[----:B------:R-:W-:Y:S01]  /*8700*/  STL.64 [R1+0xe58], R52 ;  /* 0x000e583401007387 */ /* 0x000fe20000100a00 */
[----:B0-----:R-:W-:-:S03]  /*8710*/  IMAD.WIDE R6, R92, 0x2, R84 ;  /* 0x000000025c067825 */ /* 0x001fc600078e0254 */
[----:B------:R-:W-:Y:S04]  /*8720*/  STL [R1+0x1f94], R62 ;  /* 0x001f943e01007387 */ /* 0x000fe80000100800 */
[----:B------:R-:W-:Y:S04]  /*8730*/  STL.64 [R1+0xe50], R6 ;  /* 0x000e500601007387 */ /* 0x000fe80000100a00 */
[----:B------:R-:W-:Y:S04]  /*8740*/  STL [R1+0x1f90], R63 ;  /* 0x001f903f01007387 */ /* 0x000fe80000100800 */
[----:B------:R-:W-:Y:S04]  /*8750*/  STL.64 [R1+0xe48], R10 ;  /* 0x000e480a01007387 */ /* 0x000fe80000100a00 */
[----:B------:R-:W-:Y:S04]  /*8760*/  STL.64 [R1+0x2108], R62 ;  /* 0x0021083e01007387 */ /* 0x000fe80000100a00 */
[----:B------:R-:W-:Y:S04]  /*8770*/  STL [R1+0x1f9c], R60 ;  /* 0x001f9c3c01007387 */ /* 0x000fe80000100800 */
[----:B------:R-:W-:Y:S04]  /*8780*/  STL [R1+0x1f98], R61 ;  /* 0x001f983d01007387 */ /* 0x000fe80000100800 */
[----:B------:R-:W-:Y:S04]  /*8790*/  STL.64 [R1+0x2110], R60 ;  /* 0x0021103c01007387 */ /* 0x000fe80000100a00 */
[----:B------:R-:W-:Y:S04]  /*87a0*/  STL [R1+0x1fa4], R58 ;  /* 0x001fa43a01007387 */ /* 0x000fe80000100800 */
[----:B------:R-:W-:Y:S04]  /*87b0*/  STL [R1+0x1fa0], R59 ;  /* 0x001fa03b01007387 */ /* 0x000fe80000100800 */
[----:B------:R-:W3:Y:S04]  /*87c0*/  @!P4 LDG.E.U16 R12, desc[UR6][R6.64] ;  /* 0x00000006060cc981 */ /* 0x000ee8000c1e1500 */
[----:B------:R-:W-:Y:S04]  /*87d0*/  STL.64 [R1+0x2120], R58 ;  /* 0x0021203a01007387 */ /* 0x000fe80000100a00 */
[----:B------:R0:W-:Y:S04]  /*87e0*/  STL [R1+0x2580], R58 ;  /* 0x0025803a01007387 */ /* 0x0001e80000100800 */
[----:B0-----:R-:W3:Y:S04]  /*87f0*/  LDL.LU R58, [R1+0x240] ;  /* 0x00024000013a7983 */ /* 0x001ee80000300800 */
[----:B----4-:R-:W-:Y:S01]  /*8800*/  STL [R1+0x1d8], R66 ;  /* 0x0001d84201007387 */ /* 0x010fe20000100800 */
[----:B------:R-:W-:-:S03]  /*8810*/  PRMT R80, RZ, 0x7610, R80 ;  /* 0x00007610ff507816 */ /* 0x000fc60000000050 */
[----:B--2---:R-:W-:Y:S04]  /*8820*/  STL [R1+0x1dc], R67 ;  /* 0x0001dc4301007387 */ /* 0x004fe80000100800 */
[----:B------:R-:W-:Y:S04]  /*8830*/  @!P0 STL [R1+0x1e0], R64 ;  /* 0x0001e04001008387 */ /* 0x000fe80000100800 */
[----:B------:R-:W2:Y:S04]  /*8840*/  LDL.LU.64 R52, [R1+0x25e8] ;  /* 0x0025e80001347983 */ /* 0x000ea80000300a00 */
[----:B------:R0:W-:Y:S04]  /*8850*/  STL [R1+0x200], R3 ;  /* 0x0002000301007387 */ /* 0x0001e80000100800 */
[----:B------:R-:W4:Y:S04]  /*8860*/  @!P4 LDG.E.U16 R80, desc[UR6][R10.64] ;  /* 0x000000060a50c981 */ /* 0x000f28000c1e1500 */
[----:B0-----:R-:W2:Y:S04]  /*8870*/  LDL.LU R3, [R1+0x25e0] ;  /* 0x0025e00001037983 */ /* 0x001ea80000300800 */
[----:B------:R-:W2:Y:S01]  /*8880*/  LDL.LU.64 R6, [R1+0x25d8] ;  /* 0x0025d80001067983 */ /* 0x000ea20000300a00 */
[----:B------:R-:W-:Y:S01]  /*8890*/  IMAD.WIDE R66, R69, 0x2, R86 ;  /* 0x0000000245427825 */ /* 0x000fe200078e0256 */
[----:B------:R-:W-:-:S02]  /*88a0*/  PRMT R68, RZ, 0x7610, R68 ;  /* 0x00007610ff447816 */ /* 0x000fc40000000044 */
[----:B------:R-:W-:Y:S01]  /*88b0*/  PRMT R91, RZ, 0x7610, R91 ;  /* 0x00007610ff5b7816 */ /* 0x000fe2000000005b */
[----:B------:R-:W-:-:S03]  /*88c0*/  IMAD.WIDE R62, R69, 0x2, R84 ;  /* 0x00000002453e7825 */ /* 0x000fc600078e0254 */
[----:B------:R0:W4:Y:S04]  /*88d0*/  @!P5 LDG.E.U16 R68, desc[UR6][R66.64] ;  /* 0x000000064244d981 */ /* 0x000128000c1e1500 */
[----:B------:R1:W4:Y:S04]  /*88e0*/  @!P5 LDG.E.U16 R91, desc[UR6][R62.64] ;  /* 0x000000063e5bd981 */ /* 0x000328000c1e1500 */
[----:B---3--:R3:W-:Y:S04]  /*88f0*/  STL [R1+0x1fc], R12 ;  /* 0x0001fc0c01007387 */ /* 0x0087e80000100800 */
[----:B---3--:R-:W3:Y:S04]  /*8900*/  LDL.LU R12, [R1+0x25d0] ;  /* 0x0025d000010c7983 */ /* 0x008ee80000300800 */
[----:B------:R-:W3:Y:S04]  /*8910*/  LDL.LU.64 R10, [R1+0x25c8] ;  /* 0x0025c800010a7983 */ /* 0x000ee80000300a00 */
[----:B------:R-:W4:Y:S04]  /*8920*/  @!P5 LDG.E.U16 R58, desc[UR6][R4.64] ;  /* 0x00000006043ad981 */ /* 0x000f28000c1e1500 */
[----:B------:R0:W-:Y:S04]  /*8930*/  STL.64 [R1+0xd58], R66 ;  /* 0x000d584201007387 */ /* 0x0001e80000100a00 */
[----:B------:R-:W4:Y:S01]  /*8940*/  LDL.LU.64 R4, [R1+0x25c0] ;  /* 0x0025c00001047983 */ /* 0x000f220000300a00 */
[----:B------:R-:W-:Y:S01]  /*8950*/  ISETP.GE.AND P0, PT, R9, RZ, PT ;  /* 0x000000ff0900720c */ /* 0x000fe20003f06270 */
[----:B--2---:R-:W-:-:S04]  /*8960*/  IMAD.MOV.U32 R64, RZ, RZ, R6 ;  /* 0x000000ffff407224 */ /* 0x004fc800078e0006 */
[----:B------:R-:W-:Y:S02]  /*8970*/  @!P2 IMAD.MOV R64, RZ, RZ, -R64 ;  /* 0x000000ffff40a224 */ /* 0x000fe400078e0a40 */
[----:B------:R-:W-:Y:S02]  /*8980*/  IMAD.MOV.U32 R69, RZ, RZ, R73 ;  /* 0x000000ffff457224 */ /* 0x000fe400078e0049 */
[----:B0-----:R-:W-:Y:S02]  /*8990*/  IMAD.MOV.U32 R66, RZ, RZ, R71 ;  /* 0x000000ffff427224 */ /* 0x001fe400078e0047 */
[----:B------:R-:W-:Y:S02]  /*89a0*/  IMAD.MOV.U32 R67, RZ, RZ, R74 ;  /* 0x000000ffff437224 */ /* 0x000fe400078e004a */
[----:B------:R-:W-:Y:S01]  /*89b0*/  IMAD.MOV.U32 R74, RZ, RZ, R0 ;  /* 0x000000ffff4a7224 */ /* 0x000fe200078e0000 */
[----:B------:R-:W-:Y:S01]  /*89c0*/  PRMT R56, RZ, 0x7610, R56 ;  /* 0x00007610ff387816 */ /* 0x000fe20000000038 */
[----:B------:R-:W-:Y:S01]  /*89d0*/  IMAD.MOV.U32 R61, RZ, RZ, R55 ;  /* 0x000000ffff3d7224 */ /* 0x000fe200078e0037 */
[----:B------:R-:W-:-:S02]  /*89e0*/  IABS R92, R93 ;  /* 0x0000005d005c7213 */ /* 0x000fc40000000000 */
[----:B---3--:R-:W-:Y:S02]  /*89f0*/  ISETP.GE.AND P2, PT, R11, RZ, PT ;  /* 0x000000ff0b00720c */ /* 0x008fe40003f46270 */
[----:B------:R-:W0:Y:S01]  /*8a00*/  LDC R11, c[0x0][0x3a0] ;  /* 0x0000e800ff0b7b82 */ /* 0x000e220000000800 */
[----:B----4-:R-:W-:Y:S04]  /*8a10*/  STL [R1+0x2584], R58 ;  /* 0x0025843a01007387 */ /* 0x010fe80000100800 */
[----:B------:R-:W-:Y:S04]  /*8a20*/  STL.64 [R1+0xd50], R62 ;  /* 0x000d503e01007387 */ /* 0x000fe80000100a00 */
[----:B------:R2:W-:Y:S02]  /*8a30*/  STL [R1+0x1f8], R80 ;  /* 0x0001f85001007387 */ /* 0x0005e40000100800 */
[----:B--2---:R-:W-:-:S02]  /*8a40*/  IMAD.MOV.U32 R80, RZ, RZ, R7 ;  /* 0x000000ffff507224 */ /* 0x004fc400078e0007 */
[----:B------:R-:W-:-:S03]  /*8a50*/  VIADD R7, R93, 0x36 ;  /* 0x000000365d077836 */ /* 0x000fc60000000000 */
[----:B------:R-:W-:Y:S02]  /*8a60*/  @!P1 IADD3 R80, PT, PT, -R80, RZ, RZ ;  /* 0x000000ff50509210 */ /* 0x000fe40007ffe1ff */
[----:B------:R-:W-:Y:S02]  /*8a70*/  ISETP.GE.AND P1, PT, R10, RZ, PT ;  /* 0x000000ff0a00720c */ /* 0x000fe40003f26270 */
[----:B------:R-:W-:Y:S01]  /*8a80*/  IABS R9, R7 ;  /* 0x0000000700097213 */ /* 0x000fe20000000000 */
[----:B------:R-:W-:Y:S02]  /*8a90*/  IMAD.MOV.U32 R73, RZ, RZ, R4 ;  /* 0x000000ffff497224 */ /* 0x000fe400078e0004 */
[----:B------:R-:W-:Y:S02]  /*8aa0*/  IMAD.MOV.U32 R71, RZ, RZ, R5 ;  /* 0x000000ffff477224 */ /* 0x000fe400078e0005 */
[----:B------:R-:W-:-:S04]  /*8ab0*/  IMAD.MOV.U32 R5, RZ, RZ, R9 ;  /* 0x000000ffff057224 */ /* 0x000fc800078e0009 */
[----:B------:R-:W-:-:S04]  /*8ac0*/  IMAD.HI.U32 R4, R3, R5, RZ ;  /* 0x0000000503047227 */ /* 0x000fc800078e00ff */
[----:B------:R-:W-:Y:S01]  /*8ad0*/  @!P1 IMAD.MOV R73, RZ, RZ, -R73 ;  /* 0x000000ffff499224 */ /* 0x000fe200078e0a49 */
[----:B------:R-:W-:Y:S01]  /*8ae0*/  ISETP.GE.AND P1, PT, R7, RZ, PT ;  /* 0x000000ff0700720c */ /* 0x000fe20003f26270 */
[----:B0-----:R-:W-:Y:S02]  /*8af0*/  VIADD R7, R11, 0xfffffffb ;  /* 0xfffffffb0b077836 */ /* 0x001fe40000000000 */
[----:B------:R-:W-:Y:S02]  /*8b00*/  IMAD.MOV R0, RZ, RZ, -R4 ;  /* 0x000000ffff007224 */ /* 0x000fe400078e0a04 */
[----:B-1----:R-:W-:Y:S01]  /*8b10*/  IMAD.MOV.U32 R63, RZ, RZ, R57 ;  /* 0x000000ffff3f7224 */ /* 0x002fe200078e0039 */
[----:B------:R-:W-:Y:S01]  /*8b20*/  ISETP.GE.U32.AND P4, PT, R7, 0x7fffff7c, PT ;  /* 0x7fffff7c0700780c */ /* 0x000fe20003f86070 */
[----:B------:R-:W-:Y:S02]  /*8b30*/  IMAD.MOV.U32 R57, RZ, RZ, R81 ;  /* 0x000000ffff397224 */ /* 0x000fe400078e0051 */
[----:B------:R-:W-:-:S02]  /*8b40*/  IMAD R81, R2, R0, R5 ;  /* 0x0000000002517224 */ /* 0x000fc400078e0205 */
[----:B------:R-:W-:Y:S02]  /*8b50*/  IMAD.SHL.U32 R0, R90, 0x4, RZ ;  /* 0x000000045a007824 */ /* 0x000fe400078e00ff */
[----:B------:R-:W-:Y:S02]  /*8b60*/  IMAD.MOV.U32 R62, RZ, RZ, R54 ;  /* 0x000000ffff3e7224 */ /* 0x000fe400078e0036 */
[----:B------:R-:W-:-:S05]  /*8b70*/  IMAD.WIDE R54, R0, 0x2, R88 ;  /* 0x0000000200367825 */ /* 0x000fca00078e0258 */
[----:B------:R-:W2:Y:S04]  /*8b80*/  @!P4 LDG.E.U16 R56, desc[UR6][R54.64] ;  /* 0x000000063638c981 */ /* 0x000ea8000c1e1500 */
[----:B------:R-:W-:Y:S04]  /*8b90*/  STL [R1+0x2588], R68 ;  /* 0x0025884401007387 */ /* 0x000fe80000100800 */
[----:B------:R-:W-:Y:S01]  /*8ba0*/  STL [R1+0x258c], R91 ;  /* 0x00258c5b01007387 */ /* 0x000fe20000100800 */
[----:B------:R-:W-:-:S03]  /*8bb0*/  IMAD.HI.U32 R6, R3, R92, RZ ;  /* 0x0000005c03067227 */ /* 0x000fc600078e00ff */
[----:B------:R-:W-:Y:S01]  /*8bc0*/  STL [R1+0x2144], R80 ;  /* 0x0021445001007387 */ /* 0x000fe20000100800 */
[----:B------:R-:W-:-:S03]  /*8bd0*/  @!P0 IMAD.MOV R71, RZ, RZ, -R71 ;  /* 0x000000ffff478224 */ /* 0x000fc600078e0a47 */
[----:B------:R-:W-:Y:S04]  /*8be0*/  STL [R1+0x2590], R10 ;  /* 0x0025900a01007387 */ /* 0x000fe80000100800 */
[----:B------:R-:W-:Y:S04]  /*8bf0*/  STL.64 [R1+0x2118], R64 ;  /* 0x0021184001007387 */ /* 0x000fe80000100a00 */
[----:B------:R-:W-:Y:S01]  /*8c00*/  STL.64 [R1+0x24b8], R64 ;  /* 0x0024b84001007387 */ /* 0x000fe20000100a00 */
[----:B------:R-:W-:-:S03]  /*8c10*/  IMAD.MOV R6, RZ, RZ, -R6 ;  /* 0x000000ffff067224 */ /* 0x000fc600078e0a06 */
[----:B------:R-:W-:Y:S04]  /*8c20*/  STL.64 [R1+0x2530], R64 ;  /* 0x0025304001007387 */ /* 0x000fe80000100a00 */
[----:B------:R-:W-:Y:S04]  /*8c30*/  STL.64 [R1+0x2558], R64 ;  /* 0x0025584001007387 */ /* 0x000fe80000100a00 */
[----:B------:R-:W-:Y:S04]  /*8c40*/  STL [R1+0x2598], R64 ;  /* 0x0025984001007387 */ /* 0x000fe80000100800 */
[----:B------:R-:W-:Y:S01]  /*8c50*/  STL [R1+0x2594], R65 ;  /* 0x0025944101007387 */ /* 0x000fe20000100800 */
[----:B------:R-:W-:-:S03]  /*8c60*/  IMAD R92, R2, R6, R92 ;  /* 0x00000006025c7224 */ /* 0x000fc600078e025c */
[----:B------:R-:W-:Y:S04]  /*8c70*/  STL [R1+0x259c], R9 ;  /* 0x00259c0901007387 */ /* 0x000fe80000100800 */
[----:B------:R-:W-:Y:S04]  /*8c80*/  STL.64 [R1+0x2128], R70 ;  /* 0x0021284601007387 */ /* 0x000fe80000100a00 */
[----:B------:R0:W-:Y:S04]  /*8c90*/  STL.64 [R1+0x24f0], R70 ;  /* 0x0024f04601007387 */ /* 0x0001e80000100a00 */
        /* <DEDUP_REMOVED lines=25> */
[----:B------:R-:W-:Y:S01]  /*8e30*/  STL [R1+0x2488], R92 ;  /* 0x0024885c01007387 */ /* 0x000fe20000100800 */
[----:B------:R-:W-:-:S03]  /*8e40*/  @!P2 IMAD.MOV R74, RZ, RZ, -R74 ;  /* 0x000000ffff4aa224 */ /* 0x000fc600078e0a4a */
[----:B------:R-:W-:Y:S04]  /*8e50*/  STL.64 [R1+0x24a8], R92 ;  /* 0x0024a85c01007387 */ /* 0x000fe80000100a00 */
[----:B------:R-:W-:Y:S04]  /*8e60*/  STL.64 [R1+0x24e0], R92 ;  /* 0x0024e05c01007387 */ /* 0x000fe80000100a00 */
[----:B------:R-:W-:Y:S04]  /*8e70*/  STL.64 [R1+0x2500], R92 ;  /* 0x0025005c01007387 */ /* 0x000fe80000100a00 */
[----:B------:R-:W-:Y:S04]  /*8e80*/  STL.64 [R1+0x2520], R92 ;  /* 0x0025205c01007387 */ /* 0x000fe80000100a00 */
[----:B------:R-:W-:Y:S04]  /*8e90*/  STL [R1+0x2538], R92 ;  /* 0x0025385c01007387 */ /* 0x000fe80000100800 */
[----:B------:R-:W-:Y:S04]  /*8ea0*/  STL.64 [R1+0x2560], R92 ;  /* 0x0025605c01007387 */ /* 0x000fe80000100a00 */
[----:B------:R-:W-:Y:S04]  /*8eb0*/  STL [R1+0x25a8], R92 ;  /* 0x0025a85c01007387 */ /* 0x000fe80000100800 */
[----:B------:R1:W-:Y:S04]  /*8ec0*/  STL [R1+0x25a4], R93 ;  /* 0x0025a45d01007387 */ /* 0x0003e80000100800 */
[----:B------:R-:W-:Y:S04]  /*8ed0*/  STL.64 [R1+0x2138], R74 ;  /* 0x0021384a01007387 */ /* 0x000fe80000100a00 */
[----:B------:R-:W-:Y:S04]  /*8ee0*/  STL.64 [R1+0x2540], R74 ;  /* 0x0025404a01007387 */ /* 0x000fe80000100a00 */
[----:B------:R3:W-:Y:S04]  /*8ef0*/  STL.64 [R1+0x2568], R74 ;  /* 0x0025684a01007387 */ /* 0x0007e80000100a00 */
        /* <DEDUP_REMOVED lines=39> */
[----:B0-----:R-:W-:-:S03]  /*9170*/  PRMT R71, RZ, 0x7610, R71 ;  /* 0x00007610ff477816 */ /* 0x001fc60000000047 */
[----:B------:R-:W-:Y:S01]  /*9180*/  STL.64 [R1+0x2330], R2 ;  /* 0x0023300201007387 */ /* 0x000fe20000100a00 */
[----:B------:R-:W-:-:S03]  /*9190*/  PRMT R70, RZ, 0x7610, R70 ;  /* 0x00007610ff467816 */ /* 0x000fc60000000046 */
[----:B------:R-:W-:Y:S01]  /*91a0*/  STL.64 [R1+0x2350], R2 ;  /* 0x0023500201007387 */ /* 0x000fe20000100a00 */
[----:B-1----:R-:W-:-:S03]  /*91b0*/  IMAD.WIDE R92, R0, 0x2, R84 ;  /* 0x00000002005c7825 */ /* 0x002fc600078e0254 */
[----:B------:R-:W-:Y:S01]  /*91c0*/  STL.64 [R1+0x2370], R2 ;  /* 0x0023700201007387 */ /* 0x000fe20000100a00 */
[----:B------:R-:W-:-:S03]  /*91d0*/  VIADD R4, R11, 0xfffffffa ;  /* 0xfffffffa0b047836 */ /* 0x000fc60000000000 */
[----:B------:R-:W-:Y:S01]  /*91e0*/  STL.64 [R1+0x2390], R2 ;  /* 0x0023900201007387 */ /* 0x000fe20000100a00 */
[C---:B---3--:R-:W-:Y:S01]  /*91f0*/  IMAD.WIDE R74, R0.reuse, 0x2, R86 ;  /* 0x00000002004a7825 */ /* 0x048fe200078e0256 */
[----:B------:R-:W-:Y:S02]  /*9200*/  PRMT R91, RZ, 0x7610, R91 ;  /* 0x00007610ff5b7816 */ /* 0x000fe4000000005b */
[----:B------:R-:W-:Y:S01]  /*9210*/  STL.64 [R1+0x23b0], R2 ;  /* 0x0023b00201007387 */ /* 0x000fe20000100a00 */
[----:B------:R-:W-:-:S03]  /*9220*/  IMAD.WIDE R64, R0, 0x2, R82 ;  /* 0x0000000200407825 */ /* 0x000fc600078e0252 */
[----:B------:R-:W-:Y:S01]  /*9230*/  STL.64 [R1+0x23d0], R2 ;  /* 0x0023d00201007387 */ /* 0x000fe20000100a00 */
[----:B------:R-:W-:-:S03]  /*9240*/  VIADD R0, R11, 0xfffffff9 ;  /* 0xfffffff90b007836 */ /* 0x000fc60000000000 */
[----:B------:R-:W-:Y:S01]  /*9250*/  STL.64 [R1+0x23f0], R2 ;  /* 0x0023f00201007387 */ /* 0x000fe20000100a00 */
[----:B------:R-:W-:-:S03]  /*9260*/  ISETP.GE.U32.AND P2, PT, R4, 0x7fffff7b, PT ;  /* 0x7fffff7b0400780c */ /* 0x000fc60003f46070 */
[----:B------:R-:W-:Y:S04]  /*9270*/  STL.64 [R1+0x2410], R2 ;  /* 0x0024100201007387 */ /* 0x000fe80000100a00 */
[----:B------:R-:W-:Y:S04]  /*9280*/  STL.64 [R1+0x2430], R2 ;  /* 0x0024300201007387 */ /* 0x000fe80000100a00 */
[----:B------:R-:W-:Y:S04]  /*9290*/  STL.64 [R1+0x2450], R2 ;  /* 0x0024500201007387 */ /* 0x000fe80000100a00 */
[----:B------:R-:W3:Y:S04]  /*92a0*/  @!P4 LDG.E.U16 R71, desc[UR6][R92.64] ;  /* 0x000000065c47c981 */ /* 0x000ee8000c1e1500 */
[----:B------:R-:W-:Y:S04]  /*92b0*/  STL.64 [R1+0x2470], R2 ;  /* 0x0024700201007387 */ /* 0x000fe80000100a00 */
[----:B------:R0:W4:Y:S04]  /*92c0*/  @!P4 LDG.E.U16 R70, desc[UR6][R74.64] ;  /* 0x000000064a46c981 */ /* 0x000128000c1e1500 */
[----:B------:R-:W-:Y:S04]  /*92d0*/  STL.64 [R1+0x2490], R2 ;  /* 0x0024900201007387 */ /* 0x000fe80000100a00 */
[----:B------:R-:W-:Y:S04]  /*92e0*/  STL.64 [R1+0x24d8], R2 ;  /* 0x0024d80201007387 */ /* 0x000fe80000100a00 */
[----:B------:R1:W4:Y:S01]  /*92f0*/  @!P4 LDG.E.U16 R91, desc[UR6][R64.64] ;  /* 0x00000006405bc981 */ /* 0x000322000c1e1500 */
[----:B------:R-:W-:Y:S01]  /*9300*/  ISETP.GE.U32.AND P4, PT, R0, 0x7fffff7a, PT ;  /* 0x7fffff7a0000780c */ /* 0x000fe20003f86070 */
[----:B------:R-:W-:-:S02]  /*9310*/  IMAD R0, R90, 0x5, RZ ;  /* 0x000000055a007824 */ /* 0x000fc400078e02ff */
[----:B------:R0:W-:Y:S01]  /*9320*/  STL.64 [R1+0xe40], R54 ;  /* 0x000e403601007387 */ /* 0x0001e20000100a00 */
[----:B------:R-:W-:-:S03]  /*9330*/  PRMT R72, RZ, 0x7610, R72 ;  /* 0x00007610ff487816 */ /* 0x000fc60000000048 */
[----:B------:R1:W-:Y:S01]  /*9340*/  STL.64 [R1+0xe38], R74 ;  /* 0x000e384a01007387 */ /* 0x0003e20000100a00 */
[----:B------:R-:W-:-:S03]  /*9350*/  PRMT R73, RZ, 0x7610, R73 ;  /* 0x00007610ff497816 */ /* 0x000fc60000000049 */
[----:B0-----:R-:W4:Y:S04]  /*9360*/  LDL.LU.64 R54, [R1+0x25b8] ;  /* 0x0025b80001367983 */ /* 0x001f280000300a00 */
[----:B--2---:R0:W-:Y:S01]  /*9370*/  STL [R1+0x12b8], R56 ;  /* 0x0012b83801007387 */ /* 0x0041e20000100800 */
[----:B-1----:R-:W-:-:S05]  /*9380*/  IMAD.WIDE R74, R0, 0x2, R86 ;  /* 0x00000002004a7825 */ /* 0x002fca00078e0256 */
[----:B------:R1:W2:Y:S04]  /*9390*/  @!P2 LDG.E.U16 R72, desc[UR6][R74.64] ;  /* 0x000000064a48a981 */ /* 0x0002a8000c1e1500 */
[----:B0-----:R-:W2:Y:S04]  /*93a0*/  LDL.LU R56, [R1+0x25b0] ;  /* 0x0025b00001387983 */ /* 0x001ea80000300800 */
[----:B------:R0:W-:Y:S02]  /*93b0*/  STL.64 [R1+0xe30], R92 ;  /* 0x000e305c01007387 */ /* 0x0001e40000100a00 */
[----:B0-----:R-:W-:-:S05]  /*93c0*/  IMAD.WIDE R92, R0, 0x2, R88 ;  /* 0x00000002005c7825 */ /* 0x001fca00078e0258 */
[----:B------:R-:W2:Y:S01]  /*93d0*/  @!P2 LDG.E.U16 R73, desc[UR6][R92.64] ;  /* 0x000000065c49a981 */ /* 0x000ea2000c1e1500 */
[----:B------:R-:W-:-:S03]  /*93e0*/  PRMT R68, RZ, 0x7610, R68 ;  /* 0x00007610ff447816 */ /* 0x000fc60000000044 */
[----:B------:R0:W-:Y:S01]  /*93f0*/  STL.64 [R1+0xe28], R64 ;  /* 0x000e284001007387 */ /* 0x0001e20000100a00 */
[----:B------:R-:W-:Y:S01]  /*9400*/  PRMT R60, RZ, 0x7610, R60 ;  /* 0x00007610ff3c7816 */ /* 0x000fe2000000003c */
[----:B0-----:R-:W-:-:S05]  /*9410*/  IMAD.WIDE R64, R0, 0x2, R82 ;  /* 0x0000000200407825 */ /* 0x001fca00078e0252 */
[----:B------:R0:W2:Y:S01]  /*9420*/  @!P2 LDG.E.U16 R60, desc[UR6][R64.64] ;  /* 0x00000006403ca981 */ /* 0x0000a2000c1e1500 */
[----:B------:R-:W-:Y:S02]  /*9430*/  PRMT R59, RZ, 0x7610, R59 ;  /* 0x00007610ff3b7816 */ /* 0x000fe4000000003b */
[----:B------:R-:W-:Y:S02]  /*9440*/  PRMT R58, RZ, 0x7610, R58 ;  /* 0x00007610ff3a7816 */ /* 0x000fe4000000003a */
[----:B------:R-:W-:Y:S01]  /*9450*/  PRMT R4, RZ, 0x7610, R4 ;  /* 0x00007610ff047816 */ /* 0x000fe20000000004 */
[----:B---3--:R-:W-:Y:S04]  /*9460*/  STL [R1+0x12b0], R71 ;  /* 0x0012b04701007387 */ /* 0x008fe80000100800 */
[----:B----4-:R3:W-:Y:S02]  /*9470*/  STL [R1+0x12b4], R70 ;  /* 0x0012b44601007387 */ /* 0x0107e40000100800 */
[----:B---3--:R-:W-:-:S04]  /*9480*/  IMAD.WIDE R70, R0, 0x2, R84 ;  /* 0x0000000200467825 */ /* 0x008fc800078e0254 */
[----:B------:R-:W-:Y:S01]  /*9490*/  VIADD R0, R11, 0xfffffff8 ;  /* 0xfffffff80b007836 */ /* 0x000fe20000000000 */
[----:B------:R3:W4:Y:S04]  /*94a0*/  @!P2 LDG.E.U16 R68, desc[UR6][R70.64] ;  /* 0x000000064644a981 */ /* 0x000728000c1e1500 */
[----:B------:R-:W-:Y:S01]  /*94b0*/  ISETP.GE.U32.AND P2, PT, R0, 0x7fffff79, PT ;  /* 0x7fffff790000780c */ /* 0x000fe20003f46070 */
[----:B------:R-:W-:Y:S01]  /*94c0*/  STL.64 [R1+0xe20], R92 ;  /* 0x000e205c01007387 */ /* 0x000fe20000100a00 */
[----:B------:R-:W-:-:S03]  /*94d0*/  IMAD R0, R90, 0x6, RZ ;  /* 0x000000065a007824 */ /* 0x000fc600078e02ff */
[----:B------:R1:W-:Y:S04]  /*94e0*/  STL.64 [R1+0xe18], R74 ;  /* 0x000e184a01007387 */ /* 0x0003e80000100a00 */
[----:B------:R-:W-:Y:S04]  /*94f0*/  STL.64 [R1+0xe10], R70 ;  /* 0x000e104601007387 */ /* 0x000fe80000100a00 */
[----:B------:R0:W-:Y:S04]  /*9500*/  STL.64 [R1+0xe08], R64 ;  /* 0x000e084001007387 */ /* 0x0001e80000100a00 */
[----:B------:R-:W-:Y:S01]  /*9510*/  STL [R1+0x12ac], R91 ;  /* 0x0012ac5b01007387 */ /* 0x000fe20000100800 */
[----:B-1----:R-:W-:-:S03]  /*9520*/  IMAD.WIDE R74, R0, 0x2, R88 ;  /* 0x00000002004a7825 */ /* 0x002fc600078e0258 */
[----:B--2---:R-:W-:Y:S01]  /*9530*/  STL [R1+0x12c4], R72 ;  /* 0x0012c44801007387 */ /* 0x004fe20000100800 */
[----:B0-----:R-:W-:-:S03]  /*9540*/  IMAD.WIDE R64, R0, 0x2, R82 ;  /* 0x0000000200407825 */ /* 0x001fc600078e0252 */
[----:B------:R-:W2:Y:S04]  /*9550*/  @!P4 LDG.E.U16 R59, desc[UR6][R74.64] ;  /* 0x000000064a3bc981 */ /* 0x000ea8000c1e1500 */
[----:B------:R-:W4:Y:S04]  /*9560*/  @!P4 LDG.E.U16 R4, desc[UR6][R64.64] ;  /* 0x000000064004c981 */ /* 0x000f28000c1e1500 */
[----:B------:R0:W-:Y:S02]  /*9570*/  STL [R1+0x12c8], R73 ;  /* 0x0012c84901007387 */ /* 0x0001e40000100800 */
[----:B0-----:R-:W-:-:S05]  /*9580*/  IMAD.WIDE R72, R0, 0x2, R86 ;  /* 0x0000000200487825 */ /* 0x001fca00078e0256 */
[----:B------:R-:W4:Y:S01]  /*9590*/  @!P4 LDG.E.U16 R58, desc[UR6][R72.64] ;  /* 0x00000006483ac981 */ /* 0x000f22000c1e1500 */
[----:B---3--:R-:W-:-:S03]  /*95a0*/  IMAD.WIDE R70, R0, 0x2, R84 ;  /* 0x0000000200467825 */ /* 0x008fc600078e0254 */
[----:B------:R-:W-:Y:S04]  /*95b0*/  STL.64 [R1+0xe00], R74 ;  /* 0x000e004a01007387 */ /* 0x000fe80000100a00 */
[----:B------:R-:W-:Y:S04]  /*95c0*/  STL.64 [R1+0xdf8], R72 ;  /* 0x000df84801007387 */ /* 0x000fe80000100a00 */
[----:B------:R-:W-:Y:S01]  /*95d0*/  STL.64 [R1+0xdf0], R70 ;  /* 0x000df04601007387 */ /* 0x000fe20000100a00 */
[----:B------:R-:W-:-:S03]  /*95e0*/  PRMT R5, RZ, 0x7610, R5 ;  /* 0x00007610ff057816 */ /* 0x000fc60000000005 */
[----:B------:R-:W-:Y:S01]  /*95f0*/  STL.64 [R1+0xde8], R64 ;  /* 0x000de84001007387 */ /* 0x000fe20000100a00 */
[----:B------:R-:W-:-:S03]  /*9600*/  PRMT R7, RZ, 0x7610, R7 ;  /* 0x00007610ff077816 */ /* 0x000fc60000000007 */
[----:B------:R0:W3:Y:S01]  /*9610*/  @!P4 LDG.E.U16 R5, desc[UR6][R70.64] ;  /* 0x000000064605c981 */ /* 0x0000e2000c1e1500 */
[----:B------:R-:W-:Y:S02]  /*9620*/  ISETP.GE.AND P0, PT, R12, RZ, PT ;  /* 0x000000ff0c00720c */ /* 0x000fe40003f06270 */
[----:B------:R-:W-:Y:S02]  /*9630*/  PRMT R12, RZ, 0x7610, R12 ;  /* 0x00007610ff0c7816 */ /* 0x000fe4000000000c */
[----:B------:R-:W-:Y:S01]  /*9640*/  PRMT R9, RZ, 0x7610, R9 ;  /* 0x00007610ff097816 */ /* 0x000fe20000000009 */
[----:B--2---:R-:W-:Y:S04]  /*9650*/  STL [R1+0x12d8], R59 ;  /* 0x0012d83b01007387 */ /* 0x004fe80000100800 */
[----:B----4-:R-:W-:Y:S04]  /*9660*/  STL [R1+0x12c0], R68 ;  /* 0x0012c04401007387 */ /* 0x010fe80000100800 */
[----:B------:R-:W-:Y:S04]  /*9670*/  STL [R1+0x12bc], R60 ;  /* 0x0012bc3c01007387 */ /* 0x000fe80000100800 */
[----:B------:R-:W-:Y:S04]  /*9680*/  STL [R1+0x12d4], R58 ;  /* 0x0012d43a01007387 */ /* 0x000fe80000100800 */
[----:B------:R1:W-:Y:S02]  /*9690*/  STL [R1+0x12cc], R4 ;  /* 0x0012cc0401007387 */ /* 0x0003e40000100800 */
[----:B-1----:R-:W-:-:S04]  /*96a0*/  IMAD R4, R90, 0x7, RZ ;  /* 0x000000075a047824 */ /* 0x002fc800078e02ff */
[----:B------:R-:W-:-:S05]  /*96b0*/  IMAD.WIDE R64, R4, 0x2, R82 ;  /* 0x0000000204407825 */ /* 0x000fca00078e0252 */
[----:B------:R-:W2:Y:S01]  /*96c0*/  @!P2 LDG.E.U16 R7, desc[UR6][R64.64] ;  /* 0x000000064007a981 */ /* 0x000ea2000c1e1500 */
[----:B------:R-:W-:Y:S01]  /*96d0*/  IMAD.WIDE R74, R4, 0x2, R88 ;  /* 0x00000002044a7825 */ /* 0x000fe200078e0258 */
[----:B------:R-:W-:-:S03]  /*96e0*/  PRMT R10, RZ, 0x7610, R10 ;  /* 0x00007610ff0a7816 */ /* 0x000fc6000000000a */
[C---:B0-----:R-:W-:Y:S01]  /*96f0*/  IMAD.WIDE R70, R4.reuse, 0x2, R84 ;  /* 0x0000000204467825 */ /* 0x041fe200078e0254 */
[----:B------:R-:W4:Y:S03]  /*9700*/  @!P2 LDG.E.U16 R12, desc[UR6][R74.64] ;  /* 0x000000064a0ca981 */ /* 0x000f26000c1e1500 */
[----:B------:R-:W-:Y:S01]  /*9710*/  IMAD.WIDE R72, R4, 0x2, R86 ;  /* 0x0000000204487825 */ /* 0x000fe200078e0256 */
[----:B------:R-:W4:Y:S04]  /*9720*/  @!P2 LDG.E.U16 R9, desc[UR6][R70.64] ;  /* 0x000000064609a981 */ /* 0x000f28000c1e1500 */
[----:B------:R-:W4:Y:S01]  /*9730*/  @!P2 LDG.E.U16 R10, desc[UR6][R72.64] ;  /* 0x00000006480aa981 */ /* 0x000f22000c1e1500 */
[----:B------:R-:W0:Y:S01]  /*9740*/  S2R R59, SR_TID.X ;  /* 0x00000000003b7919 */ /* 0x000e220000002100 */
[----:B------:R-:W-:-:S05]  /*9750*/  VIADD R0, R11, 0xfffffff3 ;  /* 0xfffffff30b007836 */ /* 0x000fca0000000000 */
[----:B------:R-:W-:Y:S01]  /*9760*/  ISETP.GE.U32.AND P4, PT, R0, 0x7fffff74, PT ;  /* 0x7fffff740000780c */ /* 0x000fe20003f86070 */
[----:B---3--:R-:W-:Y:S04]  /*9770*/  STL [R1+0x12d0], R5 ;  /* 0x0012d00501007387 */ /* 0x008fe80000100800 */
[----:B------:R-:W-:Y:S04]  /*9780*/  STL.64 [R1+0xde0], R74 ;  /* 0x000de04a01007387 */ /* 0x000fe80000100a00 */
[----:B------:R-:W-:Y:S04]  /*9790*/  STL.64 [R1+0xdd8], R72 ;  /* 0x000dd84801007387 */ /* 0x000fe80000100a00 */
[----:B------:R-:W-:Y:S04]  /*97a0*/  STL.64 [R1+0xdd0], R70 ;  /* 0x000dd04601007387 */ /* 0x000fe80000100a00 */
[----:B------:R-:W-:Y:S04]  /*97b0*/  STL.64 [R1+0xdc8], R64 ;  /* 0x000dc84001007387 */ /* 0x000fe80000100a00 */
[----:B------:R-:W3:Y:S01]  /*97c0*/  LDL.LU R4, [R1+0x3e0] ;  /* 0x0003e00001047983 */ /* 0x000ee20000300800 */
[C---:B0-----:R-:W-:Y:S01]  /*97d0*/  IMAD.SHL.U32 R0, R59.reuse, 0x2, RZ ;  /* 0x000000023b007824 */ /* 0x041fe200078e00ff */
[----:B------:R-:W-:-:S04]  /*97e0*/  LOP3.LUT R58, R59, 0x40, RZ, 0xc0, !PT ;  /* 0x000000403b3a7812 */ /* 0x000fc800078ec0ff */
[----:B------:R-:W-:-:S05]  /*97f0*/  LOP3.LUT R60, R0, 0x7e, RZ, 0xc0, !PT ;  /* 0x0000007e003c7812 */ /* 0x000fca00078ec0ff */
[----:B------:R-:W-:Y:S01]  /*9800*/  IMAD R0, R58, 0x100, R60 ;  /* 0x000001003a007824 */ /* 0x000fe200078e023c */
[----:B--2---:R0:W-:Y:S04]  /*9810*/  STL [R1+0x1494], R7 ;  /* 0x0014940701007387 */ /* 0x0041e80000100800 */
[----:B0-----:R-:W2:Y:S04]  /*9820*/  LDL.LU R7, [R1+0x3dc] ;  /* 0x0003dc0001077983 */ /* 0x001ea80000300800 */
[----:B------:R-:W2:Y:S04]  /*9830*/  LDL.LU R58, [R1+0x3d8] ;  /* 0x0003d800013a7983 */ /* 0x000ea80000300800 */
[----:B------:R-:W3:Y:S04]  /*9840*/  LDL.LU R74, [R1+0x3d4] ;  /* 0x0003d400014a7983 */ /* 0x000ee80000300800 */
[----:B------:R-:W3:Y:S04]  /*9850*/  LDL.LU R75, [R1+0x3d0] ;  /* 0x0003d000014b7983 */ /* 0x000ee80000300800 */
[----:B------:R-:W3:Y:S04]  /*9860*/  LDL.LU R93, [R1+0x3cc] ;  /* 0x0003cc00015d7983 */ /* 0x000ee80000300800 */
[----:B------:R-:W3:Y:S04]  /*9870*/  LDL.LU R92, [R1+0x3c8] ;  /* 0x0003c800015c7983 */ /* 0x000ee80000300800 */
[----:B------:R-:W3:Y:S04]  /*9880*/  LDL.LU R72, [R1+0x364] ;  /* 0x0003640001487983 */ /* 0x000ee80000300800 */
[----:B------:R-:W3:Y:S04]  /*9890*/  LDL.LU R73, [R1+0x360] ;  /* 0x0003600001497983 */ /* 0x000ee80000300800 */
[----:B----4-:R0:W-:Y:S04]  /*98a0*/  STL [R1+0x14a0], R12 ;  /* 0x0014a00c01007387 */ /* 0x0101e80000100800 */
[----:B0-----:R-:W4:Y:S04]  /*98b0*/  LDL.LU R12, [R1+0x35c] ;  /* 0x00035c00010c7983 */ /* 0x001f280000300800 */
[----:B------:R-:W4:Y:S04]  /*98c0*/  LDL.LU R70, [R1+0x358] ;  /* 0x0003580001467983 */ /* 0x000f280000300800 */
[----:B------:R-:W4:Y:S04]  /*98d0*/  LDL.LU R71, [R1+0x354] ;  /* 0x0003540001477983 */ /* 0x000f280000300800 */
[----:B------:R0:W-:Y:S04]  /*98e0*/  STL [R1+0x1498], R9 ;  /* 0x0014980901007387 */ /* 0x0001e80000100800 */
[----:B0-----:R-:W4:Y:S04]  /*98f0*/  LDL.LU R9, [R1+0x350] ;  /* 0x0003500001097983 */ /* 0x001f280000300800 */
[----:B------:R-:W4:Y:S04]  /*9900*/  LDL.LU R65, [R1+0x34c] ;  /* 0x00034c0001417983 */ /* 0x000f280000300800 */
[----:B------:R-:W4:Y:S04]  /*9910*/  LDL.LU R64, [R1+0x348] ;  /* 0x0003480001407983 */ /* 0x000f280000300800 */
[----:B------:R0:W-:Y:S04]  /*9920*/  STL [R1+0x149c], R10 ;  /* 0x00149c0a01007387 */ /* 0x0001e80000100800 */
[----:B0-----:R-:W4:Y:S04]  /*9930*/  LDL.LU R10, [R1+0x344] ;  /* 0x00034400010a7983 */ /* 0x001f280000300800 */
[----:B------:R-:W4:Y:S04]  /*9940*/  LDL.LU R91, [R1+0x340] ;  /* 0x00034000015b7983 */ /* 0x000f280000300800 */
[----:B------:R-:W4:Y:S04]  /*9950*/  LDL.LU R68, [R1+0x33c] ;  /* 0x00033c0001447983 */ /* 0x000f280000300800 */
[----:B------:R-:W4:Y:S01]  /*9960*/  LDL.LU R60, [R1+0x338] ;  /* 0x00033800013c7983 */ /* 0x000f220000300800 */
[----:B------:R-:W-:-:S04]  /*9970*/  @!UP0 UIADD3 UR8, UPT, UPT, -UR8, 0x100000, URZ ;  /* 0x0010000008088890 */ /* 0x000fc8000fffe1ff */
[----:B------:R-:W-:Y:S02]  /*9980*/  @!UP0 USHF.L.U32 UR9, UR8, 0xb, URZ ;  /* 0x0000000b08098899 */ /* 0x000fe400080006ff */
[----:B------:R-:W-:Y:S01]  /*9990*/  @!UP0 USHF.L.U32 UR8, UR8, 0x1, URZ ;  /* 0x0000000108088899 */ /* 0x000fe200080006ff */
[----:B------:R-:W-:-:S11]  /*99a0*/  VOTEU.ALL UP0, P6 ;  /* 0x0000000000ff7886 */ /* 0x000fd60003000000 */
[----:B------:R0:W1:Y:S01]  /*99b0*/  @!UP0 SYNCS.EXCH.64 URZ, [UR76+0x48008], UR8 ;  /* 0x048008084cff85b2 */ /* 0x0000620008000100 */
[----:B--2---:R2:W-:Y:S04]  /*99c0*/  STS.U16 [R0+UR76+0x10000], R58 ;  /* 0x0100003a00007988 */ /* 0x0045e8000800044c */
[----:B--2---:R-:W2:Y:S04]  /*99d0*/  LDL.LU R58, [R1+0x334] ;  /* 0x00033400013a7983 */ /* 0x004ea80000300800 */
[----:B---3--:R3:W-:Y:S04]  /*99e0*/  STS.U16 [R0+UR76], R4 ;  /* 0x0000000400007988 */ /* 0x0087e8000800044c */
[----:B------:R0:W-:Y:S04]  /*99f0*/  STS.U16 [R0+UR76+0x8000], R7 ;  /* 0x0080000700007988 */ /* 0x0001e8000800044c */
[----:B---3--:R-:W3:Y:S04]  /*9a00*/  LDL.LU R4, [R1+0x330] ;  /* 0x0003300001047983 */ /* 0x008ee80000300800 */
[----:B0-----:R-:W3:Y:S04]  /*9a10*/  LDL.LU R7, [R1+0x32c] ;  /* 0x00032c0001077983 */ /* 0x001ee80000300800 */
[----:B------:R-:W-:Y:S04]  /*9a20*/  STS.U16 [R0+UR76+0x18000], R74 ;  /* 0x0180004a00007988 */ /* 0x000fe8000800044c */
[----:B------:R-:W-:Y:S04]  /*9a30*/  STS.U16 [R0+UR76+0x400], R75 ;  /* 0x0004004b00007988 */ /* 0x000fe8000800044c */
[----:B------:R-:W-:Y:S04]  /*9a40*/  STS.U16 [R0+UR76+0x8400], R93 ;  /* 0x0084005d00007988 */ /* 0x000fe8000800044c */
[----:B----4-:R0:W-:Y:S04]  /*9a50*/  STS.U16 [R0+UR76+0x11000], R60 ;  /* 0x0110003c00007988 */ /* 0x0101e8000800044c */
[----:B0-----:R-:W4:Y:S04]  /*9a60*/  LDL.LU R60, [R1+0x328] ;  /* 0x00032800013c7983 */ /* 0x001f280000300800 */
[----:B------:R-:W4:Y:S04]  /*9a70*/  LDL.LU R74, [R1+0x324] ;  /* 0x00032400014a7983 */ /* 0x000f280000300800 */
[----:B------:R-:W4:Y:S04]  /*9a80*/  LDL.LU R75, [R1+0x320] ;  /* 0x00032000014b7983 */ /* 0x000f280000300800 */
[----:B------:R0:W-:Y:S04]  /*9a90*/  STS.U16 [R0+UR76+0x10400], R92 ;  /* 0x0104005c00007988 */ /* 0x0001e8000800044c */
[----:B------:R-:W4:Y:S04]  /*9aa0*/  LDL.LU R93, [R1+0x31c] ;  /* 0x00031c00015d7983 */ /* 0x000f280000300800 */
[----:B------:R1:W-:Y:S04]  /*9ab0*/  STS.U16 [R0+UR76+0x18400], R72 ;  /* 0x0184004800007988 */ /* 0x0003e8000800044c */
[----:B0-----:R-:W4:Y:S04]  /*9ac0*/  LDL.LU R92, [R1+0x318] ;  /* 0x00031800015c7983 */ /* 0x001f280000300800 */
[----:B------:R0:W-:Y:S04]  /*9ad0*/  STS.U16 [R0+UR76+0x800], R73 ;  /* 0x0008004900007988 */ /* 0x0001e8000800044c */
[----:B-1----:R-:W4:Y:S04]  /*9ae0*/  LDL.LU R72, [R1+0x314] ;  /* 0x0003140001487983 */ /* 0x002f280000300800 */
        /* <DEDUP_REMOVED lines=18> */
[----:B-1----:R-:W4:Y:S04]  /*9c10*/  LDL.LU R68, [R1+0x2ec] ;  /* 0x0002ec0001447983 */ /* 0x002f280000300800 */
[----:B--2---:R0:W-:Y:S04]  /*9c20*/  STS.U16 [R0+UR76+0x19000], R58 ;  /* 0x0190003a00007988 */ /* 0x0041e8000800044c */
[----:B0-----:R-:W2:Y:S04]  /*9c30*/  LDL.LU R58, [R1+0x2e8] ;  /* 0x0002e800013a7983 */ /* 0x001ea80000300800 */
[----:B---3--:R-:W-:Y:S04]  /*9c40*/  STS.U16 [R0+UR76+0x1400], R4 ;  /* 0x0014000400007988 */ /* 0x008fe8000800044c */
[----:B------:R-:W-:Y:S04]  /*9c50*/  STS.U16 [R0+UR76+0x9400], R7 ;  /* 0x0094000700007988 */ /* 0x000fe8000800044c */
[----:B----4-:R0:W-:Y:S04]  /*9c60*/  STS.U16 [R0+UR76+0x11400], R60 ;  /* 0x0114003c00007988 */ /* 0x0101e8000800044c */
[----:B0-----:R-:W3:Y:S04]  /*9c70*/  LDL.LU R60, [R1+0x2e4] ;  /* 0x0002e400013c7983 */ /* 0x001ee80000300800 */
[----:B------:R-:W4:Y:S04]  /*9c80*/  LDL.LU R4, [R1+0x2e0] ;  /* 0x0002e00001047983 */ /* 0x000f280000300800 */
[----:B------:R-:W3:Y:S04]  /*9c90*/  LDL.LU R7, [R1+0x2dc] ;  /* 0x0002dc0001077983 */ /* 0x000ee80000300800 */
[----:B--2---:R0:W-:Y:S04]  /*9ca0*/  STS.U16 [R0+UR76+0x12400], R58 ;  /* 0x0124003a00007988 */ /* 0x0041e8000800044c */
[----:B0-----:R-:W2:Y:S04]  /*9cb0*/  LDL.LU R58, [R1+0x2d8] ;  /* 0x0002d800013a7983 */ /* 0x001ea80000300800 */
[----:B------:R0:W-:Y:S04]  /*9cc0*/  STS.U16 [R0+UR76+0x19400], R74 ;  /* 0x0194004a00007988 */ /* 0x0001e8000800044c */
[----:B------:R1:W-:Y:S04]  /*9cd0*/  STS.U16 [R0+UR76+0x1800], R75 ;  /* 0x0018004b00007988 */ /* 0x0003e8000800044c */
[----:B------:R1:W-:Y:S04]  /*9ce0*/  STS.U16 [R0+UR76+0x9800], R93 ;  /* 0x0098005d00007988 */ /* 0x0003e8000800044c */
[----:B0-----:R-:W4:Y:S04]  /*9cf0*/  LDL.LU R74, [R1+0x2d4] ;  /* 0x0002d400014a7983 */ /* 0x001f280000300800 */
[----:B-1----:R-:W4:Y:S04]  /*9d00*/  LDL.LU R75, [R1+0x2d0] ;  /* 0x0002d000014b7983 */ /* 0x002f280000300800 */
        /* <DEDUP_REMOVED lines=18> */
[----:B------:R-:W-:Y:S04]  /*9e30*/  STS.U16 [R0+UR76+0x1a000], R10 ;  /* 0x01a0000a00007988 */ /* 0x000fe8000800044c */
[----:B---3--:R1:W-:Y:S04]  /*9e40*/  STS.U16 [R0+UR76+0x1a400], R60 ;  /* 0x01a4003c00007988 */ /* 0x0083e8000800044c */
[----:B0-----:R-:W3:Y:S04]  /*9e50*/  LDL.LU R64, [R1+0x248] ;  /* 0x0002480001407983 */ /* 0x001ee80000300800 */
[----:B------:R0:W-:Y:S01]  /*9e60*/  STS.U16 [R0+UR76+0x2400], R91 ;  /* 0x0024005b00007988 */ /* 0x0001e2000800044c */
[----:B-1----:R-:W-:-:S03]  /*9e70*/  IMAD.MOV.U32 R60, RZ, RZ, R63 ;  /* 0x000000ffff3c7224 */ /* 0x002fc600078e003f */
[----:B------:R-:W3:Y:S01]  /*9e80*/  LDL.LU R10, [R1+0x244] ;  /* 0x00024400010a7983 */ /* 0x000ee20000300800 */
[----:B------:R-:W-:Y:S02]  /*9e90*/  IMAD.MOV.U32 R63, RZ, RZ, R66 ;  /* 0x000000ffff3f7224 */ /* 0x000fe400078e0042 */
[----:B------:R-:W-:Y:S01]  /*9ea0*/  IMAD.MOV.U32 R66, RZ, RZ, R57 ;  /* 0x000000ffff427224 */ /* 0x000fe200078e0039 */
[----:B------:R1:W-:Y:S04]  /*9eb0*/  STS.U16 [R0+UR76+0xa400], R68 ;  /* 0x00a4004400007988 */ /* 0x0003e8000800044c */
[----:B0-----:R-:W3:Y:S04]  /*9ec0*/  LDL.LU R91, [R1+0x234] ;  /* 0x00023400015b7983 */ /* 0x001ee80000300800 */
[----:B-1----:R-:W3:Y:S04]  /*9ed0*/  LDL.LU R68, [R1+0x230] ;  /* 0x0002300001447983 */ /* 0x002ee80000300800 */
[----:B------:R-:W3:Y:S04]  /*9ee0*/  LDL.LU R57, [R1+0x22c] ;  /* 0x00022c0001397983 */ /* 0x000ee80000300800 */
[----:B--2---:R0:W-:Y:S04]  /*9ef0*/  STS.U16 [R0+UR76+0x12800], R58 ;  /* 0x0128003a00007988 */ /* 0x0041e8000800044c */
[----:B0-----:R-:W2:Y:S04]  /*9f00*/  LDL.LU R58, [R1+0x228] ;  /* 0x00022800013a7983 */ /* 0x001ea80000300800 */
[----:B----4-:R-:W-:Y:S04]  /*9f10*/  STS.U16 [R0+UR76+0x2800], R4 ;  /* 0x0028000400007988 */ /* 0x010fe8000800044c */
[----:B------:R-:W-:Y:S04]  /*9f20*/  STS.U16 [R0+UR76+0x1a800], R74 ;  /* 0x01a8004a00007988 */ /* 0x000fe8000800044c */
        /* <DEDUP_REMOVED lines=9> */
[----:B---3--:R0:W-:Y:S04]  /*9fc0*/  STS.U16 [R0+UR76+0x13800], R57 ;  /* 0x0138003900007988 */ /* 0x0081e8000800044c */
[----:B0-----:R-:W3:Y:S04]  /*9fd0*/  LDL.LU R57, [R1+0x224] ;  /* 0x0002240001397983 */ /* 0x001ee80000300800 */
[----:B------:R-:W4:Y:S04]  /*9fe0*/  LDL.LU R4, [R1+0x220] ;  /* 0x0002200001047983 */ /* 0x000f280000300800 */
        /* <DEDUP_REMOVED lines=19> */
[----:B0-----:R-:W4:Y:S04]  /*a120*/  LDL.LU R68, [R1+0x4] ;  /* 0x0000040001447983 */ /* 0x001f280000300800 */
[----:B--2---:R0:W-:Y:S04]  /*a130*/  STS.U16 [R0+UR76+0x1b800], R58 ;  /* 0x01b8003a00007988 */ /* 0x0041e8000800044c */
[----:B0-----:R-:W2:Y:S04]  /*a140*/  LDL.LU R58, [R1] ;  /* 0x00000000013a7983 */ /* 0x001ea80000300800 */
[----:B------:R0:W-:Y:S02]  /*a150*/  STS.U16 [R0+UR76+0xa800], R7 ;  /* 0x00a8000700007988 */ /* 0x0001e4000800044c */
[----:B0-----:R-:W-:-:S02]  /*a160*/  LOP3.LUT R7, R0, 0x10, RZ, 0x3c, !PT ;  /* 0x0000001000077812 */ /* 0x001fc400078e3cff */
[----:B---3--:R0:W-:Y:S04]  /*a170*/  STS.U16 [R0+UR76+0x3c00], R57 ;  /* 0x003c003900007988 */ /* 0x0081e8000800044c */
[----:B0-----:R-:W3:Y:S04]  /*a180*/  LDL.LU R57, [R1+0x25ac] ;  /* 0x0025ac0001397983 */ /* 0x001ee80000300800 */
[----:B----4-:R-:W-:Y:S04]  /*a190*/  STS.U16 [R0+UR76+0xbc00], R4 ;  /* 0x00bc000400007988 */ /* 0x010fe8000800044c */
[----:B------:R-:W-:Y:S04]  /*a1a0*/  STS.U16 [R0+UR76+0x13c00], R74 ;  /* 0x013c004a00007988 */ /* 0x000fe8000800044c */
[----:B------:R-:W-:Y:S04]  /*a1b0*/  STS.U16 [R0+UR76+0x1bc00], R75 ;  /* 0x01bc004b00007988 */ /* 0x000fe8000800044c */
[----:B------:R-:W-:Y:S04]  /*a1c0*/  STS.U16 [R7+UR76+0x480], R93 ;  /* 0x0004805d07007988 */ /* 0x000fe8000800044c */
[----:B------:R-:W-:Y:S04]  /*a1d0*/  STS.U16 [R7+UR76+0x8480], R92 ;  /* 0x0084805c07007988 */ /* 0x000fe8000800044c */
[----:B------:R0:W-:Y:S04]  /*a1e0*/  STS.U16 [R7+UR76+0x10480], R72 ;  /* 0x0104804807007988 */ /* 0x0001e8000800044c */
[----:B------:R1:W-:Y:S04]  /*a1f0*/  STS.U16 [R7+UR76+0x18480], R73 ;  /* 0x0184804907007988 */ /* 0x0003e8000800044c */
[----:B------:R4:W-:Y:S04]  /*a200*/  STS.U16 [R7+UR76+0x880], R12 ;  /* 0x0008800c07007988 */ /* 0x0009e8000800044c */
[----:B------:R-:W-:Y:S04]  /*a210*/  STS.U16 [R7+UR76+0x8880], R70 ;  /* 0x0088804607007988 */ /* 0x000fe8000800044c */
[----:B------:R-:W-:Y:S04]  /*a220*/  STS.U16 [R7+UR76+0x10880], R71 ;  /* 0x0108804707007988 */ /* 0x000fe8000800044c */
[----:B------:R-:W-:Y:S04]  /*a230*/  STS.U16 [R7+UR76+0x18880], R9 ;  /* 0x0188800907007988 */ /* 0x000fe8000800044c */
[----:B------:R-:W-:Y:S04]  /*a240*/  STS.U16 [R7+UR76+0xc80], R65 ;  /* 0x000c804107007988 */ /* 0x000fe8000800044c */
[----:B0-----:R-:W3:Y:S04]  /*a250*/  LDL.LU R72, [R1+0x1d4] ;  /* 0x0001d40001487983 */ /* 0x001ee80000300800 */
[----:B------:R-:W-:Y:S04]  /*a260*/  STS.U16 [R7+UR76+0x8c80], R64 ;  /* 0x008c804007007988 */ /* 0x000fe8000800044c */
[----:B-1----:R-:W3:Y:S04]  /*a270*/  LDL.LU R73, [R1+0x1d0] ;  /* 0x0001d00001497983 */ /* 0x002ee80000300800 */
[----:B------:R-:W-:Y:S04]  /*a280*/  STS.U16 [R7+UR76+0x10c80], R10 ;  /* 0x010c800a07007988 */ /* 0x000fe8000800044c */
[----:B----4-:R-:W4:Y:S04]  /*a290*/  LDL.LU R12, [R1+0x1cc] ;  /* 0x0001cc00010c7983 */ /* 0x010f280000300800 */
[----:B------:R0:W-:Y:S04]  /*a2a0*/  STS.U16 [R7+UR76+0x18c80], R91 ;  /* 0x018c805b07007988 */ /* 0x0001e8000800044c */
[----:B------:R1:W-:Y:S04]  /*a2b0*/  STS.U16 [R7+UR76+0x1080], R68 ;  /* 0x0010804407007988 */ /* 0x0003e8000800044c */
[----:B0-----:R-:W4:Y:S04]  /*a2c0*/  LDL.LU R91, [R1+0x1c8] ;  /* 0x0001c800015b7983 */ /* 0x001f280000300800 */
[----:B------:R-:W4:Y:S04]  /*a2d0*/  LDL.LU R70, [R1+0x164] ;  /* 0x0001640001467983 */ /* 0x000f280000300800 */
[----:B------:R-:W4:Y:S04]  /*a2e0*/  LDL.LU R71, [R1+0x160] ;  /* 0x0001600001477983 */ /* 0x000f280000300800 */
[----:B-1----:R-:W4:Y:S04]  /*a2f0*/  LDL.LU R68, [R1+0x15c] ;  /* 0x00015c0001447983 */ /* 0x002f280000300800 */
[----:B------:R-:W4:Y:S04]  /*a300*/  LDL.LU R9, [R1+0x158] ;  /* 0x0001580001097983 */ /* 0x000f280000300800 */
[----:B------:R-:W4:Y:S04]  /*a310*/  LDL.LU R65, [R1+0x154] ;  /* 0x0001540001417983 */ /* 0x000f280000300800 */
[----:B--2---:R0:W-:Y:S04]  /*a320*/  STS.U16 [R7+UR76+0x9080], R58 ;  /* 0x0090803a07007988 */ /* 0x0041e8000800044c */
[----:B0-----:R-:W2:Y:S04]  /*a330*/  LDL.LU R58, [R1+0x150] ;  /* 0x00015000013a7983 */ /* 0x001ea80000300800 */
[----:B------:R-:W2:Y:S04]  /*a340*/  LDL.LU R64, [R1+0x14c] ;  /* 0x00014c0001407983 */ /* 0x000ea80000300800 */
[----:B------:R-:W2:Y:S01]  /*a350*/  LDL.LU R10, [R1+0x148] ;  /* 0x00014800010a7983 */ /* 0x000ea20000300800 */
[----:B------:R-:W-:-:S03]  /*a360*/  LOP3.LUT R4, R0, 0x20, RZ, 0x3c, !PT ;  /* 0x0000002000047812 */ /* 0x000fc600078e3cff */
[----:B---3--:R-:W-:Y:S04]  /*a370*/  STS.U16 [R7+UR76+0x11080], R57 ;  /* 0x0110803907007988 */ /* 0x008fe8000800044c */
        /* <DEDUP_REMOVED lines=28> */
[----:B------:R-:W-:Y:S04]  /*a540*/  STL.64 [R1+0x2220], R56 ;  /* 0x0022203801007387 */ /* 0x000fe80000100a00 */
        /* <DEDUP_REMOVED lines=38> */
[----:B----4-:R-:W-:Y:S04]  /*a7b0*/  STS.U16 [R7+UR76+0x10080], R12 ;  /* 0x0100800c07007988 */ /* 0x010fe8000800044c */
[----:B------:R-:W-:Y:S04]  /*a7c0*/  STL.64 [R1+0x24a0], R56 ;  /* 0x0024a03801007387 */ /* 0x000fe80000100a00 */
[----:B------:R0:W-:Y:S04]  /*a7d0*/  STS.U16 [R7+UR76+0x18080], R91 ;  /* 0x0180805b07007988 */ /* 0x0001e8000800044c */
[----:B------:R-:W-:Y:S04]  /*a7e0*/  STS.U16 [R4+UR76+0x100], R70 ;  /* 0x0001004604007988 */ /* 0x000fe8000800044c */
[----:B------:R-:W-:Y:S04]  /*a7f0*/  STS.U16 [R4+UR76+0x8100], R71 ;  /* 0x0081004704007988 */ /* 0x000fe8000800044c */
[----:B0-----:R-:W3:Y:S04]  /*a800*/  LDL.LU R91, [R1+0x144] ;  /* 0x00014400015b7983 */ /* 0x001ee80000300800 */
[----:B------:R0:W-:Y:S04]  /*a810*/  STS.U16 [R4+UR76+0x10100], R68 ;  /* 0x0101004404007988 */ /* 0x0001e8000800044c */
[----:B------:R-:W-:Y:S04]  /*a820*/  STS.U16 [R4+UR76+0x18100], R9 ;  /* 0x0181000904007988 */ /* 0x000fe8000800044c */
[----:B0-----:R-:W4:Y:S04]  /*a830*/  LDL.LU R68, [R1+0x140] ;  /* 0x0001400001447983 */ /* 0x001f280000300800 */
[----:B------:R-:W-:Y:S04]  /*a840*/  STS.U16 [R4+UR76+0x500], R65 ;  /* 0x0005004104007988 */ /* 0x000fe8000800044c */
[----:B--2---:R0:W-:Y:S04]  /*a850*/  STS.U16 [R4+UR76+0x8500], R58 ;  /* 0x0085003a04007988 */ /* 0x0041e8000800044c */
[----:B0-----:R-:W2:Y:S04]  /*a860*/  LDL.LU R58, [R1+0x13c] ;  /* 0x00013c00013a7983 */ /* 0x001ea80000300800 */
[----:B------:R-:W2:Y:S04]  /*a870*/  LDL.LU R7, [R1+0x138] ;  /* 0x0001380001077983 */ /* 0x000ea80000300800 */
[----:B------:R-:W2:Y:S04]  /*a880*/  LDL.LU R74, [R1+0x124] ;  /* 0x00012400014a7983 */ /* 0x000ea80000300800 */
[----:B------:R-:W2:Y:S04]  /*a890*/  LDL.LU R75, [R1+0x120] ;  /* 0x00012000014b7983 */ /* 0x000ea80000300800 */
[----:B------:R-:W2:Y:S04]  /*a8a0*/  LDL.LU R93, [R1+0x11c] ;  /* 0x00011c00015d7983 */ /* 0x000ea80000300800 */
[----:B------:R-:W2:Y:S04]  /*a8b0*/  LDL.LU R92, [R1+0x118] ;  /* 0x00011800015c7983 */ /* 0x000ea80000300800 */
[----:B------:R-:W2:Y:S04]  /*a8c0*/  LDL.LU R72, [R1+0x114] ;  /* 0x0001140001487983 */ /* 0x000ea80000300800 */
[----:B------:R-:W-:Y:S04]  /*a8d0*/  STS.U16 [R4+UR76+0x10500], R64 ;  /* 0x0105004004007988 */ /* 0x000fe8000800044c */
[----:B------:R-:W2:Y:S04]  /*a8e0*/  LDL.LU R73, [R1+0x110] ;  /* 0x0001100001497983 */ /* 0x000ea80000300800 */
[----:B------:R0:W-:Y:S04]  /*a8f0*/  STS.U16 [R4+UR76+0x18500], R10 ;  /* 0x0185000a04007988 */ /* 0x0001e8000800044c */
[----:B------:R-:W2:Y:S04]  /*a900*/  LDL.LU R12, [R1+0x10c] ;  /* 0x00010c00010c7983 */ /* 0x000ea80000300800 */
[----:B0-----:R-:W2:Y:S04]  /*a910*/  LDL.LU R10, [R1+0x108] ;  /* 0x00010800010a7983 */ /* 0x001ea80000300800 */
[----:B------:R-:W2:Y:S04]  /*a920*/  LDL.LU R70, [R1+0x104] ;  /* 0x0001040001467983 */ /* 0x000ea80000300800 */
[----:B------:R-:W2:Y:S04]  /*a930*/  LDL.LU R71, [R1+0x100] ;  /* 0x0001000001477983 */ /* 0x000ea80000300800 */
[----:B---3--:R0:W-:Y:S04]  /*a940*/  STS.U16 [R4+UR76+0x900], R91 ;  /* 0x0009005b04007988 */ /* 0x0081e8000800044c */
[----:B0-----:R-:W3:Y:S04]  /*a950*/  LDL.LU R91, [R1+0xfc] ;  /* 0x0000fc00015b7983 */ /* 0x001ee80000300800 */
[----:B------:R-:W3:Y:S04]  /*a960*/  LDL.LU R9, [R1+0xf8] ;  /* 0x0000f80001097983 */ /* 0x000ee80000300800 */
[----:B----4-:R0:W-:Y:S04]  /*a970*/  STS.U16 [R4+UR76+0x8900], R68 ;  /* 0x0089004404007988 */ /* 0x0101e8000800044c */
[----:B------:R-:W4:Y:S04]  /*a980*/  LDL.LU R65, [R1+0xf4] ;  /* 0x0000f40001417983 */ /* 0x000f280000300800 */
[----:B0-----:R-:W4:Y:S04]  /*a990*/  LDL.LU R68, [R1+0xf0] ;  /* 0x0000f00001447983 */ /* 0x001f280000300800 */
[----:B--2---:R0:W-:Y:S04]  /*a9a0*/  STS.U16 [R4+UR76+0x10900], R58 ;  /* 0x0109003a04007988 */ /* 0x0041e8000800044c */
[----:B------:R-:W2:Y:S04]  /*a9b0*/  LDL.LU R64, [R1+0xec] ;  /* 0x0000ec0001407983 */ /* 0x000ea80000300800 */
[----:B0-----:R-:W2:Y:S04]  /*a9c0*/  LDL.LU R58, [R1+0xe8] ;  /* 0x0000e800013a7983 */ /* 0x001ea80000300800 */
        /* <DEDUP_REMOVED lines=8> */
[----:B------:R0:W-:Y:S04]  /*aa50*/  STS.U16 [R4+UR76+0x19100], R10 ;  /* 0x0191000a04007988 */ /* 0x0001e8000800044c */
[----:B------:R-:W-:Y:S04]  /*aa60*/  STS.U16 [R4+UR76+0x1500], R70 ;  /* 0x0015004604007988 */ /* 0x000fe8000800044c */
[----:B------:R-:W-:Y:S04]  /*aa70*/  STS.U16 [R4+UR76+0x9500], R71 ;  /* 0x0095004704007988 */ /* 0x000fe8000800044c */
[----:B0-----:R-:W2:Y:S04]  /*aa80*/  LDL.LU R10, [R1+0xe4] ;  /* 0x0000e400010a7983 */ /* 0x001ea80000300800 */
[----:B---3--:R0:W-:Y:S04]  /*aa90*/  STS.U16 [R4+UR76+0x11500], R91 ;  /* 0x0115005b04007988 */ /* 0x0081e8000800044c */
[----:B------:R-:W-:Y:S04]  /*aaa0*/  STS.U16 [R4+UR76+0x19500], R9 ;  /* 0x0195000904007988 */ /* 0x000fe8000800044c */
[----:B0-----:R-:W3:Y:S04]  /*aab0*/  LDL.LU R91, [R1+0xe0] ;  /* 0x0000e000015b7983 */ /* 0x001ee80000300800 */
[----:B----4-:R-:W-:Y:S04]  /*aac0*/  STS.U16 [R4+UR76+0x1900], R65 ;  /* 0x0019004104007988 */ /* 0x010fe8000800044c */
[----:B------:R0:W-:Y:S04]  /*aad0*/  STS.U16 [R4+UR76+0x9900], R68 ;  /* 0x0099004404007988 */ /* 0x0001e8000800044c */
[----:B0-----:R-:W4:Y:S04]  /*aae0*/  LDL.LU R68, [R1+0xdc] ;  /* 0x0000dc0001447983 */ /* 0x001f280000300800 */
[----:B------:R-:W4:Y:S04]  /*aaf0*/  LDL.LU R7, [R1+0xd8] ;  /* 0x0000d80001077983 */ /* 0x000f280000300800 */
[----:B------:R-:W4:Y:S04]  /*ab00*/  LDL.LU R74, [R1+0xd4] ;  /* 0x0000d400014a7983 */ /* 0x000f280000300800 */
[----:B------:R-:W4:Y:S04]  /*ab10*/  LDL.LU R75, [R1+0xd0] ;  /* 0x0000d000014b7983 */ /* 0x000f280000300800 */
[----:B------:R-:W4:Y:S04]  /*ab20*/  LDL.LU R93, [R1+0xcc] ;  /* 0x0000cc00015d7983 */ /* 0x000f280000300800 */
[----:B------:R-:W4:Y:S04]  /*ab30*/  LDL.LU R92, [R1+0xc8] ;  /* 0x0000c800015c7983 */ /* 0x000f280000300800 */
[----:B------:R-:W4:Y:S04]  /*ab40*/  LDL.LU R72, [R1+0x64] ;  /* 0x0000640001487983 */ /* 0x000f280000300800 */
[----:B--2---:R-:W-:Y:S04]  /*ab50*/  STS.U16 [R4+UR76+0x11900], R64 ;  /* 0x0119004004007988 */ /* 0x004fe8000800044c */
[----:B------:R-:W2:Y:S04]  /*ab60*/  LDL.LU R73, [R1+0x60] ;  /* 0x0000600001497983 */ /* 0x000ea80000300800 */
[----:B------:R0:W-:Y:S04]  /*ab70*/  STS.U16 [R4+UR76+0x19900], R58 ;  /* 0x0199003a04007988 */ /* 0x0001e8000800044c */
[----:B------:R-:W2:Y:S04]  /*ab80*/  LDL.LU R12, [R1+0x5c] ;  /* 0x00005c00010c7983 */ /* 0x000ea80000300800 */
[----:B0-----:R-:W2:Y:S04]  /*ab90*/  LDL.LU R58, [R1+0x58] ;  /* 0x00005800013a7983 */ /* 0x001ea80000300800 */
[----:B------:R-:W2:Y:S04]  /*aba0*/  LDL.LU R70, [R1+0x54] ;  /* 0x0000540001467983 */ /* 0x000ea80000300800 */
[----:B------:R-:W2:Y:S04]  /*abb0*/  LDL.LU R71, [R1+0x50] ;  /* 0x0000500001477983 */ /* 0x000ea80000300800 */
[----:B------:R0:W-:Y:S04]  /*abc0*/  STS.U16 [R4+UR76+0x1d00], R10 ;  /* 0x001d000a04007988 */ /* 0x0001e8000800044c */
[----:B------:R-:W2:Y:S04]  /*abd0*/  LDL.LU R9, [R1+0x4c] ;  /* 0x00004c0001097983 */ /* 0x000ea80000300800 */
[----:B------:R-:W2:Y:S04]  /*abe0*/  LDL.LU R65, [R1+0x48] ;  /* 0x0000480001417983 */ /* 0x000ea80000300800 */
[----:B------:R-:W2:Y:S04]  /*abf0*/  LDL.LU R64, [R1+0x44] ;  /* 0x0000440001407983 */ /* 0x000ea80000300800 */
[----:B0-----:R-:W2:Y:S04]  /*ac00*/  LDL.LU R10, [R1+0x40] ;  /* 0x00004000010a7983 */ /* 0x001ea80000300800 */
[----:B---3--:R0:W-:Y:S04]  /*ac10*/  STS.U16 [R4+UR76+0x9d00], R91 ;  /* 0x009d005b04007988 */ /* 0x0081e8000800044c */
[----:B0-----:R-:W3:Y:S04]  /*ac20*/  LDL.LU R91, [R1+0x3c] ;  /* 0x00003c00015b7983 */ /* 0x001ee80000300800 */
[----:B----4-:R0:W-:Y:S04]  /*ac30*/  STS.U16 [R4+UR76+0x11d00], R68 ;  /* 0x011d004404007988 */ /* 0x0101e8000800044c */
[----:B------:R-:W-:Y:S04]  /*ac40*/  STS.U16 [R4+UR76+0x19d00], R7 ;  /* 0x019d000704007988 */ /* 0x000fe8000800044c */
[----:B------:R-:W-:Y:S04]  /*ac50*/  STS.U16 [R4+UR76+0x2100], R74 ;  /* 0x0021004a04007988 */ /* 0x000fe8000800044c */
[----:B------:R-:W-:Y:S04]  /*ac60*/  STS.U16 [R4+UR76+0xa100], R75 ;  /* 0x00a1004b04007988 */ /* 0x000fe8000800044c */
[----:B------:R-:W-:Y:S04]  /*ac70*/  STS.U16 [R4+UR76+0x12100], R93 ;  /* 0x0121005d04007988 */ /* 0x000fe8000800044c */
[----:B------:R-:W-:Y:S04]  /*ac80*/  STS.U16 [R4+UR76+0x1a100], R92 ;  /* 0x01a1005c04007988 */ /* 0x000fe8000800044c */
[----:B------:R-:W-:Y:S04]  /*ac90*/  STS.U16 [R4+UR76+0x2500], R72 ;  /* 0x0025004804007988 */ /* 0x000fe8000800044c */
[----:B0-----:R-:W4:Y:S04]  /*aca0*/  LDL.LU R68, [R1+0x38] ;  /* 0x0000380001447983 */ /* 0x001f280000300800 */
[----:B--2---:R-:W-:Y:S04]  /*acb0*/  STS.U16 [R4+UR76+0xa500], R73 ;  /* 0x00a5004904007988 */ /* 0x004fe8000800044c */
[----:B------:R-:W-:Y:S04]  /*acc0*/  STS.U16 [R4+UR76+0x12500], R12 ;  /* 0x0125000c04007988 */ /* 0x000fe8000800044c */
[----:B------:R0:W-:Y:S04]  /*acd0*/  STS.U16 [R4+UR76+0x1a500], R58 ;  /* 0x01a5003a04007988 */ /* 0x0001e8000800044c */
[----:B------:R-:W-:Y:S04]  /*ace0*/  STS.U16 [R4+UR76+0x2900], R70 ;  /* 0x0029004604007988 */ /* 0x000fe8000800044c */
[----:B0-----:R-:W2:Y:S04]  /*acf0*/  LDL.LU R58, [R1+0x34] ;  /* 0x00003400013a7983 */ /* 0x001ea80000300800 */
[----:B------:R0:W-:Y:S04]  /*ad00*/  STS.U16 [R4+UR76+0xa900], R71 ;  /* 0x00a9004704007988 */ /* 0x0001e8000800044c */
[----:B0-----:R-:W2:Y:S04]  /*ad10*/  LDL.LU R71, [R1+0x30] ;  /* 0x0000300001477983 */ /* 0x001ea80000300800 */
[----:B------:R-:W2:Y:S04]  /*ad20*/  LDL.LU R70, [R1+0x2c] ;  /* 0x00002c0001467983 */ /* 0x000ea80000300800 */
[----:B------:R-:W2:Y:S04]  /*ad30*/  LDL.LU R92, [R1+0x28] ;  /* 0x00002800015c7983 */ /* 0x000ea80000300800 */
[----:B------:R0:W-:Y:S04]  /*ad40*/  STS.U16 [R4+UR76+0x12900], R9 ;  /* 0x0129000904007988 */ /* 0x0001e8000800044c */
[----:B------:R-:W2:Y:S04]  /*ad50*/  LDL.LU R93, [R1+0x24] ;  /* 0x00002400015d7983 */ /* 0x000ea80000300800 */
[----:B------:R-:W-:Y:S04]  /*ad60*/  STS.U16 [R4+UR76+0x1a900], R65 ;  /* 0x01a9004104007988 */ /* 0x000fe8000800044c */
[----:B------:R-:W2:Y:S04]  /*ad70*/  LDL.LU R12, [R1+0x20] ;  /* 0x00002000010c7983 */ /* 0x000ea80000300800 */
[----:B------:R1:W-:Y:S04]  /*ad80*/  STS.U16 [R4+UR76+0x2d00], R64 ;  /* 0x002d004004007988 */ /* 0x0003e8000800044c */
[----:B0-----:R-:W2:Y:S04]  /*ad90*/  LDL.LU R9, [R1+0x1c] ;  /* 0x00001c0001097983 */ /* 0x001ea80000300800 */
[----:B------:R0:W-:Y:S04]  /*ada0*/  STS.U16 [R4+UR76+0xad00], R10 ;  /* 0x00ad000a04007988 */ /* 0x0001e8000800044c */
[----:B-1----:R-:W2:Y:S04]  /*adb0*/  LDL.LU R64, [R1+0x18] ;  /* 0x0000180001407983 */ /* 0x002ea80000300800 */
[----:B------:R-:W2:Y:S04]  /*adc0*/  LDL.LU R65, [R1+0x14] ;  /* 0x0000140001417983 */ /* 0x000ea80000300800 */
[----:B0-----:R-:W2:Y:S04]  /*add0*/  LDL.LU R10, [R1+0x10] ;  /* 0x00001000010a7983 */ /* 0x001ea80000300800 */
[----:B---3--:R0:W-:Y:S04]  /*ade0*/  STS.U16 [R4+UR76+0x12d00], R91 ;  /* 0x012d005b04007988 */ /* 0x0081e8000800044c */
[----:B0-----:R-:W3:Y:S04]  /*adf0*/  LDL.LU R91, [R1+0xc] ;  /* 0x00000c00015b7983 */ /* 0x001ee80000300800 */
[----:B------:R-:W3:Y:S04]  /*ae00*/  LDL.LU R7, [R1+0x8] ;  /* 0x0000080001077983 */ /* 0x000ee80000300800 */
[----:B----4-:R0:W-:Y:S04]  /*ae10*/  STS.U16 [R4+UR76+0x1ad00], R68 ;  /* 0x01ad004404007988 */ /* 0x0101e8000800044c */
[----:B0-----:R-:W4:Y:S04]  /*ae20*/  LDL.LU R68, [R1+0x1e4] ;  /* 0x0001e40001447983 */ /* 0x001f280000300800 */
[----:B--2---:R0:W-:Y:S04]  /*ae30*/  STS.U16 [R4+UR76+0x3100], R58 ;  /* 0x0031003a04007988 */ /* 0x0041e8000800044c */
[----:B0-----:R-:W2:Y:S04]  /*ae40*/  LDL.LU R58, [R1+0x1e0] ;  /* 0x0001e000013a7983 */ /* 0x001ea80000300800 */
[----:B------:R-:W2:Y:S04]  /*ae50*/  LDL.LU R74, [R1+0x1dc] ;  /* 0x0001dc00014a7983 */ /* 0x000ea80000300800 */
[----:B------:R-:W2:Y:S04]  /*ae60*/  LDL.LU R75, [R1+0x1d8] ;  /* 0x0001d800014b7983 */ /* 0x000ea80000300800 */
[----:B------:R0:W-:Y:S04]  /*ae70*/  STS.U16 [R4+UR76+0xb100], R71 ;  /* 0x00b1004704007988 */ /* 0x0001e8000800044c */
[----:B------:R-:W2:Y:S04]  /*ae80*/  LDL.LU R72, [R1+0x204] ;  /* 0x0002040001487983 */ /* 0x000ea80000300800 */
[----:B0-----:R-:W2:Y:S04]  /*ae90*/  LDL.LU R71, [R1+0x200] ;  /* 0x0002000001477983 */ /* 0x001ea80000300800 */
[----:B------:R0:W-:Y:S04]  /*aea0*/  STS.U16 [R4+UR76+0x13100], R70 ;  /* 0x0131004604007988 */ /* 0x0001e8000800044c */
[----:B------:R-:W2:Y:S04]  /*aeb0*/  LDL.LU R73, [R1+0x1fc] ;  /* 0x0001fc0001497983 */ /* 0x000ea80000300800 */
[----:B0-----:R-:W2:Y:S04]  /*aec0*/  LDL.LU R70, [R1+0x1f8] ;  /* 0x0001f80001467983 */ /* 0x001ea80000300800 */
[----:B------:R0:W-:Y:S04]  /*aed0*/  STS.U16 [R4+UR76+0x1b100], R92 ;  /* 0x01b1005c04007988 */ /* 0x0001e8000800044c */
[----:B------:R1:W-:Y:S04]  /*aee0*/  STS.U16 [R4+UR76+0x3500], R93 ;  /* 0x0035005d04007988 */ /* 0x0003e8000800044c */
[----:B------:R0:W-:Y:S04]  /*aef0*/  STS.U16 [R4+UR76+0xb500], R12 ;  /* 0x00b5000c04007988 */ /* 0x0001e8000800044c */
[----:B------:R0:W-:Y:S04]  /*af00*/  STS.U16 [R4+UR76+0x13500], R9 ;  /* 0x0135000904007988 */ /* 0x0001e8000800044c */
[----:B------:R0:W-:Y:S04]  /*af10*/  STS.U16 [R4+UR76+0x1b500], R64 ;  /* 0x01b5004004007988 */ /* 0x0001e8000800044c */
[----:B------:R1:W-:Y:S04]  /*af20*/  STS.U16 [R4+UR76+0x3900], R65 ;  /* 0x0039004104007988 */ /* 0x0003e8000800044c */
[----:B------:R1:W-:Y:S04]  /*af30*/  STS.U16 [R4+UR76+0xb900], R10 ;  /* 0x00b9000a04007988 */ /* 0x0003e8000800044c */
[----:B0-----:R-:W2:Y:S04]  /*af40*/  LDL.LU R92, [R1+0x25a8] ;  /* 0x0025a800015c7983 */ /* 0x001ea80000300800 */
[----:B-1----:R-:W2:Y:S04]  /*af50*/  LDL.LU R93, [R1+0x25a4] ;  /* 0x0025a400015d7983 */ /* 0x002ea80000300800 */
[----:B------:R-:W2:Y:S04]  /*af60*/  LDL.LU R12, [R1+0x25a0] ;  /* 0x0025a000010c7983 */ /* 0x000ea80000300800 */
[----:B------:R-:W2:Y:S04]  /*af70*/  LDL.LU R9, [R1+0x259c] ;  /* 0x00259c0001097983 */ /* 0x000ea80000300800 */
[----:B------:R-:W2:Y:S04]  /*af80*/  LDL.LU R64, [R1+0x2598] ;  /* 0x0025980001407983 */ /* 0x000ea80000300800 */
[----:B------:R-:W2:Y:S01]  /*af90*/  LDL.LU R65, [R1+0x2594] ;  /* 0x0025940001417983 */ /* 0x000ea20000300800 */
[----:B------:R-:W-:-:S03]  /*afa0*/  PRMT R6, RZ, 0x7610, R6 ;  /* 0x00007610ff067816 */ /* 0x000fc60000000006 */
[----:B------:R-:W2:Y:S04]  /*afb0*/  LDL.LU R10, [R1+0x2590] ;  /* 0x00259000010a7983 */ /* 0x000ea80000300800 */
[----:B---3--:R0:W-:Y:S04]  /*afc0*/  STS.U16 [R4+UR76+0x13900], R91 ;  /* 0x0139005b04007988 */ /* 0x0081e8000800044c */
[----:B------:R1:W-:Y:S04]  /*afd0*/  STS.U16 [R4+UR76+0x1b900], R7 ;  /* 0x01b9000704007988 */ /* 0x0003e8000800044c */
[----:B0-----:R-:W3:Y:S01]  /*afe0*/  LDL.LU R91, [R1+0x258c] ;  /* 0x00258c00015b7983 */ /* 0x001ee20000300800 */
[----:B-1----:R-:W-:-:S03]  /*aff0*/  LOP3.LUT R7, R0, 0x30, RZ, 0x3c, !PT ;  /* 0x0000003000077812 */ /* 0x002fc600078e3cff */
[----:B----4-:R0:W-:Y:S04]  /*b000*/  STS.U16 [R4+UR76+0x3d00], R68 ;  /* 0x003d004404007988 */ /* 0x0101e8000800044c */
[----:B0-----:R-:W4:Y:S04]  /*b010*/  LDL.LU R68, [R1+0x2588] ;  /* 0x0025880001447983 */ /* 0x001f280000300800 */
[----:B--2---:R0:W-:Y:S04]  /*b020*/  STS.U16 [R4+UR76+0xbd00], R58 ;  /* 0x00bd003a04007988 */ /* 0x0041e8000800044c */
[----:B------:R-:W-:Y:S04]  /*b030*/  STS.U16 [R4+UR76+0x13d00], R74 ;  /* 0x013d004a04007988 */ /* 0x000fe8000800044c */
[----:B------:R-:W-:Y:S04]  /*b040*/  STS.U16 [R4+UR76+0x1bd00], R75 ;  /* 0x01bd004b04007988 */ /* 0x000fe8000800044c */
[----:B0-----:R-:W2:Y:S04]  /*b050*/  LDL.LU R58, [R1+0x2584] ;  /* 0x00258400013a7983 */ /* 0x001ea80000300800 */
[----:B------:R-:W-:Y:S04]  /*b060*/  STS.U16 [R7+UR76+0x180], R72 ;  /* 0x0001804807007988 */ /* 0x000fe8000800044c */
[----:B------:R0:W-:Y:S04]  /*b070*/  STS.U16 [R7+UR76+0x8180], R71 ;  /* 0x0081804707007988 */ /* 0x0001e8000800044c */
[----:B------:R-:W-:Y:S01]  /*b080*/  STS.U16 [R7+UR76+0x10180], R73 ;  /* 0x0101804907007988 */ /* 0x000fe2000800044c */
[----:B0-----:R-:W-:-:S03]  /*b090*/  IMAD R71, R90, 0xb, RZ ;  /* 0x0000000b5a477824 */ /* 0x001fc600078e02ff */
[----:B------:R0:W-:Y:S02]  /*b0a0*/  STS.U16 [R7+UR76+0x18180], R70 ;  /* 0x0181804607007988 */ /* 0x0001e4000800044c */
[----:B0-----:R-:W-:-:S05]  /*b0b0*/  IMAD.WIDE R70, R71, 0x2, R82 ;  /* 0x0000000247467825 */ /* 0x001fca00078e0252 */
[----:B------:R0:W3:Y:S01]  /*b0c0*/  @!P5 LDG.E.U16 R6, desc[UR6][R70.64] ;  /* 0x000000064606d981 */ /* 0x0000e2000c1e1500 */
[----:B------:R-:W-:-:S05]  /*b0d0*/  VIADD R4, R11, 0xfffffff1 ;  /* 0xfffffff10b047836 */ /* 0x000fca0000000000 */
[----:B------:R-:W-:Y:S01]  /*b0e0*/  ISETP.GE.U32.AND P5, PT, R4, 0x7fffff72, PT ;  /* 0x7fffff720400780c */ /* 0x000fe20003fa6070 */
[----:B------:R-:W-:-:S04]  /*b0f0*/  IMAD R4, R90, 0xc, RZ ;  /* 0x0000000c5a047824 */ /* 0x000fc800078e02ff */
[----:B------:R-:W-:Y:S01]  /*b100*/  IMAD.WIDE R74, R4, 0x2, R86 ;  /* 0x00000002044a7825 */ /* 0x000fe200078e0256 */
[----:B------:R-:W-:-:S03]  /*b110*/  PRMT R92, RZ, 0x7610, R92 ;  /* 0x00007610ff5c7816 */ /* 0x000fc6000000005c */
[----:B------:R-:W-:Y:S01]  /*b120*/  IMAD.WIDE R72, R4, 0x2, R84 ;  /* 0x0000000204487825 */ /* 0x000fe200078e0254 */
[----:B------:R-:W-:Y:S02]  /*b130*/  PRMT R93, RZ, 0x7610, R93 ;  /* 0x00007610ff5d7816 */ /* 0x000fe4000000005d */
[----:B------:R-:W3:Y:S01]  /*b140*/  @!P4 LDG.E.U16 R92, desc[UR6][R74.64] ;  /* 0x000000064a5cc981 */ /* 0x000ee2000c1e1500 */
[----:B------:R-:W-:Y:S02]  /*b150*/  PRMT R64, RZ, 0x7610, R64 ;  /* 0x00007610ff407816 */ /* 0x000fe40000000040 */
[----:B------:R-:W-:-:S06]  /*b160*/  PRMT R65, RZ, 0x7610, R65 ;  /* 0x00007610ff417816 */ /* 0x000fcc0000000041 */
[----:B------:R1:W3:Y:S04]  /*b170*/  @!P4 LDG.E.U16 R65, desc[UR6][R72.64] ;  /* 0x000000064841c981 */ /* 0x0002e8000c1e1500 */
[----:B--2---:R2:W-:Y:S04]  /*b180*/  STS.U16 [R7+UR76+0x580], R58 ;  /* 0x0005803a07007988 */ /* 0x0045e8000800044c */
[----:B----4-:R4:W-:Y:S04]  /*b190*/  STS.U16 [R7+UR76+0x8580], R68 ;  /* 0x0085804407007988 */ /* 0x0109e8000800044c */
[----:B---3--:R3:W-:Y:S04]  /*b1a0*/  STS.U16 [R7+UR76+0x10580], R91 ;  /* 0x0105805b07007988 */ /* 0x0087e8000800044c */
[----:B--2---:R-:W2:Y:S04]  /*b1b0*/  LDL.LU R58, [R1+0x2580] ;  /* 0x00258000013a7983 */ /* 0x004ea80000300800 */
[----:B------:R0:W-:Y:S04]  /*b1c0*/  STL.64 [R1+0xd48], R70 ;  /* 0x000d484601007387 */ /* 0x0001e80000100a00 */
[----:B----4-:R-:W4:Y:S04]  /*b1d0*/  LDL.LU R68, [R1+0x257c] ;  /* 0x00257c0001447983 */ /* 0x010f280000300800 */
[----:B---3--:R-:W3:Y:S04]  /*b1e0*/  LDL.LU R91, [R1+0x2578] ;  /* 0x00257800015b7983 */ /* 0x008ee80000300800 */
[----:B------:R-:W-:Y:S01]  /*b1f0*/  STL [R1+0x21f8], R59 ;  /* 0x0021f83b01007387 */ /* 0x000fe20000100800 */
[----:B0-----:R-:W-:-:S05]  /*b200*/  IMAD.WIDE R70, R4, 0x2, R82 ;  /* 0x0000000204467825 */ /* 0x001fca00078e0252 */
[----:B------:R0:W2:Y:S04]  /*b210*/  @!P4 LDG.E.U16 R64, desc[UR6][R70.64] ;  /* 0x000000064640c981 */ /* 0x0000a8000c1e1500 */
[----:B------:R0:W-:Y:S02]  /*b220*/  STL [R1+0xf88], R6 ;  /* 0x000f880601007387 */ /* 0x0001e40000100800 */
[----:B0-----:R-:W-:-:S05]  /*b230*/  IMAD.WIDE R6, R4, 0x2, R88 ;  /* 0x0000000204067825 */ /* 0x001fca00078e0258 */
[----:B------:R0:W-:Y:S04]  /*b240*/  STL.64 [R1+0xd40], R6 ;  /* 0x000d400601007387 */ /* 0x0001e80000100a00 */
[----:B------:R0:W-:Y:S04]  /*b250*/  STL.64 [R1+0xd38], R74 ;  /* 0x000d384a01007387 */ /* 0x0001e80000100a00 */
[----:B------:R-:W2:Y:S04]  /*b260*/  @!P4 LDG.E.U16 R93, desc[UR6][R6.64] ;  /* 0x00000006065dc981 */ /* 0x000ea8000c1e1500 */
[----:B0-----:R-:W3:Y:S04]  /*b270*/  LDL.LU.64 R6, [R1+0x2570] ;  /* 0x0025700001067983 */ /* 0x001ee80000300a00 */
[----:B------:R1:W-:Y:S04]  /*b280*/  STL.64 [R1+0xd30], R72 ;  /* 0x000d304801007387 */ /* 0x0003e80000100a00 */
[----:B------:R-:W4:Y:S01]  /*b290*/  LDL.LU.64 R74, [R1+0x2568] ;  /* 0x00256800014a7983 */ /* 0x000f220000300a00 */
[----:B------:R-:W-:-:S02]  /*b2a0*/  VIADD R5, R11, 0xfffffff2 ;  /* 0xfffffff20b057836 */ /* 0x000fc40000000000 */
[----:B------:R-:W-:-:S03]  /*b2b0*/  VIADD R4, R11, 0xfffffff0 ;  /* 0xfffffff00b047836 */ /* 0x000fc60000000000 */
[----:B------:R-:W-:Y:S01]  /*b2c0*/  ISETP.GE.U32.AND P2, PT, R5, 0x7fffff73, PT ;  /* 0x7fffff730500780c */ /* 0x000fe20003f46070 */
[----:B------:R0:W-:Y:S01]  /*b2d0*/  STL.64 [R1+0xd28], R70 ;  /* 0x000d284601007387 */ /* 0x0001e20000100a00 */
[----:B------:R-:W-:Y:S01]  /*b2e0*/  ISETP.GE.U32.AND P4, PT, R4, 0x7fffff71, PT ;  /* 0x7fffff710400780c */ /* 0x000fe20003f86070 */
[----:B------:R-:W-:Y:S02]  /*b2f0*/  IMAD R4, R90, 0xd, RZ ;  /* 0x0000000d5a047824 */ /* 0x000fe400078e02ff */
[----:B------:R-:W-:Y:S02]  /*b300*/  STL [R1+0x1170], R92 ;  /* 0x0011705c01007387 */ /* 0x000fe40000100800 */
[----:B-1----:R-:W-:-:S04]  /*b310*/  IMAD.WIDE R72, R4, 0x2, R84 ;  /* 0x0000000204487825 */ /* 0x002fc800078e0254 */
[C---:B0-----:R-:W-:Y:S01]  /*b320*/  IMAD.WIDE R70, R4.reuse, 0x2, R82 ;  /* 0x0000000204467825 */ /* 0x041fe200078e0252 */
[----:B--2---:R0:W-:Y:S04]  /*b330*/  STL [R1+0x1174], R93 ;  /* 0x0011745d01007387 */ /* 0x0041e80000100800 */
[----:B------:R-:W-:Y:S04]  /*b340*/  STL [R1+0x1168], R64 ;  /* 0x0011684001007387 */ /* 0x000fe80000100800 */
[----:B------:R1:W-:Y:S01]  /*b350*/  STL [R1+0x116c], R65 ;  /* 0x00116c4101007387 */ /* 0x0003e20000100800 */
[----:B---3--:R-:W-:Y:S01]  /*b360*/  PRMT R6, RZ, 0x7610, R6 ;  /* 0x00007610ff067816 */ /* 0x008fe20000000006 */
[----:B0-----:R-:W-:Y:S01]  /*b370*/  IMAD.WIDE R92, R4, 0x2, R88 ;  /* 0x00000002045c7825 */ /* 0x001fe200078e0258 */
[----:B------:R-:W-:-:S02]  /*b380*/  PRMT R7, RZ, 0x7610, R7 ;  /* 0x00007610ff077816 */ /* 0x000fc40000000007 */
[----:B----4-:R-:W-:Y:S01]  /*b390*/  PRMT R75, RZ, 0x7610, R75 ;  /* 0x00007610ff4b7816 */ /* 0x010fe2000000004b */
[----:B-1----:R-:W-:Y:S01]  /*b3a0*/  IMAD.WIDE R64, R4, 0x2, R86 ;  /* 0x0000000204407825 */ /* 0x002fe200078e0256 */
[----:B------:R-:W-:Y:S01]  /*b3b0*/  PRMT R74, RZ, 0x7610, R74 ;  /* 0x00007610ff4a7816 */ /* 0x000fe2000000004a */
[----:B------:R0:W-:Y:S04]  /*b3c0*/  STL.64 [R1+0xd20], R92 ;  /* 0x000d205c01007387 */ /* 0x0001e80000100a00 */
[----:B------:R-:W2:Y:S04]  /*b3d0*/  @!P2 LDG.E.U16 R6, desc[UR6][R70.64] ;  /* 0x000000064606a981 */ /* 0x000ea8000c1e1500 */
[----:B------:R1:W-:Y:S04]  /*b3e0*/  STL.64 [R1+0xd18], R64 ;  /* 0x000d184001007387 */ /* 0x0003e80000100a00 */
[----:B------:R-:W3:Y:S04]  /*b3f0*/  @!P2 LDG.E.U16 R75, desc[UR6][R92.64] ;  /* 0x000000065c4ba981 */ /* 0x000ee8000c1e1500 */
[----:B------:R4:W3:Y:S04]  /*b400*/  @!P2 LDG.E.U16 R7, desc[UR6][R72.64] ;  /* 0x000000064807a981 */ /* 0x0008e8000c1e1500 */
[----:B------:R-:W3:Y:S04]  /*b410*/  @!P2 LDG.E.U16 R74, desc[UR6][R64.64] ;  /* 0x00000006404aa981 */ /* 0x000ee8000c1e1500 */
[----:B0-----:R-:W3:Y:S04]  /*b420*/  LDL.LU.64 R92, [R1+0x2560] ;  /* 0x00256000015c7983 */ /* 0x001ee80000300a00 */
[----:B------:R4:W-:Y:S04]  /*b430*/  STL.64 [R1+0xd10], R72 ;  /* 0x000d104801007387 */ /* 0x0009e80000100a00 */
[----:B-1----:R-:W3:Y:S01]  /*b440*/  LDL.LU.64 R64, [R1+0x2558] ;  /* 0x0025580001407983 */ /* 0x002ee20000300a00 */
[----:B------:R-:W-:-:S03]  /*b450*/  VIADD R4, R11, 0xffffffec ;  /* 0xffffffec0b047836 */ /* 0x000fc60000000000 */
[----:B------:R0:W-:Y:S02]  /*b460*/  STL.64 [R1+0xd08], R70 ;  /* 0x000d084601007387 */ /* 0x0001e40000100a00 */
[----:B------:R-:W-:Y:S01]  /*b470*/  ISETP.GE.U32.AND P2, PT, R4, 0x7fffff6d, PT ;  /* 0x7fffff6d0400780c */ /* 0x000fe20003f46070 */
[----:B------:R-:W-:-:S04]  /*b480*/  IMAD R4, R90, 0xe, RZ ;  /* 0x0000000e5a047824 */ /* 0x000fc800078e02ff */
[----:B----4-:R-:W-:-:S04]  /*b490*/  IMAD.WIDE R72, R4, 0x2, R86 ;  /* 0x0000000204487825 */ /* 0x010fc800078e0256 */
[C---:B0-----:R-:W-:Y:S01]  /*b4a0*/  IMAD.WIDE R70, R4.reuse, 0x2, R82 ;  /* 0x0000000204467825 */ /* 0x041fe200078e0252 */
[----:B--2---:R-:W-:Y:S04]  /*b4b0*/  STL [R1+0x1258], R6 ;  /* 0x0012580601007387 */ /* 0x004fe80000100800 */
[----:B---3--:R0:W-:Y:S04]  /*b4c0*/  STL [R1+0x125c], R7 ;  /* 0x00125c0701007387 */ /* 0x0081e80000100800 */
[----:B------:R-:W-:Y:S01]  /*b4d0*/  STL [R1+0x1260], R74 ;  /* 0x0012604a01007387 */ /* 0x000fe20000100800 */
[----:B------:R-:W-:Y:S01]  /*b4e0*/  PRMT R93, RZ, 0x7610, R93 ;  /* 0x00007610ff5d7816 */ /* 0x000fe2000000005d */
[----:B0-----:R-:W-:Y:S01]  /*b4f0*/  IMAD.WIDE R6, R4, 0x2, R88 ;  /* 0x0000000204067825 */ /* 0x001fe200078e0258 */
[----:B------:R-:W-:Y:S01]  /*b500*/  PRMT R92, RZ, 0x7610, R92 ;  /* 0x00007610ff5c7816 */ /* 0x000fe2000000005c */
[----:B------:R0:W-:Y:S04]  /*b510*/  STL [R1+0x1264], R75 ;  /* 0x0012644b01007387 */ /* 0x0001e80000100800 */
[----:B------:R1:W-:Y:S01]  /*b520*/  STL.64 [R1+0xd00], R6 ;  /* 0x000d000601007387 */ /* 0x0003e20000100a00 */
[----:B------:R-:W-:-:S02]  /*b530*/  PRMT R64, RZ, 0x7610, R64 ;  /* 0x00007610ff407816 */ /* 0x000fc40000000040 */
[----:B------:R-:W-:Y:S01]  /*b540*/  PRMT R65, RZ, 0x7610, R65 ;  /* 0x00007610ff417816 */ /* 0x000fe20000000041 */
[----:B------:R-:W2:Y:S01]  /*b550*/  @!P5 LDG.E.U16 R93, desc[UR6][R6.64] ;  /* 0x00000006065dd981 */ /* 0x000ea2000c1e1500 */
[----:B0-----:R-:W-:-:S03]  /*b560*/  IMAD.WIDE R74, R4, 0x2, R84 ;  /* 0x00000002044a7825 */ /* 0x001fc600078e0254 */
[----:B------:R0:W-:Y:S04]  /*b570*/  STL.64 [R1+0xcf8], R72 ;  /* 0x000cf84801007387 */ /* 0x0001e80000100a00 */
[----:B------:R-:W3:Y:S04]  /*b580*/  @!P5 LDG.E.U16 R92, desc[UR6][R72.64] ;  /* 0x00000006485cd981 */ /* 0x000ee8000c1e1500 */
[----:B-1----:R-:W4:Y:S04]  /*b590*/  LDL.LU.64 R6, [R1+0x2550] ;  /* 0x0025500001067983 */ /* 0x002f280000300a00 */
[----:B------:R1:W-:Y:S04]  /*b5a0*/  STL.64 [R1+0xcf0], R74 ;  /* 0x000cf04a01007387 */ /* 0x0003e80000100a00 */
[----:B0-----:R-:W4:Y:S04]  /*b5b0*/  LDL.LU.64 R72, [R1+0x2548] ;  /* 0x0025480001487983 */ /* 0x001f280000300a00 */
[----:B------:R-:W4:Y:S04]  /*b5c0*/  @!P5 LDG.E.U16 R64, desc[UR6][R70.64] ;  /* 0x000000064640d981 */ /* 0x000f28000c1e1500 */
[----:B------:R1:W4:Y:S01]  /*b5d0*/  @!P5 LDG.E.U16 R65, desc[UR6][R74.64] ;  /* 0x000000064a41d981 */ /* 0x000322000c1e1500 */
[----:B------:R-:W-:-:S05]  /*b5e0*/  VIADD R4, R11, 0xffffffeb ;  /* 0xffffffeb0b047836 */ /* 0x000fca0000000000 */
[----:B------:R-:W-:Y:S01]  /*b5f0*/  ISETP.GE.U32.AND P5, PT, R4, 0x7fffff6c, PT ;  /* 0x7fffff6c0400780c */ /* 0x000fe20003fa6070 */
[----:B------:R-:W-:Y:S01]  /*b600*/  IMAD R4, R90, 0xf, RZ ;  /* 0x0000000f5a047824 */ /* 0x000fe200078e02ff */
[----:B------:R0:W-:Y:S03]  /*b610*/  STL.64 [R1+0xce8], R70 ;  /* 0x000ce84601007387 */ /* 0x0001e60000100a00 */
[----:B-1----:R-:W-:-:S04]  /*b620*/  IMAD.WIDE R74, R4, 0x2, R88 ;  /* 0x00000002044a7825 */ /* 0x002fc800078e0258 */
[C---:B0-----:R-:W-:Y:S01]  /*b630*/  IMAD.WIDE R70, R4.reuse, 0x2, R84 ;  /* 0x0000000204467825 */ /* 0x041fe200078e0254 */
[----:B---3--:R-:W-:Y:S04]  /*b640*/  STL [R1+0x12a4], R92 ;  /* 0x0012a45c01007387 */ /* 0x008fe80000100800 */
[----:B--2---:R0:W-:Y:S01]  /*b650*/  STL [R1+0x12a8], R93 ;  /* 0x0012a85d01007387 */ /* 0x0041e20000100800 */
[----:B----4-:R-:W-:Y:S02]  /*b660*/  PRMT R6, RZ, 0x7610, R6 ;  /* 0x00007610ff067816 */ /* 0x010fe40000000006 */
[----:B------:R-:W-:Y:S01]  /*b670*/  PRMT R73, RZ, 0x7610, R73 ;  /* 0x00007610ff497816 */ /* 0x000fe20000000049 */
[----:B0-----:R-:W-:Y:S01]  /*b680*/  IMAD.WIDE R92, R4, 0x2, R86 ;  /* 0x00000002045c7825 */ /* 0x001fe200078e0256 */
[----:B------:R-:W-:Y:S01]  /*b690*/  PRMT R72, RZ, 0x7610, R72 ;  /* 0x00007610ff487816 */ /* 0x000fe20000000048 */
[----:B------:R-:W-:Y:S04]  /*b6a0*/  STL [R1+0x129c], R64 ;  /* 0x00129c4001007387 */ /* 0x000fe80000100800 */
[----:B------:R0:W-:Y:S01]  /*b6b0*/  STL [R1+0x12a0], R65 ;  /* 0x0012a04101007387 */ /* 0x0001e20000100800 */
[----:B------:R-:W-:-:S03]  /*b6c0*/  PRMT R7, RZ, 0x7610, R7 ;  /* 0x00007610ff077816 */ /* 0x000fc60000000007 */
[----:B------:R1:W-:Y:S04]  /*b6d0*/  STL.64 [R1+0xce0], R74 ;  /* 0x000ce04a01007387 */ /* 0x0003e80000100a00 */
[----:B------:R2:W-:Y:S01]  /*b6e0*/  STL.64 [R1+0xcd8], R92 ;  /* 0x000cd85c01007387 */ /* 0x0005e20000100a00 */
[----:B0-----:R-:W-:-:S03]  /*b6f0*/  IMAD.WIDE R64, R4, 0x2, R82 ;  /* 0x0000000204407825 */ /* 0x001fc600078e0252 */
[----:B------:R-:W3:Y:S04]  /*b700*/  @!P4 LDG.E.U16 R73, desc[UR6][R74.64] ;  /* 0x000000064a49c981 */ /* 0x000ee8000c1e1500 */
[----:B------:R-:W4:Y:S04]  /*b710*/  @!P4 LDG.E.U16 R72, desc[UR6][R92.64] ;  /* 0x000000065c48c981 */ /* 0x000f28000c1e1500 */
[----:B------:R0:W3:Y:S04]  /*b720*/  @!P4 LDG.E.U16 R6, desc[UR6][R64.64] ;  /* 0x000000064006c981 */ /* 0x0000e8000c1e1500 */
[----:B-1----:R-:W3:Y:S04]  /*b730*/  LDL.LU.64 R74, [R1+0x2540] ;  /* 0x00254000014a7983 */ /* 0x002ee80000300a00 */
[----:B------:R-:W-:Y:S04]  /*b740*/  STL.64 [R1+0xcd0], R70 ;  /* 0x000cd04601007387 */ /* 0x000fe80000100a00 */
[----:B--2---:R-:W2:Y:S04]  /*b750*/  LDL.LU R92, [R1+0x2538] ;  /* 0x00253800015c7983 */ /* 0x004ea80000300800 */
[----:B------:R-:W2:Y:S01]  /*b760*/  @!P4 LDG.E.U16 R7, desc[UR6][R70.64] ;  /* 0x000000064607c981 */ /* 0x000ea2000c1e1500 */
[----:B------:R-:W-:-:S05]  /*b770*/  VIADD R4, R11, 0xffffffea ;  /* 0xffffffea0b047836 */ /* 0x000fca0000000000 */
[----:B------:R-:W-:Y:S01]  /*b780*/  ISETP.GE.U32.AND P4, PT, R4, 0x7fffff6b, PT ;  /* 0x7fffff6b0400780c */ /* 0x000fe20003f86070 */
[----:B------:R-:W-:Y:S01]  /*b790*/  IMAD R4, R90, 0x13, RZ ;  /* 0x000000135a047824 */ /* 0x000fe200078e02ff */
[----:B------:R0:W-:Y:S03]  /*b7a0*/  STL.64 [R1+0xcc8], R64 ;  /* 0x000cc84001007387 */ /* 0x0001e60000100a00 */
[C---:B0-----:R-:W-:Y:S01]  /*b7b0*/  IMAD.WIDE R64, R4.reuse, 0x2, R88 ;  /* 0x0000000204407825 */ /* 0x041fe200078e0258 */
[----:B----4-:R-:W-:Y:S04]  /*b7c0*/  STL [R1+0x1488], R72 ;  /* 0x0014884801007387 */ /* 0x010fe80000100800 */
[----:B---3--:R0:W-:Y:S04]  /*b7d0*/  STL [R1+0x148c], R73 ;  /* 0x00148c4901007387 */ /* 0x0081e80000100800 */
[----:B------:R-:W-:Y:S01]  /*b7e0*/  STL [R1+0x1480], R6 ;  /* 0x0014800601007387 */ /* 0x000fe20000100800 */
[----:B0-----:R-:W-:Y:S01]  /*b7f0*/  IMAD.WIDE R72, R4, 0x2, R86 ;  /* 0x0000000204487825 */ /* 0x001fe200078e0256 */
[----:B--2---:R-:W-:-:S02]  /*b800*/  PRMT R92, RZ, 0x7610, R92 ;  /* 0x00007610ff5c7816 */ /* 0x004fc4000000005c */
[----:B------:R-:W-:Y:S04]  /*b810*/  STL [R1+0x1484], R7 ;  /* 0x0014840701007387 */ /* 0x000fe80000100800 */
[----:B------:R0:W-:Y:S04]  /*b820*/  STL.64 [R1+0xc60], R64 ;  /* 0x000c604001007387 */ /* 0x0001e80000100a00 */
[----:B------:R-:W2:Y:S04]  /*b830*/  @!P2 LDG.E.U16 R92, desc[UR6][R64.64] ;  /* 0x00000006405ca981 */ /* 0x000ea8000c1e1500 */
[----:B------:R1:W-:Y:S04]  /*b840*/  STL.64 [R1+0xc58], R72 ;  /* 0x000c584801007387 */ /* 0x0003e80000100a00 */
[----:B0-----:R-:W3:Y:S01]  /*b850*/  LDL.LU.64 R64, [R1+0x2530] ;  /* 0x0025300001407983 */ /* 0x001ee20000300a00 */
[----:B------:R-:W-:Y:S01]  /*b860*/  PRMT R59, RZ, 0x7610, R59 ;  /* 0x00007610ff3b7816 */ /* 0x000fe2000000003b */
[----:B------:R-:W-:Y:S01]  /*b870*/  IMAD.WIDE R70, R4, 0x2, R84 ;  /* 0x0000000204467825 */ /* 0x000fe200078e0254 */
[----:B------:R-:W-:-:S02]  /*b880*/  PRMT R91, RZ, 0x7610, R91 ;  /* 0x00007610ff5b7816 */ /* 0x000fc4000000005b */
[----:B------:R-:W-:Y:S01]  /*b890*/  PRMT R75, RZ, 0x7610, R75 ;  /* 0x00007610ff4b7816 */ /* 0x000fe2000000004b */
[----:B------:R-:W-:Y:S01]  /*b8a0*/  IMAD.WIDE R6, R4, 0x2, R82 ;  /* 0x0000000204067825 */ /* 0x000fe200078e0252 */
[----:B------:R1:W4:Y:S03]  /*b8b0*/  @!P2 LDG.E.U16 R59, desc[UR6][R72.64] ;  /* 0x00000006483ba981 */ /* 0x000326000c1e1500 */
[----:B------:R-:W-:Y:S01]  /*b8c0*/  VIADD R4, R11, 0xffffffe9 ;  /* 0xffffffe90b047836 */ /* 0x000fe20000000000 */
[----:B------:R0:W4:Y:S04]  /*b8d0*/  @!P2 LDG.E.U16 R91, desc[UR6][R70.64] ;  /* 0x00000006465ba981 */ /* 0x000128000c1e1500 */
[----:B------:R0:W4:Y:S01]  /*b8e0*/  @!P2 LDG.E.U16 R75, desc[UR6][R6.64] ;  /* 0x00000006064ba981 */ /* 0x000122000c1e1500 */
[----:B------:R-:W-:Y:S01]  /*b8f0*/  ISETP.GE.U32.AND P2, PT, R4, 0x7fffff6a, PT ;  /* 0x7fffff6a0400780c */ /* 0x000fe20003f46070 */
[----:B------:R-:W-:-:S02]  /*b900*/  IMAD R4, R90, 0x14, RZ ;  /* 0x000000145a047824 */ /* 0x000fc400078e02ff */
[----:B------:R0:W-:Y:S01]  /*b910*/  STL.64 [R1+0xc50], R70 ;  /* 0x000c504601007387 */ /* 0x0001e20000100a00 */
[----:B------:R-:W-:Y:S02]  /*b920*/  PRMT R81, RZ, 0x7610, R81 ;  /* 0x00007610ff517816 */ /* 0x000fe40000000051 */
[----:B------:R-:W-:Y:S01]  /*b930*/  PRMT R80, RZ, 0x7610, R80 ;  /* 0x00007610ff507816 */ /* 0x000fe20000000050 */
[----:B------:R0:W-:Y:S01]  /*b940*/  STL.64 [R1+0xc48], R6 ;  /* 0x000c480601007387 */ /* 0x0001e20000100a00 */
[----:B-1----:R-:W-:-:S04]  /*b950*/  IMAD.WIDE R72, R4, 0x2, R84 ;  /* 0x0000000204487825 */ /* 0x002fc800078e0254 */
[----:B0-----:R-:W-:-:S04]  /*b960*/  IMAD.WIDE R70, R4, 0x2, R82 ;  /* 0x0000000204467825 */ /* 0x001fc800078e0252 */
[----:B------:R-:W-:-:S05]  /*b970*/  IMAD.WIDE R6, R4, 0x2, R88 ;  /* 0x0000000204067825 */ /* 0x000fca00078e0258 */
[----:B------:R-:W4:Y:S04]  /*b980*/  @!P5 LDG.E.U16 R81, desc[UR6][R6.64] ;  /* 0x000000060651d981 */ /* 0x000f28000c1e1500 */
[----:B--2---:R0:W-:Y:S04]  /*b990*/  STL [R1+0xf70], R92 ;  /* 0x000f705c01007387 */ /* 0x0041e80000100800 */
[----:B------:R1:W-:Y:S01]  /*b9a0*/  STL.64 [R1+0xc40], R6 ;  /* 0x000c400601007387 */ /* 0x0003e20000100a00 */
[----:B0-----:R-:W-:Y:S01]  /*b9b0*/  IMAD.WIDE R92, R4, 0x2, R86 ;  /* 0x00000002045c7825 */ /* 0x001fe200078e0256 */
[----:B---3--:R-:W-:-:S02]  /*b9c0*/  PRMT R64, RZ, 0x7610, R64 ;  /* 0x00007610ff407816 */ /* 0x008fc40000000040 */
[----:B------:R-:W-:Y:S02]  /*b9d0*/  PRMT R65, RZ, 0x7610, R65 ;  /* 0x00007610ff417816 */ /* 0x000fe40000000041 */
[----:B------:R0:W-:Y:S04]  /*b9e0*/  STL.64 [R1+0xc38], R92 ;  /* 0x000c385c01007387 */ /* 0x0001e80000100a00 */
[----:B------:R-:W2:Y:S04]  /*b9f0*/  @!P5 LDG.E.U16 R80, desc[UR6][R92.64] ;  /* 0x000000065c50d981 */ /* 0x000ea8000c1e1500 */
[----:B-1----:R-:W3:Y:S04]  /*ba00*/  LDL.LU.64 R6, [R1+0x2528] ;  /* 0x0025280001067983 */ /* 0x002ee80000300a00 */
[----:B------:R1:W-:Y:S04]  /*ba10*/  STL.64 [R1+0xc30], R72 ;  /* 0x000c304801007387 */ /* 0x0003e80000100a00 */
[----:B------:R-:W3:Y:S04]  /*ba20*/  @!P5 LDG.E.U16 R64, desc[UR6][R70.64] ;  /* 0x000000064640d981 */ /* 0x000ee8000c1e1500 */
[----:B0-----:R-:W3:Y:S04]  /*ba30*/  LDL.LU.64 R92, [R1+0x2520] ;  /* 0x00252000015c7983 */ /* 0x001ee80000300a00 */
[----:B------:R1:W3:Y:S01]  /*ba40*/  @!P5 LDG.E.U16 R65, desc[UR6][R72.64] ;  /* 0x000000064841d981 */ /* 0x0002e2000c1e1500 */
[----:B------:R-:W-:-:S03]  /*ba50*/  VIADD R4, R11, 0xffffffe8 ;  /* 0xffffffe80b047836 */ /* 0x000fc60000000000 */
[----:B------:R0:W-:Y:S02]  /*ba60*/  STL.64 [R1+0xc28], R70 ;  /* 0x000c284601007387 */ /* 0x0001e40000100a00 */
[----:B------:R-:W-:Y:S01]  /*ba70*/  ISETP.GE.U32.AND P5, PT, R4, 0x7fffff69, PT ;  /* 0x7fffff690400780c */ /* 0x000fe20003fa6070 */
[----:B------:R-:W-:-:S04]  /*ba80*/  IMAD R4, R90, 0x15, RZ ;  /* 0x000000155a047824 */ /* 0x000fc800078e02ff */
[----:B-1----:R-:W-:-:S04]  /*ba90*/  IMAD.WIDE R72, R4, 0x2, R86 ;  /* 0x0000000204487825 */ /* 0x002fc800078e0256 */
[C---:B0-----:R-:W-:Y:S01]  /*baa0*/  IMAD.WIDE R70, R4.reuse, 0x2, R84 ;  /* 0x0000000204467825 */ /* 0x041fe200078e0254 */
[----:B--2---:R-:W-:Y:S04]  /*bab0*/  STL [R1+0x1160], R80 ;  /* 0x0011605001007387 */ /* 0x004fe80000100800 */
[----:B----4-:R0:W-:Y:S01]  /*bac0*/  STL [R1+0x1164], R81 ;  /* 0x0011645101007387 */ /* 0x0101e20000100800 */
[----:B---3--:R-:W-:Y:S02]  /*bad0*/  PRMT R6, RZ, 0x7610, R6 ;  /* 0x00007610ff067816 */ /* 0x008fe40000000006 */
[----:B------:R-:W-:Y:S01]  /*bae0*/  PRMT R7, RZ, 0x7610, R7 ;  /* 0x00007610ff077816 */ /* 0x000fe20000000007 */
[----:B------:R-:W-:Y:S01]  /*baf0*/  STL [R1+0x1158], R64 ;  /* 0x0011584001007387 */ /* 0x000fe20000100800 */
[----:B0-----:R-:W-:Y:S01]  /*bb00*/  IMAD.WIDE R80, R4, 0x2, R88 ;  /* 0x0000000204507825 */ /* 0x001fe200078e0258 */
[----:B------:R-:W-:-:S03]  /*bb10*/  PRMT R93, RZ, 0x7610, R93 ;  /* 0x00007610ff5d7816 */ /* 0x000fc6000000005d */
[----:B------:R0:W2:Y:S01]  /*bb20*/  @!P4 LDG.E.U16 R7, desc[UR6][R70.64] ;  /* 0x000000064607c981 */ /* 0x0000a2000c1e1500 */
[----:B------:R-:W-:-:S03]  /*bb30*/  PRMT R92, RZ, 0x7610, R92 ;  /* 0x00007610ff5c7816 */ /* 0x000fc6000000005c */
[----:B------:R1:W-:Y:S04]  /*bb40*/  STL [R1+0x115c], R65 ;  /* 0x00115c4101007387 */ /* 0x0003e80000100800 */
[----:B------:R3:W-:Y:S04]  /*bb50*/  STL.64 [R1+0xc20], R80 ;  /* 0x000c205001007387 */ /* 0x0007e80000100a00 */
[----:B------:R-:W4:Y:S01]  /*bb60*/  @!P4 LDG.E.U16 R93, desc[UR6][R80.64] ;  /* 0x00000006505dc981 */ /* 0x000f22000c1e1500 */
[----:B-1----:R-:W-:-:S03]  /*bb70*/  IMAD.WIDE R64, R4, 0x2, R82 ;  /* 0x0000000204407825 */ /* 0x002fc600078e0252 */
[----:B------:R1:W-:Y:S04]  /*bb80*/  STL.64 [R1+0xc18], R72 ;  /* 0x000c184801007387 */ /* 0x0003e80000100a00 */
[----:B------:R0:W2:Y:S04]  /*bb90*/  @!P4 LDG.E.U16 R6, desc[UR6][R64.64] ;  /* 0x000000064006c981 */ /* 0x0000a8000c1e1500 */
[----:B---3--:R-:W3:Y:S04]  /*bba0*/  LDL.LU.64 R80, [R1+0x2518] ;  /* 0x0025180001507983 */ /* 0x008ee80000300a00 */
[----:B------:R0:W-:Y:S04]  /*bbb0*/  STL.64 [R1+0xc10], R70 ;  /* 0x000c104601007387 */ /* 0x0001e80000100a00 */
[----:B------:R-:W3:Y:S04]  /*bbc0*/  @!P4 LDG.E.U16 R92, desc[UR6][R72.64] ;  /* 0x00000006485cc981 */ /* 0x000ee8000c1e1500 */
[----:B-1----:R-:W4:Y:S01]  /*bbd0*/  LDL.LU.64 R72, [R1+0x2510] ;  /* 0x0025100001487983 */ /* 0x002f220000300a00 */
[----:B------:R-:W-:-:S03]  /*bbe0*/  VIADD R4, R11, 0xffffffe4 ;  /* 0xffffffe40b047836 */ /* 0x000fc60000000000 */
[----:B------:R1:W-:Y:S02]  /*bbf0*/  STL.64 [R1+0xc08], R64 ;  /* 0x000c084001007387 */ /* 0x0003e40000100a00 */
[----:B------:R-:W-:Y:S01]  /*bc00*/  ISETP.GE.U32.AND P4, PT, R4, 0x7fffff65, PT ;  /* 0x7fffff650400780c */ /* 0x000fe20003f86070 */
[----:B------:R-:W-:Y:S01]  /*bc10*/  IMAD R4, R90, 0x16, RZ ;  /* 0x000000165a047824 */ /* 0x000fe200078e02ff */
[----:B------:R-:W-:-:S03]  /*bc20*/  PRMT R52, RZ, 0x7610, R52 ;  /* 0x00007610ff347816 */ /* 0x000fc60000000034 */
[----:B0-----:R-:W-:Y:S01]  /*bc30*/  IMAD.WIDE R70, R4, 0x2, R84 ;  /* 0x0000000204467825 */ /* 0x001fe200078e0254 */
[----:B------:R-:W-:-:S03]  /*bc40*/  PRMT R53, RZ, 0x7610, R53 ;  /* 0x00007610ff357816 */ /* 0x000fc60000000035 */
[----:B-1----:R-:W-:-:S03]  /*bc50*/  IMAD.WIDE R64, R4, 0x2, R82 ;  /* 0x0000000204407825 */ /* 0x002fc600078e0252 */
[----:B------:R0:W4:Y:S04]  /*bc60*/  @!P2 LDG.E.U16 R53, desc[UR6][R70.64] ;  /* 0x000000064635a981 */ /* 0x000128000c1e1500 */
[----:B------:R1:W4:Y:S04]  /*bc70*/  @!P2 LDG.E.U16 R52, desc[UR6][R64.64] ;  /* 0x000000064034a981 */ /* 0x000328000c1e1500 */
[----:B--2---:R-:W-:Y:S04]  /*bc80*/  STL [R1+0x1248], R6 ;  /* 0x0012480601007387 */ /* 0x004fe80000100800 */
[----:B------:R2:W-:Y:S04]  /*bc90*/  STL [R1+0x124c], R7 ;  /* 0x00124c0701007387 */ /* 0x0005e80000100800 */
[----:B---3--:R-:W-:Y:S01]  /*bca0*/  STL [R1+0x1250], R92 ;  /* 0x0012505c01007387 */ /* 0x008fe20000100800 */
[----:B--2---:R-:W-:-:S03]  /*bcb0*/  IMAD.WIDE R6, R4, 0x2, R88 ;  /* 0x0000000204067825 */ /* 0x004fc600078e0258 */
[----:B----4-:R2:W-:Y:S01]  /*bcc0*/  STL [R1+0x1254], R93 ;  /* 0x0012545d01007387 */ /* 0x0105e20000100800 */
[----:B------:R-:W-:Y:S02]  /*bcd0*/  PRMT R73, RZ, 0x7610, R73 ;  /* 0x00007610ff497816 */ /* 0x000fe40000000049 */
[----:B------:R-:W-:Y:S01]  /*bce0*/  PRMT R72, RZ, 0x7610, R72 ;  /* 0x00007610ff487816 */ /* 0x000fe20000000048 */
[----:B--2---:R-:W-:Y:S01]  /*bcf0*/  IMAD.WIDE R92, R4, 0x2, R86 ;  /* 0x00000002045c7825 */ /* 0x004fe200078e0256 */
[----:B------:R2:W-:Y:S04]  /*bd00*/  STL.64 [R1+0xc00], R6 ;  /* 0x000c000601007387 */ /* 0x0005e80000100a00 */
[----:B------:R3:W-:Y:S04]  /*bd10*/  STL.64 [R1+0xbf8], R92 ;  /* 0x000bf85c01007387 */ /* 0x0007e80000100a00 */
[----:B------:R-:W4:Y:S04]  /*bd20*/  @!P2 LDG.E.U16 R73, desc[UR6][R6.64] ;  /* 0x000000060649a981 */ /* 0x000f28000c1e1500 */
[----:B------:R-:W4:Y:S04]  /*bd30*/  @!P2 LDG.E.U16 R72, desc[UR6][R92.64] ;  /* 0x000000065c48a981 */ /* 0x000f28000c1e1500 */
[----:B--2---:R-:W2:Y:S04]  /*bd40*/  LDL.LU.64 R6, [R1+0x2508] ;  /* 0x0025080001067983 */ /* 0x004ea80000300a00 */
[----:B------:R0:W-:Y:S04]  /*bd50*/  STL.64 [R1+0xbf0], R70 ;  /* 0x000bf04601007387 */ /* 0x0001e80000100a00 */
[----:B---3--:R-:W3:Y:S01]  /*bd60*/  LDL.LU.64 R92, [R1+0x2500] ;  /* 0x00250000015c7983 */ /* 0x008ee20000300a00 */
[----:B------:R-:W-:-:S04]  /*bd70*/  IADD3 R4, PT, PT, R11, -0x1d, RZ ;  /* 0xffffffe30b047810 */ /* 0x000fc80007ffe0ff */
[----:B------:R-:W-:Y:S01]  /*bd80*/  ISETP.GE.U32.AND P2, PT, R4, 0x7fffff64, PT ;  /* 0x7fffff640400780c */ /* 0x000fe20003f46070 */
[----:B------:R-:W-:Y:S01]  /*bd90*/  IMAD R4, R90, 0x17, RZ ;  /* 0x000000175a047824 */ /* 0x000fe200078e02ff */
[----:B------:R1:W-:Y:S03]  /*bda0*/  STL.64 [R1+0xbe8], R64 ;  /* 0x000be84001007387 */ /* 0x0003e60000100a00 */
[----:B0-----:R-:W-:-:S04]  /*bdb0*/  IMAD.WIDE R70, R4, 0x2, R86 ;  /* 0x0000000204467825 */ /* 0x001fc800078e0256 */
[----:B-1----:R-:W-:Y:S01]  /*bdc0*/  IMAD.WIDE R64, R4, 0x2, R84 ;  /* 0x0000000204407825 */ /* 0x002fe200078e0254 */
[----:B----4-:R-:W-:Y:S04]  /*bdd0*/  STL [R1+0x1294], R72 ;  /* 0x0012944801007387 */ /* 0x010fe80000100800 */
[----:B------:R0:W-:Y:S01]  /*bde0*/  STL [R1+0x1298], R73 ;  /* 0x0012984901007387 */ /* 0x0001e20000100800 */
[----:B--2---:R-:W-:-:S03]  /*bdf0*/  PRMT R6, RZ, 0x7610, R6 ;  /* 0x00007610ff067816 */ /* 0x004fc60000000006 */
[----:B------:R-:W-:Y:S01]  /*be00*/  STL [R1+0x128c], R52 ;  /* 0x00128c3401007387 */ /* 0x000fe20000100800 */
[----:B------:R-:W-:-:S03]  /*be10*/  PRMT R7, RZ, 0x7610, R7 ;  /* 0x00007610ff077816 */ /* 0x000fc60000000007 */
[----:B------:R1:W-:Y:S01]  /*be20*/  STL [R1+0x1290], R53 ;  /* 0x0012903501007387 */ /* 0x0003e20000100800 */
[----:B---3--:R-:W-:Y:S01]  /*be30*/  PRMT R93, RZ, 0x7610, R93 ;  /* 0x00007610ff5d7816 */ /* 0x008fe2000000005d */
[C---:B0-----:R-:W-:Y:S01]  /*be40*/  IMAD.WIDE R72, R4.reuse, 0x2, R88 ;  /* 0x0000000204487825 */ /* 0x041fe200078e0258 */
[----:B------:R-:W-:Y:S01]  /*be50*/  PRMT R92, RZ, 0x7610, R92 ;  /* 0x00007610ff5c7816 */ /* 0x000fe2000000005c */
[----:B------:R0:W2:Y:S02]  /*be60*/  @!P5 LDG.E.U16 R7, desc[UR6][R64.64] ;  /* 0x000000064007d981 */ /* 0x0000a4000c1e1500 */
[----:B-1----:R-:W-:Y:S02]  /*be70*/  IMAD.WIDE R52, R4, 0x2, R82 ;  /* 0x0000000204347825 */ /* 0x002fe400078e0252 */
[----:B------:R1:W-:Y:S04]  /*be80*/  STL.64 [R1+0xbe0], R72 ;  /* 0x000be04801007387 */ /* 0x0003e80000100a00 */
[----:B------:R3:W-:Y:S04]  /*be90*/  STL.64 [R1+0xbd8], R70 ;  /* 0x000bd84601007387 */ /* 0x0007e80000100a00 */
[----:B------:R-:W4:Y:S04]  /*bea0*/  @!P5 LDG.E.U16 R93, desc[UR6][R72.64] ;  /* 0x00000006485dd981 */ /* 0x000f28000c1e1500 */
[----:B------:R-:W2:Y:S04]  /*beb0*/  @!P5 LDG.E.U16 R92, desc[UR6][R70.64] ;  /* 0x00000006465cd981 */ /* 0x000ea8000c1e1500 */
[----:B------:R0:W4:Y:S04]  /*bec0*/  @!P5 LDG.E.U16 R6, desc[UR6][R52.64] ;  /* 0x000000063406d981 */ /* 0x000128000c1e1500 */
[----:B-1----:R-:W4:Y:S04]  /*bed0*/  LDL.LU.64 R72, [R1+0x24f8] ;  /* 0x0024f80001487983 */ /* 0x002f280000300a00 */
[----:B------:R0:W-:Y:S04]  /*bee0*/  STL.64 [R1+0xbd0], R64 ;  /* 0x000bd04001007387 */ /* 0x0001e80000100a00 */
[----:B---3--:R-:W3:Y:S01]  /*bef0*/  LDL.LU.64 R70, [R1+0x24f0] ;  /* 0x0024f00001467983 */ /* 0x008ee20000300a00 */
[----:B------:R-:W-:-:S03]  /*bf00*/  VIADD R4, R11, 0xffffffe2 ;  /* 0xffffffe20b047836 */ /* 0x000fc60000000000 */
[----:B------:R1:W-:Y:S02]  /*bf10*/  STL.64 [R1+0xbc8], R52 ;  /* 0x000bc83401007387 */ /* 0x0003e40000100a00 */
[----:B------:R-:W-:Y:S01]  /*bf20*/  ISETP.GE.U32.AND P5, PT, R4, 0x7fffff63, PT ;  /* 0x7fffff630400780c */ /* 0x000fe20003fa6070 */
[----:B------:R-:W-:Y:S01]  /*bf30*/  IMAD R4, R90, 0x1b, RZ ;  /* 0x0000001b5a047824 */ /* 0x000fe200078e02ff */
[----:B------:R-:W-:-:S03]  /*bf40*/  PRMT R74, RZ, 0x7610, R74 ;  /* 0x00007610ff4a7816 */ /* 0x000fc6000000004a */
[----:B0-----:R-:W-:-:S04]  /*bf50*/  IMAD.WIDE R64, R4, 0x2, R86 ;  /* 0x0000000204407825 */ /* 0x001fc800078e0256 */
[----:B-1----:R-:W-:Y:S01]  /*bf60*/  IMAD.WIDE R52, R4, 0x2, R84 ;  /* 0x0000000204347825 */ /* 0x002fe200078e0254 */
[----:B------:R-:W-:Y:S01]  /*bf70*/  PRMT R81, RZ, 0x7610, R81 ;  /* 0x00007610ff517816 */ /* 0x000fe20000000051 */
[----:B--2---:R-:W-:Y:S04]  /*bf80*/  STL [R1+0x1478], R92 ;  /* 0x0014785c01007387 */ /* 0x004fe80000100800 */
[----:B----4-:R0:W-:Y:S04]  /*bf90*/  STL [R1+0x147c], R93 ;  /* 0x00147c5d01007387 */ /* 0x0101e80000100800 */
[----:B------:R-:W-:Y:S01]  /*bfa0*/  STL [R1+0x1470], R6 ;  /* 0x0014700601007387 */ /* 0x000fe20000100800 */
[----:B------:R-:W-:-:S03]  /*bfb0*/  PRMT R72, RZ, 0x7610, R72 ;  /* 0x00007610ff487816 */ /* 0x000fc60000000048 */
[----:B------:R1:W-:Y:S01]  /*bfc0*/  STL [R1+0x1474], R7 ;  /* 0x0014740701007387 */ /* 0x0003e20000100800 */
[----:B0-----:R-:W-:Y:S01]  /*bfd0*/  IMAD.WIDE R92, R4, 0x2, R88 ;  /* 0x00000002045c7825 */ /* 0x001fe200078e0258 */
[----:B---3--:R-:W-:Y:S02]  /*bfe0*/  PRMT R71, RZ, 0x7610, R71 ;  /* 0x00007610ff477816 */ /* 0x008fe40000000047 */
[----:B------:R-:W2:Y:S01]  /*bff0*/  @!P4 LDG.E.U16 R72, desc[UR6][R64.64] ;  /* 0x000000064048c981 */ /* 0x000ea2000c1e1500 */
[----:B------:R-:W-:-:S03]  /*c000*/  PRMT R70, RZ, 0x7610, R70 ;  /* 0x00007610ff467816 */ /* 0x000fc60000000046 */
[----:B------:R0:W3:Y:S01]  /*c010*/  @!P4 LDG.E.U16 R74, desc[UR6][R92.64] ;  /* 0x000000065c4ac981 */ /* 0x0000e2000c1e1500 */
[----:B-1----:R-:W-:-:S03]  /*c020*/  IMAD.WIDE R6, R4, 0x2, R82 ;  /* 0x0000000204067825 */ /* 0x002fc600078e0252 */
[----:B------:R-:W4:Y:S01]  /*c030*/  @!P4 LDG.E.U16 R71, desc[UR6][R52.64] ;  /* 0x000000063447c981 */ /* 0x000f22000c1e1500 */
[----:B------:R-:W-:-:S03]  /*c040*/  VIADD R4, R11, 0xffffffe1 ;  /* 0xffffffe10b047836 */ /* 0x000fc60000000000 */
[----:B------:R1:W2:Y:S02]  /*c050*/  @!P4 LDG.E.U16 R70, desc[UR6][R6.64] ;  /* 0x000000060646c981 */ /* 0x0002a4000c1e1500 */
[----:B------:R-:W-:Y:S01]  /*c060*/  ISETP.GE.U32.AND P4, PT, R4, 0x7fffff62, PT ;  /* 0x7fffff620400780c */ /* 0x000fe20003f86070 */
[----:B------:R-:W-:Y:S01]  /*c070*/  IMAD R4, R90, 0x1c, RZ ;  /* 0x0000001c5a047824 */ /* 0x000fe200078e02ff */
[----:B------:R0:W-:Y:S04]  /*c080*/  STL.64 [R1+0xb60], R92 ;  /* 0x000b605c01007387 */ /* 0x0001e80000100a00 */
[----:B------:R-:W-:Y:S04]  /*c090*/  STL.64 [R1+0xb58], R64 ;  /* 0x000b584001007387 */ /* 0x000fe80000100a00 */
[----:B------:R-:W-:Y:S04]  /*c0a0*/  STL.64 [R1+0xb50], R52 ;  /* 0x000b503401007387 */ /* 0x000fe80000100a00 */
[----:B------:R1:W-:Y:S01]  /*c0b0*/  STL.64 [R1+0xb48], R6 ;  /* 0x000b480601007387 */ /* 0x0003e20000100a00 */
[----:B0-----:R-:W-:-:S04]  /*c0c0*/  IMAD.WIDE R92, R4, 0x2, R86 ;  /* 0x00000002045c7825 */ /* 0x001fc800078e0256 */
[----:B-1----:R-:W-:-:S05]  /*c0d0*/  IMAD.WIDE R6, R4, 0x2, R88 ;  /* 0x0000000204067825 */ /* 0x002fca00078e0258 */
[----:B------:R0:W-:Y:S04]  /*c0e0*/  STL.64 [R1+0xb40], R6 ;  /* 0x000b400601007387 */ /* 0x0001e80000100a00 */
[----:B------:R1:W-:Y:S04]  /*c0f0*/  STL.64 [R1+0xb38], R92 ;  /* 0x000b385c01007387 */ /* 0x0003e80000100a00 */
[----:B------:R-:W2:Y:S04]  /*c100*/  @!P2 LDG.E.U16 R81, desc[UR6][R6.64] ;  /* 0x000000060651a981 */ /* 0x000ea8000c1e1500 */
[----:B0-----:R-:W2:Y:S01]  /*c110*/  LDL.LU.64 R6, [R1+0x24e8] ;  /* 0x0024e80001067983 */ /* 0x001ea20000300a00 */
[----:B------:R-:W-:Y:S01]  /*c120*/  PRMT R2, RZ, 0x7610, R2 ;  /* 0x00007610ff027816 */ /* 0x000fe20000000002 */
[----:B------:R-:W-:Y:S01]  /*c130*/  IMAD.WIDE R52, R4, 0x2, R82 ;  /* 0x0000000204347825 */ /* 0x000fe200078e0252 */
[----:B------:R-:W-:-:S02]  /*c140*/  PRMT R3, RZ, 0x7610, R3 ;  /* 0x00007610ff037816 */ /* 0x000fc40000000003 */
[----:B------:R-:W-:Y:S01]  /*c150*/  PRMT R80, RZ, 0x7610, R80 ;  /* 0x00007610ff507816 */ /* 0x000fe20000000050 */
[----:B------:R-:W-:Y:S01]  /*c160*/  IMAD.WIDE R64, R4, 0x2, R84 ;  /* 0x0000000204407825 */ /* 0x000fe200078e0254 */
[----:B------:R-:W3:Y:S03]  /*c170*/  @!P2 LDG.E.U16 R2, desc[UR6][R52.64] ;  /* 0x000000063402a981 */ /* 0x000ee6000c1e1500 */
[----:B------:R-:W-:Y:S01]  /*c180*/  VIADD R4, R11, 0xffffffe0 ;  /* 0xffffffe00b047836 */ /* 0x000fe20000000000 */
[----:B------:R0:W3:Y:S04]  /*c190*/  @!P2 LDG.E.U16 R3, desc[UR6][R64.64] ;  /* 0x000000064003a981 */ /* 0x0000e8000c1e1500 */
[----:B------:R0:W-:Y:S04]  /*c1a0*/  STL.64 [R1+0xb30], R64 ;  /* 0x000b304001007387 */ /* 0x0001e80000100a00 */
[----:B------:R-:W4:Y:S01]  /*c1b0*/  @!P2 LDG.E.U16 R80, desc[UR6][R92.64] ;  /* 0x000000065c50a981 */ /* 0x000f22000c1e1500 */
[----:B------:R-:W-:Y:S01]  /*c1c0*/  ISETP.GE.U32.AND P2, PT, R4, 0x7fffff61, PT ;  /* 0x7fffff610400780c */ /* 0x000fe20003f46070 */
[----:B------:R-:W-:-:S02]  /*c1d0*/  IMAD R4, R90, 0x1d, RZ ;  /* 0x0000001d5a047824 */ /* 0x000fc400078e02ff */
[----:B-1----:R-:W4:Y:S02]  /*c1e0*/  LDL.LU.64 R92, [R1+0x24e0] ;  /* 0x0024e000015c7983 */ /* 0x002f240000300a00 */
[C---:B0-----:R-:W-:Y:S02]  /*c1f0*/  IMAD.WIDE R64, R4.reuse, 0x2, R84 ;  /* 0x0000000204407825 */ /* 0x041fe400078e0254 */
[----:B------:R0:W-:Y:S02]  /*c200*/  STL.64 [R1+0xb28], R52 ;  /* 0x000b283401007387 */ /* 0x0001e40000100a00 */
[----:B0-----:R-:W-:Y:S01]  /*c210*/  IMAD.WIDE R52, R4, 0x2, R82 ;  /* 0x0000000204347825 */ /* 0x001fe200078e0252 */
[----:B--2---:R-:W-:Y:S02]  /*c220*/  PRMT R6, RZ, 0x7610, R6 ;  /* 0x00007610ff067816 */ /* 0x004fe40000000006 */
[----:B------:R-:W-:-:S04]  /*c230*/  PRMT R7, RZ, 0x7610, R7 ;  /* 0x00007610ff077816 */ /* 0x000fc80000000007 */
[----:B------:R-:W2:Y:S04]  /*c240*/  @!P5 LDG.E.U16 R6, desc[UR6][R52.64] ;  /* 0x000000063406d981 */ /* 0x000ea8000c1e1500 */
[----:B------:R-:W2:Y:S04]  /*c250*/  @!P5 LDG.E.U16 R7, desc[UR6][R64.64] ;  /* 0x000000064007d981 */ /* 0x000ea8000c1e1500 */
[----:B---3--:R-:W-:Y:S04]  /*c260*/  STL [R1+0x1148], R2 ;  /* 0x0011480201007387 */ /* 0x008fe80000100800 */
[----:B------:R0:W-:Y:S04]  /*c270*/  STL [R1+0x114c], R3 ;  /* 0x00114c0301007387 */ /* 0x0001e80000100800 */
[----:B----4-:R-:W-:Y:S04]  /*c280*/  STL [R1+0x1150], R80 ;  /* 0x0011505001007387 */ /* 0x010fe80000100800 */
[----:B------:R1:W-:Y:S01]  /*c290*/  STL [R1+0x1154], R81 ;  /* 0x0011545101007387 */ /* 0x0003e20000100800 */
[----:B0-----:R-:W-:Y:S01]  /*c2a0*/  IMAD.WIDE R2, R4, 0x2, R88 ;  /* 0x0000000204027825 */ /* 0x001fe200078e0258 */
[----:B------:R-:W-:-:S02]  /*c2b0*/  PRMT R93, RZ, 0x7610, R93 ;  /* 0x00007610ff5d7816 */ /* 0x000fc4000000005d */
[----:B------:R-:W-:Y:S01]  /*c2c0*/  PRMT R92, RZ, 0x7610, R92 ;  /* 0x00007610ff5c7816 */ /* 0x000fe2000000005c */
[----:B-1----:R-:W-:Y:S01]  /*c2d0*/  IMAD.WIDE R80, R4, 0x2, R86 ;  /* 0x0000000204507825 */ /* 0x002fe200078e0256 */
[----:B------:R0:W-:Y:S03]  /*c2e0*/  STL.64 [R1+0xb20], R2 ;  /* 0x000b200201007387 */ /* 0x0001e60000100a00 */
[----:B------:R-:W-:Y:S01]  /*c2f0*/  VIADD R4, R11, 0xffffffdc ;  /* 0xffffffdc0b047836 */ /* 0x000fe20000000000 */
[----:B------:R1:W-:Y:S04]  /*c300*/  STL.64 [R1+0xb18], R80 ;  /* 0x000b185001007387 */ /* 0x0003e80000100a00 */
[----:B------:R-:W3:Y:S04]  /*c310*/  @!P5 LDG.E.U16 R93, desc[UR6][R2.64] ;  /* 0x00000006025dd981 */ /* 0x000ee8000c1e1500 */
[----:B------:R-:W4:Y:S01]  /*c320*/  @!P5 LDG.E.U16 R92, desc[UR6][R80.64] ;  /* 0x00000006505cd981 */ /* 0x000f22000c1e1500 */
[----:B------:R-:W-:Y:S01]  /*c330*/  ISETP.GE.U32.AND P5, PT, R4, 0x7fffff5d, PT ;  /* 0x7fffff5d0400780c */ /* 0x000fe20003fa6070 */
[----:B------:R-:W-:-:S02]  /*c340*/  IMAD R4, R90, 0x1e, RZ ;  /* 0x0000001e5a047824 */ /* 0x000fc400078e02ff */
[----:B0-----:R-:W3:Y:S04]  /*c350*/  LDL.LU.64 R2, [R1+0x24d8] ;  /* 0x0024d80001027983 */ /* 0x001ee80000300a00 */
[----:B------:R-:W-:Y:S01]  /*c360*/  STL.64 [R1+0xb10], R64 ;  /* 0x000b104001007387 */ /* 0x000fe20000100a00 */
[----:B------:R-:W-:-:S03]  /*c370*/  PRMT R68, RZ, 0x7610, R68 ;  /* 0x00007610ff447816 */ /* 0x000fc60000000044 */
[----:B-1----:R-:W3:Y:S04]  /*c380*/  LDL.LU.64 R80, [R1+0x24d0] ;  /* 0x0024d00001507983 */ /* 0x002ee80000300a00 */
[----:B------:R-:W-:Y:S04]  /*c390*/  STL.64 [R1+0xb08], R52 ;  /* 0x000b083401007387 */ /* 0x000fe80000100a00 */
[----:B--2---:R-:W-:Y:S04]  /*c3a0*/  STL [R1+0x1238], R6 ;  /* 0x0012380601007387 */ /* 0x004fe80000100800 */
[----:B------:R0:W-:Y:S02]  /*c3b0*/  STL [R1+0x123c], R7 ;  /* 0x00123c0701007387 */ /* 0x0001e40000100800 */
[----:B0-----:R-:W-:-:S05]  /*c3c0*/  IMAD.WIDE R6, R4, 0x2, R88 ;  /* 0x0000000204067825 */ /* 0x001fca00078e0258 */
[----:B------:R-:W2:Y:S01]  /*c3d0*/  @!P4 LDG.E.U16 R68, desc[UR6][R6.64] ;  /* 0x000000060644c981 */ /* 0x000ea2000c1e1500 */
[----:B------:R-:W-:Y:S01]  /*c3e0*/  PRMT R56, RZ, 0x7610, R56 ;  /* 0x00007610ff387816 */ /* 0x000fe20000000038 */
[----:B------:R-:W-:Y:S01]  /*c3f0*/  IMAD.WIDE R52, R4, 0x2, R82 ;  /* 0x0000000204347825 */ /* 0x000fe200078e0252 */
[----:B------:R-:W-:-:S03]  /*c400*/  PRMT R57, RZ, 0x7610, R57 ;  /* 0x00007610ff397816 */ /* 0x000fc60000000039 */
[----:B------:R-:W-:-:S05]  /*c410*/  IMAD.WIDE R64, R4, 0x2, R84 ;  /* 0x0000000204407825 */ /* 0x000fca00078e0254 */
[----:B------:R-:W2:Y:S04]  /*c420*/  @!P4 LDG.E.U16 R56, desc[UR6][R64.64] ;  /* 0x000000064038c981 */ /* 0x000ea8000c1e1500 */
[----:B----4-:R-:W-:Y:S04]  /*c430*/  STL [R1+0x1240], R92 ;  /* 0x0012405c01007387 */ /* 0x010fe80000100800 */
[----:B---3--:R0:W-:Y:S04]  /*c440*/  STL [R1+0x1244], R93 ;  /* 0x0012445d01007387 */ /* 0x0081e80000100800 */
[----:B------:R1:W-:Y:S01]  /*c450*/  STL.64 [R1+0xb00], R6 ;  /* 0x000b000601007387 */ /* 0x0003e20000100a00 */
[----:B0-----:R-:W-:Y:S01]  /*c460*/  IMAD.WIDE R92, R4, 0x2, R86 ;  /* 0x00000002045c7825 */ /* 0x001fe200078e0256 */
[----:B------:R-:W-:-:S04]  /*c470*/  PRMT R80, RZ, 0x7610, R80 ;  /* 0x00007610ff507816 */ /* 0x000fc80000000050 */
[----:B------:R-:W-:Y:S04]  /*c480*/  STL.64 [R1+0xaf8], R92 ;  /* 0x000af85c01007387 */ /* 0x000fe80000100a00 */
[----:B-1----:R-:W3:Y:S04]  /*c490*/  LDL.LU.64 R6, [R1+0x24c8] ;  /* 0x0024c80001067983 */ /* 0x002ee80000300a00 */
[----:B------:R-:W4:Y:S04]  /*c4a0*/  @!P4 LDG.E.U16 R80, desc[UR6][R52.64] ;  /* 0x000000063450c981 */ /* 0x000f28000c1e1500 */
[----:B------:R0:W3:Y:S04]  /*c4b0*/  @!P4 LDG.E.U16 R57, desc[UR6][R92.64] ;  /* 0x000000065c39c981 */ /* 0x0000e8000c1e1500 */
[----:B--2---:R1:W-:Y:S04]  /*c4c0*/  STL [R1+0x1288], R68 ;  /* 0x0012884401007387 */ /* 0x0043e80000100800 */
[----:B-1----:R-:W2:Y:S01]  /*c4d0*/  LDL.LU R68, [R1+0x24c0] ;  /* 0x0024c00001447983 */ /* 0x002ea20000300800 */
[----:B------:R-:W-:-:S05]  /*c4e0*/  VIADD R4, R11, 0xffffffdb ;  /* 0xffffffdb0b047836 */ /* 0x000fca0000000000 */
[----:B------:R-:W-:Y:S01]  /*c4f0*/  ISETP.GE.U32.AND P4, PT, R4, 0x7fffff5c, PT ;  /* 0x7fffff5c0400780c */ /* 0x000fe20003f86070 */
[----:B------:R-:W-:Y:S01]  /*c500*/  IMAD R4, R90, 0x1f, RZ ;  /* 0x0000001f5a047824 */ /* 0x000fe200078e02ff */
[----:B------:R1:W-:Y:S03]  /*c510*/  STL.64 [R1+0xaf0], R64 ;  /* 0x000af04001007387 */ /* 0x0003e60000100a00 */
[C---:B0-----:R-:W-:Y:S01]  /*c520*/  IMAD.WIDE R92, R4.reuse, 0x2, R86 ;  /* 0x00000002045c7825 */ /* 0x041fe200078e0256 */
[----:B------:R-:W-:Y:S01]  /*c530*/  STL.64 [R1+0xae8], R52 ;  /* 0x000ae83401007387 */ /* 0x000fe20000100a00 */
[----:B------:R-:W-:Y:S02]  /*c540*/  PRMT R54, RZ, 0x7610, R54 ;  /* 0x00007610ff367816 */ /* 0x000fe40000000036 */
[----:B------:R-:W-:Y:S01]  /*c550*/  PRMT R55, RZ, 0x7610, R55 ;  /* 0x00007610ff377816 */ /* 0x000fe20000000037 */
[----:B-1----:R-:W-:-:S05]  /*c560*/  IMAD.WIDE R64, R4, 0x2, R88 ;  /* 0x0000000204407825 */ /* 0x002fca00078e0258 */
[----:B------:R0:W2:Y:S04]  /*c570*/  @!P2 LDG.E.U16 R55, desc[UR6][R92.64] ;  /* 0x000000065c37a981 */ /* 0x0000a8000c1e1500 */
[----:B----4-:R-:W-:Y:S04]  /*c580*/  STL [R1+0x2148], R80 ;  /* 0x0021485001007387 */ /* 0x010fe80000100800 */
[----:B------:R-:W-:Y:S04]  /*c590*/  STL [R1+0x1280], R56 ;  /* 0x0012803801007387 */ /* 0x000fe80000100800 */
[----:B---3--:R1:W-:Y:S04]  /*c5a0*/  STL [R1+0x1284], R57 ;  /* 0x0012843901007387 */ /* 0x0083e80000100800 */
[----:B------:R3:W-:Y:S04]  /*c5b0*/  STL.64 [R1+0xae0], R64 ;  /* 0x000ae04001007387 */ /* 0x0007e80000100a00 */
[----:B------:R0:W-:Y:S01]  /*c5c0*/  STL.64 [R1+0xad8], R92 ;  /* 0x000ad85c01007387 */ /* 0x0001e20000100a00 */
[----:B-1----:R-:W-:-:S05]  /*c5d0*/  IMAD.WIDE R56, R4, 0x2, R84 ;  /* 0x0000000204387825 */ /* 0x002fca00078e0254 */
[----:B------:R-:W4:Y:S01]  /*c5e0*/  @!P2 LDG.E.U16 R54, desc[UR6][R56.64] ;  /* 0x000000063836a981 */ /* 0x000f22000c1e1500 */
[----:B--2---:R-:W-:-:S06]  /*c5f0*/  PRMT R68, RZ, 0x7610, R68 ;  /* 0x00007610ff447816 */ /* 0x004fcc0000000044 */
[----:B------:R-:W2:Y:S04]  /*c600*/  @!P2 LDG.E.U16 R68, desc[UR6][R64.64] ;  /* 0x000000064044a981 */ /* 0x000ea8000c1e1500 */
[----:B---3--:R-:W3:Y:S01]  /*c610*/  LDL.LU.64 R64, [R1+0x24b8] ;  /* 0x0024b80001407983 */ /* 0x008ee20000300a00 */
[----:B------:R-:W-:Y:S01]  /*c620*/  PRMT R7, RZ, 0x7610, R7 ;  /* 0x00007610ff077816 */ /* 0x000fe20000000007 */
[----:B------:R-:W-:-:S04]  /*c630*/  IMAD.WIDE R52, R4, 0x2, R82 ;  /* 0x0000000204347825 */ /* 0x000fc800078e0252 */
[----:B------:R-:W-:Y:S01]  /*c640*/  VIADD R4, R11, 0xffffffda ;  /* 0xffffffda0b047836 */ /* 0x000fe20000000000 */
[----:B------:R1:W4:Y:S04]  /*c650*/  @!P2 LDG.E.U16 R7, desc[UR6][R52.64] ;  /* 0x000000063407a981 */ /* 0x000328000c1e1500 */
[----:B------:R-:W-:Y:S01]  /*c660*/  ISETP.GE.U32.AND P2, PT, R4, 0x7fffff5b, PT ;  /* 0x7fffff5b0400780c */ /* 0x000fe20003f46070 */
[----:B------:R-:W-:Y:S01]  /*c670*/  IMAD R4, R90, 0x23, RZ ;  /* 0x000000235a047824 */ /* 0x000fe200078e02ff */
[----:B------:R-:W-:-:S03]  /*c680*/  PRMT R6, RZ, 0x7610, R6 ;  /* 0x00007610ff067816 */ /* 0x000fc60000000006 */
[----:B0-----:R-:W-:Y:S01]  /*c690*/  IMAD.WIDE R92, R4, 0x2, R88 ;  /* 0x00000002045c7825 */ /* 0x001fe200078e0258 */
[----:B--2---:R0:W-:Y:S04]  /*c6a0*/  STL [R1+0x146c], R68 ;  /* 0x00146c4401007387 */ /* 0x0041e80000100800 */
[----:B0-----:R-:W2:Y:S01]  /*c6b0*/  LDL.LU R68, [R1+0x24b0] ;  /* 0x0024b00001447983 */ /* 0x001ea20000300800 */
[----:B---3--:R-:W-:-:S03]  /*c6c0*/  PRMT R65, RZ, 0x7610, R65 ;  /* 0x00007610ff417816 */ /* 0x008fc60000000041 */
[----:B------:R0:W-:Y:S04]  /*c6d0*/  STL.64 [R1+0xad0], R56 ;  /* 0x000ad03801007387 */ /* 0x0001e80000100a00 */
[----:B------:R1:W-:Y:S04]  /*c6e0*/  STL.64 [R1+0xac8], R52 ;  /* 0x000ac83401007387 */ /* 0x0003e80000100a00 */
[----:B----4-:R-:W-:Y:S01]  /*c6f0*/  STL [R1+0x1464], R54 ;  /* 0x0014643601007387 */ /* 0x010fe20000100800 */
[----:B0-----:R-:W-:-:S03]  /*c700*/  IMAD.WIDE R56, R4, 0x2, R86 ;  /* 0x0000000204387825 */ /* 0x001fc600078e0256 */
[----:B------:R-:W-:Y:S01]  /*c710*/  STL [R1+0x1468], R55 ;  /* 0x0014683701007387 */ /* 0x000fe20000100800 */
[----:B-1----:R-:W-:-:S03]  /*c720*/  IMAD.WIDE R52, R4, 0x2, R82 ;  /* 0x0000000204347825 */ /* 0x002fc600078e0252 */
[----:B------:R0:W-:Y:S04]  /*c730*/  STL.64 [R1+0xa60], R92 ;  /* 0x000a605c01007387 */ /* 0x0001e80000100a00 */
[----:B------:R1:W-:Y:S04]  /*c740*/  STL.64 [R1+0xa58], R56 ;  /* 0x000a583801007387 */ /* 0x0003e80000100a00 */
[----:B------:R-:W3:Y:S04]  /*c750*/  @!P5 LDG.E.U16 R65, desc[UR6][R92.64] ;  /* 0x000000065c41d981 */ /* 0x000ee8000c1e1500 */
[----:B------:R-:W4:Y:S04]  /*c760*/  @!P5 LDG.E.U16 R6, desc[UR6][R52.64] ;  /* 0x000000063406d981 */ /* 0x000f28000c1e1500 */
[----:B0-----:R-:W2:Y:S01]  /*c770*/  LDL.LU.64 R92, [R1+0x24a8] ;  /* 0x0024a800015c7983 */ /* 0x001ea20000300a00 */
[----:B------:R-:W-:Y:S01]  /*c780*/  PRMT R64, RZ, 0x7610, R64 ;  /* 0x00007610ff407816 */ /* 0x000fe20000000040 */
[----:B------:R-:W-:Y:S01]  /*c790*/  IMAD.WIDE R54, R4, 0x2, R84 ;  /* 0x0000000204367825 */ /* 0x000fe200078e0254 */
[----:B------:R-:W-:-:S03]  /*c7a0*/  PRMT R58, RZ, 0x7610, R58 ;  /* 0x00007610ff3a7816 */ /* 0x000fc6000000003a */
[----:B------:R-:W-:Y:S01]  /*c7b0*/  VIADD R4, R11, 0xffffffd9 ;  /* 0xffffffd90b047836 */ /* 0x000fe20000000000 */
[----:B------:R1:W3:Y:S04]  /*c7c0*/  @!P5 LDG.E.U16 R64, desc[UR6][R56.64] ;  /* 0x000000063840d981 */ /* 0x0002e8000c1e1500 */
[----:B------:R0:W3:Y:S01]  /*c7d0*/  @!P5 LDG.E.U16 R58, desc[UR6][R54.64] ;  /* 0x00000006363ad981 */ /* 0x0000e2000c1e1500 */
[----:B------:R-:W-:Y:S01]  /*c7e0*/  ISETP.GE.U32.AND P5, PT, R4, 0x7fffff5a, PT ;  /* 0x7fffff5a0400780c */ /* 0x000fe20003fa6070 */
[----:B------:R-:W-:Y:S01]  /*c7f0*/  IMAD R4, R90, 0x24, RZ ;  /* 0x000000245a047824 */ /* 0x000fe200078e02ff */
[----:B------:R-:W-:Y:S01]  /*c800*/  PRMT R2, RZ, 0x7610, R2 ;  /* 0x00007610ff027816 */ /* 0x000fe20000000002 */
[----:B------:R0:W-:Y:S01]  /*c810*/  STL.64 [R1+0xa50], R54 ;  /* 0x000a503601007387 */ /* 0x0001e20000100a00 */
[----:B------:R-:W-:Y:S01]  /*c820*/  PRMT R3, RZ, 0x7610, R3 ;  /* 0x00007610ff037816 */ /* 0x000fe20000000003 */
[----:B-1----:R-:W-:-:S02]  /*c830*/  IMAD.WIDE R56, R4, 0x2, R88 ;  /* 0x0000000204387825 */ /* 0x002fc400078e0258 */
[----:B------:R1:W-:Y:S04]  /*c840*/  STL.64 [R1+0xa48], R52 ;  /* 0x000a483401007387 */ /* 0x0003e80000100a00 */
[----:B------:R-:W-:Y:S01]  /*c850*/  STL [R1+0x1460], R7 ;  /* 0x0014600701007387 */ /* 0x000fe20000100800 */
[----:B0-----:R-:W-:-:S04]  /*c860*/  IMAD.WIDE R54, R4, 0x2, R84 ;  /* 0x0000000204367825 */ /* 0x001fc800078e0254 */
[----:B-1----:R-:W-:Y:S01]  /*c870*/  IMAD.WIDE R52, R4, 0x2, R82 ;  /* 0x0000000204347825 */ /* 0x002fe200078e0252 */
[----:B------:R-:W3:Y:S04]  /*c880*/  @!P4 LDG.E.U16 R3, desc[UR6][R54.64] ;  /* 0x000000063603c981 */ /* 0x000ee8000c1e1500 */
[----:B------:R-:W3:Y:S04]  /*c890*/  @!P4 LDG.E.U16 R2, desc[UR6][R52.64] ;  /* 0x000000063402c981 */ /* 0x000ee8000c1e1500 */
[----:B----4-:R0:W-:Y:S01]  /*c8a0*/  STL [R1+0x1094], R6 ;  /* 0x0010940601007387 */ /* 0x0101e20000100800 */
[----:B--2---:R-:W-:-:S02]  /*c8b0*/  PRMT R93, RZ, 0x7610, R93 ;  /* 0x00007610ff5d7816 */ /* 0x004fc4000000005d */
[----:B------:R-:W-:Y:S01]  /*c8c0*/  PRMT R92, RZ, 0x7610, R92 ;  /* 0x00007610ff5c7816 */ /* 0x000fe2000000005c */
[----:B0-----:R-:W-:Y:S01]  /*c8d0*/  IMAD.WIDE R6, R4, 0x2, R86 ;  /* 0x0000000204067825 */ /* 0x001fe200078e0256 */
[----:B------:R0:W-:Y:S04]  /*c8e0*/  STL.64 [R1+0xa40], R56 ;  /* 0x000a403801007387 */ /* 0x0001e80000100a00 */
[----:B------:R1:W-:Y:S04]  /*c8f0*/  STL.64 [R1+0xa38], R6 ;  /* 0x000a380601007387 */ /* 0x0003e80000100a00 */
[----:B------:R-:W2:Y:S04]  /*c900*/  @!P4 LDG.E.U16 R93, desc[UR6][R56.64] ;  /* 0x00000006385dc981 */ /* 0x000ea8000c1e1500 */
[----:B------:R-:W4:Y:S04]  /*c910*/  @!P4 LDG.E.U16 R92, desc[UR6][R6.64] ;  /* 0x00000006065cc981 */ /* 0x000f28000c1e1500 */
[----:B0-----:R-:W2:Y:S01]  /*c920*/  LDL.LU.64 R56, [R1+0x24a0] ;  /* 0x0024a00001387983 */ /* 0x001ea20000300a00 */
[----:B------:R-:W-:-:S03]  /*c930*/  VIADD R4, R11, 0xffffffd8 ;  /* 0xffffffd80b047836 */ /* 0x000fc60000000000 */
[----:B------:R-:W-:Y:S02]  /*c940*/  STL.64 [R1+0xa30], R54 ;  /* 0x000a303601007387 */ /* 0x000fe40000100a00 */
[----:B------:R-:W-:Y:S02]  /*c950*/  ISETP.GE.U32.AND P4, PT, R4, 0x7fffff59, PT ;  /* 0x7fffff590400780c */ /* 0x000fe40003f86070 */
[----:B-1----:R-:W2:Y:S01]  /*c960*/  LDL.LU.64 R6, [R1+0x2498] ;  /* 0x0024980001067983 */ /* 0x002ea20000300a00 */
[----:B------:R-:W-:-:S03]  /*c970*/  IMAD R4, R90, 0x25, RZ ;  /* 0x000000255a047824 */ /* 0x000fc600078e02ff */
[----:B------:R-:W-:Y:S04]  /*c980*/  STL.64 [R1+0xa28], R52 ;  /* 0x000a283401007387 */ /* 0x000fe80000100a00 */
[----:B---3--:R-:W-:Y:S04]  /*c990*/  STL [R1+0x1138], R2 ;  /* 0x0011380201007387 */ /* 0x008fe80000100800 */
[----:B------:R0:W-:Y:S02]  /*c9a0*/  STL [R1+0x113c], R3 ;  /* 0x00113c0301007387 */ /* 0x0001e40000100800 */
[----:B0-----:R-:W-:-:S02]  /*c9b0*/  IMAD.WIDE R2, R4, 0x2, R88 ;  /* 0x0000000204027825 */ /* 0x001fc400078e0258 */
[----:B----4-:R-:W-:Y:S04]  /*c9c0*/  STL [R1+0x1140], R92 ;  /* 0x0011405c01007387 */ /* 0x010fe80000100800 */
[----:B--2---:R0:W-:Y:S01]  /*c9d0*/  STL [R1+0x1144], R93 ;  /* 0x0011445d01007387 */ /* 0x0041e20000100800 */
[----:B------:R-:W-:Y:S02]  /*c9e0*/  PRMT R56, RZ, 0x7610, R56 ;  /* 0x00007610ff387816 */ /* 0x000fe40000000038 */
[----:B------:R-:W-:Y:S01]  /*c9f0*/  PRMT R57, RZ, 0x7610, R57 ;  /* 0x00007610ff397816 */ /* 0x000fe20000000039 */
[----:B0-----:R-:W-:-:S05]  /*ca00*/  IMAD.WIDE R92, R4, 0x2, R86 ;  /* 0x00000002045c7825 */ /* 0x001fca00078e0256 */
[----:B------:R-:W2:Y:S04]  /*ca10*/  @!P2 LDG.E.U16 R57, desc[UR6][R2.64] ;  /* 0x000000060239a981 */ /* 0x000ea8000c1e1500 */
[----:B------:R-:W3:Y:S01]  /*ca20*/  @!P2 LDG.E.U16 R56, desc[UR6][R92.64] ;  /* 0x000000065c38a981 */ /* 0x000ee2000c1e1500 */
[----:B------:R-:W-:Y:S01]  /*ca30*/  PRMT R7, RZ, 0x7610, R7 ;  /* 0x00007610ff077816 */ /* 0x000fe20000000007 */
[----:B------:R-:W-:Y:S01]  /*ca40*/  IMAD.WIDE R54, R4, 0x2, R84 ;  /* 0x0000000204367825 */ /* 0x000fe200078e0254 */
[----:B------:R-:W-:-:S03]  /*ca50*/  PRMT R6, RZ, 0x7610, R6 ;  /* 0x00007610ff067816 */ /* 0x000fc60000000006 */
[----:B------:R-:W-:Y:S01]  /*ca60*/  IMAD.WIDE R52, R4, 0x2, R82 ;  /* 0x0000000204347825 */ /* 0x000fe200078e0252 */
[----:B------:R0:W-:Y:S03]  /*ca70*/  STL.64 [R1+0xa20], R2 ;  /* 0x000a200201007387 */ /* 0x0001e60000100a00 */
[----:B------:R-:W-:Y:S01]  /*ca80*/  VIADD R4, R11, 0xffffffd4 ;  /* 0xffffffd40b047836 */ /* 0x000fe20000000000 */
[----:B------:R1:W-:Y:S04]  /*ca90*/  STL.64 [R1+0xa18], R92 ;  /* 0x000a185c01007387 */ /* 0x0003e80000100a00 */
[----:B------:R-:W4:Y:S04]  /*caa0*/  @!P2 LDG.E.U16 R7, desc[UR6][R54.64] ;  /* 0x000000063607a981 */ /* 0x000f28000c1e1500 */
[----:B0-----:R-:W4:Y:S04]  /*cab0*/  LDL.LU.64 R2, [R1+0x2490] ;  /* 0x0024900001027983 */ /* 0x001f280000300a00 */
[----:B------:R-:W4:Y:S01]  /*cac0*/  @!P2 LDG.E.U16 R6, desc[UR6][R52.64] ;  /* 0x000000063406a981 */ /* 0x000f22000c1e1500 */
[----:B------:R-:W-:Y:S01]  /*cad0*/  ISETP.GE.U32.AND P2, PT, R4, 0x7fffff55, PT ;  /* 0x7fffff550400780c */ /* 0x000fe20003f46070 */
[----:B------:R-:W-:-:S02]  /*cae0*/  IMAD R4, R90, 0x26, RZ ;  /* 0x000000265a047824 */ /* 0x000fc400078e02ff */
[----:B------:R-:W-:Y:S01]  /*caf0*/  STL.64 [R1+0xa10], R54 ;  /* 0x000a103601007387 */ /* 0x000fe20000100a00 */
[----:B------:R-:W-:-:S03]  /*cb00*/  PRMT R68, RZ, 0x7610, R68 ;  /* 0x00007610ff447816 */ /* 0x000fc60000000044 */
[----:B-1----:R-:W4:Y:S04]  /*cb10*/  LDL.LU R92, [R1+0x2488] ;  /* 0x00248800015c7983 */ /* 0x002f280000300800 */
[----:B------:R-:W-:Y:S04]  /*cb20*/  STL.64 [R1+0xa08], R52 ;  /* 0x000a083401007387 */ /* 0x000fe80000100a00 */
[----:B---3--:R-:W-:Y:S04]  /*cb30*/  STL [R1+0x1230], R56 ;  /* 0x0012303801007387 */ /* 0x008fe80000100800 */
[----:B--2---:R0:W-:Y:S02]  /*cb40*/  STL [R1+0x1234], R57 ;  /* 0x0012343901007387 */ /* 0x0041e40000100800 */
[----:B0-----:R-:W-:-:S05]  /*cb50*/  IMAD.WIDE R56, R4, 0x2, R88 ;  /* 0x0000000204387825 */ /* 0x001fca00078e0258 */
[----:B------:R-:W2:Y:S01]  /*cb60*/  @!P5 LDG.E.U16 R68, desc[UR6][R56.64] ;  /* 0x000000063844d981 */ /* 0x000ea2000c1e1500 */
[----:B----4-:R-:W-:-:S03]  /*cb70*/  PRMT R2, RZ, 0x7610, R2 ;  /* 0x00007610ff027816 */ /* 0x010fc60000000002 */
[----:B------:R-:W-:Y:S01]  /*cb80*/  STL [R1+0x1228], R6 ;  /* 0x0012280601007387 */ /* 0x000fe20000100800 */
[----:B------:R-:W-:Y:S01]  /*cb90*/  PRMT R3, RZ, 0x7610, R3 ;  /* 0x00007610ff037816 */ /* 0x000fe20000000003 */
[C---:B------:R-:W-:Y:S02]  /*cba0*/  IMAD.WIDE R52, R4.reuse, 0x2, R82 ;  /* 0x0000000204347825 */ /* 0x040fe400078e0252 */
[----:B------:R0:W-:Y:S02]  /*cbb0*/  STL [R1+0x122c], R7 ;  /* 0x00122c0701007387 */ /* 0x0001e40000100800 */
[C---:B------:R-:W-:Y:S01]  /*cbc0*/  IMAD.WIDE R54, R4.reuse, 0x2, R84 ;  /* 0x0000000204367825 */ /* 0x040fe200078e0254 */
[----:B------:R-:W-:Y:S01]  /*cbd0*/  PRMT R92, RZ, 0x7610, R92 ;  /* 0x00007610ff5c7816 */ /* 0x000fe2000000005c */
[----:B------:R1:W-:Y:S04]  /*cbe0*/  STL.64 [R1+0xa00], R56 ;  /* 0x000a003801007387 */ /* 0x0003e80000100a00 */
[----:B------:R-:W3:Y:S01]  /*cbf0*/  @!P5 LDG.E.U16 R2, desc[UR6][R52.64] ;  /* 0x000000063402d981 */ /* 0x000ee2000c1e1500 */
[----:B0-----:R-:W-:-:S03]  /*cc00*/  IMAD.WIDE R6, R4, 0x2, R86 ;  /* 0x0000000204067825 */ /* 0x001fc600078e0256 */
[----:B------:R-:W4:Y:S04]  /*cc10*/  @!P5 LDG.E.U16 R3, desc[UR6][R54.64] ;  /* 0x000000063603d981 */ /* 0x000f28000c1e1500 */
[----:B------:R0:W-:Y:S04]  /*cc20*/  STL.64 [R1+0x9f8], R6 ;  /* 0x0009f80601007387 */ /* 0x0001e80000100a00 */
[----:B-1----:R-:W4:Y:S04]  /*cc30*/  LDL.LU.64 R56, [R1+0x2480] ;  /* 0x0024800001387983 */ /* 0x002f280000300a00 */
[----:B------:R1:W-:Y:S04]  /*cc40*/  STL.64 [R1+0x9f0], R54 ;  /* 0x0009f03601007387 */ /* 0x0003e80000100a00 */
[----:B------:R-:W4:Y:S04]  /*cc50*/  @!P5 LDG.E.U16 R92, desc[UR6][R6.64] ;  /* 0x00000006065cd981 */ /* 0x000f28000c1e1500 */
[----:B--2---:R-:W-:Y:S04]  /*cc60*/  STL [R1+0x214c], R68 ;  /* 0x00214c4401007387 */ /* 0x004fe80000100800 */
[----:B------:R2:W-:Y:S04]  /*cc70*/  STL.64 [R1+0x9e8], R52 ;  /* 0x0009e83401007387 */ /* 0x0005e80000100a00 */
[----:B0-----:R-:W4:Y:S01]  /*cc80*/  LDL.LU.64 R6, [R1+0x2478] ;  /* 0x0024780001067983 */ /* 0x001f220000300a00 */
[----:B------:R-:W-:-:S05]  /*cc90*/  VIADD R4, R11, 0xffffffd3 ;  /* 0xffffffd30b047836 */ /* 0x000fca0000000000 */
[----:B------:R-:W-:Y:S01]  /*cca0*/  ISETP.GE.U32.AND P5, PT, R4, 0x7fffff54, PT ;  /* 0x7fffff540400780c */ /* 0x000fe20003fa6070 */
[----:B------:R-:W-:Y:S01]  /*ccb0*/  IMAD R4, R90, 0x27, RZ ;  /* 0x000000275a047824 */ /* 0x000fe200078e02ff */
[----:B---3--:R-:W-:Y:S04]  /*ccc0*/  STL [R1+0x13a4], R2 ;  /* 0x0013a40201007387 */ /* 0x008fe80000100800 */
[----:B----4-:R0:W-:Y:S01]  /*ccd0*/  STL [R1+0x13a8], R3 ;  /* 0x0013a80301007387 */ /* 0x0101e20000100800 */
[----:B-1----:R-:W-:-:S04]  /*cce0*/  IMAD.WIDE R54, R4, 0x2, R84 ;  /* 0x0000000204367825 */ /* 0x002fc800078e0254 */
[C---:B--2---:R-:W-:Y:S01]  /*ccf0*/  IMAD.WIDE R52, R4.reuse, 0x2, R82 ;  /* 0x0000000204347825 */ /* 0x044fe200078e0252 */
[----:B------:R-:W-:Y:S02]  /*cd00*/  PRMT R57, RZ, 0x7610, R57 ;  /* 0x00007610ff397816 */ /* 0x000fe40000000039 */
[----:B------:R-:W-:Y:S01]  /*cd10*/  PRMT R56, RZ, 0x7610, R56 ;  /* 0x00007610ff387816 */ /* 0x000fe20000000038 */
[C---:B0-----:R-:W-:Y:S01]  /*cd20*/  IMAD.WIDE R2, R4.reuse, 0x2, R88 ;  /* 0x0000000204027825 */ /* 0x041fe200078e0258 */
[----:B------:R0:W-:Y:S04]  /*cd30*/  STL [R1+0x13ac], R92 ;  /* 0x0013ac5c01007387 */ /* 0x0001e80000100800 */
[----:B------:R1:W-:Y:S04]  /*cd40*/  STL.64 [R1+0x9e0], R2 ;  /* 0x0009e00201007387 */ /* 0x0003e80000100a00 */
[----:B------:R-:W2:Y:S01]  /*cd50*/  @!P4 LDG.E.U16 R57, desc[UR6][R2.64] ;  /* 0x000000060239c981 */ /* 0x000ea2000c1e1500 */
[----:B0-----:R-:W-:-:S05]  /*cd60*/  IMAD.WIDE R92, R4, 0x2, R86 ;  /* 0x00000002045c7825 */ /* 0x001fca00078e0256 */
[----:B------:R0:W-:Y:S04]  /*cd70*/  STL.64 [R1+0x9d8], R92 ;  /* 0x0009d85c01007387 */ /* 0x0001e80000100a00 */
[----:B------:R-:W3:Y:S04]  /*cd80*/  @!P4 LDG.E.U16 R56, desc[UR6][R92.64] ;  /* 0x000000065c38c981 */ /* 0x000ee8000c1e1500 */
[----:B-1----:R-:W4:Y:S04]  /*cd90*/  LDL.LU.64 R2, [R1+0x2470] ;  /* 0x0024700001027983 */ /* 0x002f280000300a00 */
[----:B------:R1:W-:Y:S04]  /*cda0*/  STL.64 [R1+0x9d0], R54 ;  /* 0x0009d03601007387 */ /* 0x0003e80000100a00 */
[----:B0-----:R-:W2:Y:S01]  /*cdb0*/  LDL.LU.64 R92, [R1+0x2468] ;  /* 0x00246800015c7983 */ /* 0x001ea20000300a00 */
[----:B------:R-:W-:-:S02]  /*cdc0*/  PRMT R6, RZ, 0x7610, R6 ;  /* 0x00007610ff067816 */ /* 0x000fc40000000006 */
[----:B------:R-:W-:-:S04]  /*cdd0*/  PRMT R7, RZ, 0x7610, R7 ;  /* 0x00007610ff077816 */ /* 0x000fc80000000007 */
[----:B------:R-:W2:Y:S04]  /*cde0*/  @!P4 LDG.E.U16 R6, desc[UR6][R52.64] ;  /* 0x000000063406c981 */ /* 0x000ea8000c1e1500 */
[----:B------:R1:W2:Y:S01]  /*cdf0*/  @!P4 LDG.E.U16 R7, desc[UR6][R54.64] ;  /* 0x000000063607c981 */ /* 0x0002a2000c1e1500 */
[----:B------:R-:W-:-:S03]  /*ce00*/  VIADD R4, R11, 0xffffffd2 ;  /* 0xffffffd20b047836 */ /* 0x000fc60000000000 */
[----:B------:R0:W-:Y:S02]  /*ce10*/  STL.64 [R1+0x9c8], R52 ;  /* 0x0009c83401007387 */ /* 0x0001e40000100a00 */
[----:B------:R-:W-:Y:S01]  /*ce20*/  ISETP.GE.U32.AND P4, PT, R4, 0x7fffff53, PT ;  /* 0x7fffff530400780c */ /* 0x000fe20003f86070 */
[----:B------:R-:W-:-:S04]  /*ce30*/  IMAD R4, R90, 0x2b, RZ ;  /* 0x0000002b5a047824 */ /* 0x000fc800078e02ff */
[----:B-1----:R-:W-:-:S04]  /*ce40*/  IMAD.WIDE R54, R4, 0x2, R84 ;  /* 0x0000000204367825 */ /* 0x002fc800078e0254 */
[----:B0-----:R-:W-:Y:S01]  /*ce50*/  IMAD.WIDE R52, R4, 0x2, R82 ;  /* 0x0000000204347825 */ /* 0x001fe200078e0252 */
[----:B---3--:R-:W-:Y:S01]  /*ce60*/  STL [R1+0x1458], R56 ;  /* 0x0014583801007387 */ /* 0x008fe20000100800 */
[----:B----4-:R-:W-:-:S03]  /*ce70*/  PRMT R2, RZ, 0x7610, R2 ;  /* 0x00007610ff027816 */ /* 0x010fc60000000002 */
[----:B--2---:R0:W-:Y:S01]  /*ce80*/  STL [R1+0x145c], R57 ;  /* 0x00145c3901007387 */ /* 0x0041e20000100800 */
[----:B------:R-:W-:-:S03]  /*ce90*/  PRMT R3, RZ, 0x7610, R3 ;  /* 0x00007610ff037816 */ /* 0x000fc60000000003 */
[----:B------:R-:W2:Y:S01]  /*cea0*/  @!P2 LDG.E.U16 R2, desc[UR6][R52.64] ;  /* 0x000000063402a981 */ /* 0x000ea2000c1e1500 */
[----:B------:R-:W-:Y:S02]  /*ceb0*/  PRMT R93, RZ, 0x7610, R93 ;  /* 0x00007610ff5d7816 */ /* 0x000fe4000000005d */
[----:B------:R-:W-:Y:S01]  /*cec0*/  PRMT R92, RZ, 0x7610, R92 ;  /* 0x00007610ff5c7816 */ /* 0x000fe2000000005c */
[C---:B0-----:R-:W-:Y:S01]  /*ced0*/  IMAD.WIDE R56, R4.reuse, 0x2, R88 ;  /* 0x0000000204387825 */ /* 0x041fe200078e0258 */
[----:B------:R0:W3:Y:S04]  /*cee0*/  @!P2 LDG.E.U16 R3, desc[UR6][R54.64] ;  /* 0x000000063603a981 */ /* 0x0000e8000c1e1500 */
[----:B------:R1:W4:Y:S04]  /*cef0*/  @!P2 LDG.E.U16 R93, desc[UR6][R56.64] ;  /* 0x00000006385da981 */ /* 0x000328000c1e1500 */
[----:B------:R-:W-:Y:S04]  /*cf00*/  STL [R1+0x1450], R6 ;  /* 0x0014500601007387 */ /* 0x000fe80000100800 */
[----:B------:R0:W-:Y:S04]  /*cf10*/  STL [R1+0x1454], R7 ;  /* 0x0014540701007387 */ /* 0x0001e80000100800 */
[----:B------:R1:W-:Y:S01]  /*cf20*/  STL.64 [R1+0x960], R56 ;  /* 0x0009603801007387 */ /* 0x0003e20000100a00 */
[----:B0-----:R-:W-:-:S05]  /*cf30*/  IMAD.WIDE R6, R4, 0x2, R86 ;  /* 0x0000000204067825 */ /* 0x001fca00078e0256 */
        /* <DEDUP_REMOVED lines=9> */
[C---:B-1----:R-:W-:Y:S01]  /*cfd0*/  IMAD.WIDE R54, R4.reuse, 0x2, R84 ;  /* 0x0000000204367825 */ /* 0x042fe200078e0254 */
[----:B--2---:R-:W-:Y:S03]  /*cfe0*/  STL [R1+0x1084], R2 ;  /* 0x0010840201007387 */ /* 0x004fe60000100800 */
[C---:B0-----:R-:W-:Y:S01]  /*cff0*/  IMAD.WIDE R52, R4.reuse, 0x2, R82 ;  /* 0x0000000204347825 */ /* 0x041fe200078e0252 */
[----:B---3--:R0:W-:Y:S03]  /*d000*/  STL [R1+0x1088], R3 ;  /* 0x0010880301007387 */ /* 0x0081e60000100800 */
[----:B0-----:R-:W-:Y:S01]  /*d010*/  IMAD.WIDE R2, R4, 0x2, R88 ;  /* 0x0000000204027825 */ /* 0x001fe200078e0258 */
[----:B----4-:R-:W-:Y:S01]  /*d020*/  STL [R1+0x108c], R92 ;  /* 0x00108c5c01007387 */ /* 0x010fe20000100800 */
        /* <DEDUP_REMOVED lines=465> */
[----:B------:R-:W-:-:S04]  /*ed40*/  IADD3 R4, PT, PT, R11, -0x4e, RZ ;  /* 0xffffffb20b047810 */ /* 0x000fc80007ffe0ff */
[----:B------:R-:W-:Y:S01]  /*ed50*/  ISETP.GE.U32.AND P5, PT, R4, 0x7fffff33, PT ;  /* 0x7fffff330400780c */ /* 0x000fe20003fa6070 */
[----:B------:R-:W-:Y:S01]  /*ed60*/  IMAD R4, R90, 0x4b, RZ ;  /* 0x0000004b5a047824 */ /* 0x000fe200078e02ff */
[----:B------:R0:W-:Y:S03]  /*ed70*/  STL.64 [R1+0x5c8], R52 ;  /* 0x0005c83401007387 */ /* 0x0001e60000100a00 */
        /* <DEDUP_REMOVED lines=404> */
[----:B------:R-:W-:Y:S02]  /*106c0*/  PRMT R2, RZ, 0x7610, R2 ;  /* 0x00007610ff027816 */ /* 0x000fe40000000002 */
[----:B------:R-:W-:Y:S01]  /*106d0*/  PRMT R3, RZ, 0x7610, R3 ;  /* 0x00007610ff037816 */ /* 0x000fe20000000003 */
[----:B---3--:R-:W-:Y:S01]  /*106e0*/  STL [R1+0x1008], R6 ;  /* 0x0010080601007387 */ /* 0x008fe20000100800 */
[----:B------:R-:W-:-:S03]  /*106f0*/  PRMT R93, RZ, 0x7610, R93 ;  /* 0x00007610ff5d7816 */ /* 0x000fc6000000005d */
        /* <DEDUP_REMOVED lines=10> */
[----:B------:R-:W3:Y:S04]  /*107a0*/  @!P2 LDG.E.U16 R92, desc[UR6][R6.64] ;  /* 0x00000006065ca981 */ /* 0x000ee8000c1e1500 */
[----:B------:R1:W-:Y:S04]  /*107b0*/  STL.64 [R1+0x230], R54 ;  /* 0x0002303601007387 */ /* 0x0003e80000100a00 */
[----:B0-----:R-:W3:Y:S01]  /*107c0*/  LDL.LU.64 R6, [R1+0x2218] ;  /* 0x0022180001067983 */ /* 0x001ee20000300a00 */
[----:B------:R-:W-:-:S03]  /*107d0*/  VIADD R4, R11, 0xffffff98 ;  /* 0xffffff980b047836 */ /* 0x000fc60000000000 */
[----:B------:R0:W-:Y:S02]  /*107e0*/  STL.64 [R1+0x228], R52 ;  /* 0x0002283401007387 */ /* 0x0001e40000100a00 */
[----:B------:R-:W-:Y:S01]  /*107f0*/  ISETP.GE.U32.AND P2, PT, R4, 0x7fffff19, PT ;  /* 0x7fffff190400780c */ /* 0x000fe20003f46070 */
[----:B------:R-:W-:Y:S01]  /*10800*/  IMAD R4, R90, 0x65, RZ ;  /* 0x000000655a047824 */ /* 0x000fe200078e02ff */
[----:B------:R-:W-:Y:S02]  /*10810*/  PRMT R80, RZ, 0x7610, R80 ;  /* 0x00007610ff507816 */ /* 0x000fe40000000050 */
[----:B------:R-:W-:Y:S01]  /*10820*/  PRMT R68, RZ, 0x7610, R68 ;  /* 0x00007610ff447816 */ /* 0x000fe20000000044 */
[----:B-1----:R-:W-:-:S04]  /*10830*/  IMAD.WIDE R54, R4, 0x2, R84 ;  /* 0x0000000204367825 */ /* 0x002fc800078e0254 */
[C---:B0-----:R-:W-:Y:S01]  /*10840*/  IMAD.WIDE R52, R4.reuse, 0x2, R82 ;  /* 0x0000000204347825 */ /* 0x041fe200078e0252 */
[----:B------:R-:W-:Y:S02]  /*10850*/  PRMT R44, RZ, 0x7610, R44 ;  /* 0x00007610ff2c7816 */ /* 0x000fe4000000002c */
[----:B------:R-:W-:Y:S01]  /*10860*/  PRMT R45, RZ, 0x7610, R45 ;  /* 0x00007610ff2d7816 */ /* 0x000fe2000000002d */
[----:B--2---:R-:W-:Y:S04]  /*10870*/  STL [R1+0x10b8], R2 ;  /* 0x0010b80201007387 */ /* 0x004fe80000100800 */
[----:B----4-:R0:W-:Y:S02]  /*10880*/  STL [R1+0x10bc], R3 ;  /* 0x0010bc0301007387 */ /* 0x0101e40000100800 */
[----:B0-----:R-:W-:-:S02]  /*10890*/  IMAD.WIDE R2, R4, 0x2, R88 ;  /* 0x0000000204027825 */ /* 0x001fc400078e0258 */
[----:B---3--:R-:W-:Y:S04]  /*108a0*/  STL [R1+0x10c0], R92 ;  /* 0x0010c05c01007387 */ /* 0x008fe80000100800 */
[----:B------:R0:W-:Y:S04]  /*108b0*/  STL [R1+0x10c4], R93 ;  /* 0x0010c45d01007387 */ /* 0x0001e80000100800 */
[----:B------:R-:W2:Y:S01]  /*108c0*/  @!P5 LDG.E.U16 R80, desc[UR6][R2.64] ;  /* 0x000000060250d981 */ /* 0x000ea2000c1e1500 */
[----:B------:R-:W-:Y:S02]  /*108d0*/  PRMT R6, RZ, 0x7610, R6 ;  /* 0x00007610ff067816 */ /* 0x000fe40000000006 */
[----:B------:R-:W-:Y:S01]  /*108e0*/  PRMT R7, RZ, 0x7610, R7 ;  /* 0x00007610ff077816 */ /* 0x000fe20000000007 */
[----:B0-----:R-:W-:-:S03]  /*108f0*/  IMAD.WIDE R92, R4, 0x2, R86 ;  /* 0x00000002045c7825 */ /* 0x001fc600078e0256 */
[----:B------:R-:W3:Y:S01]  /*10900*/  @!P5 LDG.E.U16 R6, desc[UR6][R52.64] ;  /* 0x000000063406d981 */ /* 0x000ee2000c1e1500 */
[----:B------:R-:W-:-:S03]  /*10910*/  VIADD R4, R11, 0xffffff94 ;  /* 0xffffff940b047836 */ /* 0x000fc60000000000 */
[----:B------:R-:W4:Y:S04]  /*10920*/  @!P5 LDG.E.U16 R68, desc[UR6][R92.64] ;  /* 0x000000065c44d981 */ /* 0x000f28000c1e1500 */
[----:B------:R0:W3:Y:S01]  /*10930*/  @!P5 LDG.E.U16 R7, desc[UR6][R54.64] ;  /* 0x000000063607d981 */ /* 0x0000e2000c1e1500 */
[----:B------:R-:W-:Y:S01]  /*10940*/  ISETP.GE.U32.AND P5, PT, R4, 0x7fffff15, PT ;  /* 0x7fffff150400780c */ /* 0x000fe20003fa6070 */
[----:B------:R-:W-:Y:S02]  /*10950*/  IMAD R4, R90, 0x66, RZ ;  /* 0x000000665a047824 */ /* 0x000fe400078e02ff */
[----:B------:R1:W-:Y:S04]  /*10960*/  STL.64 [R1+0x220], R2 ;  /* 0x0002200201007387 */ /* 0x0003e80000100a00 */
[----:B------:R-:W-:Y:S04]  /*10970*/  STL.64 [R1+0x218], R92 ;  /* 0x0002185c01007387 */ /* 0x000fe80000100a00 */
[----:B-1----:R-:W3:Y:S04]  /*10980*/  LDL.LU.64 R2, [R1+0x2210] ;  /* 0x0022100001027983 */ /* 0x002ee80000300a00 */
[----:B------:R0:W-:Y:S04]  /*10990*/  STL.64 [R1+0x210], R54 ;  /* 0x0002103601007387 */ /* 0x0001e80000100a00 */
[----:B------:R1:W-:Y:S01]  /*109a0*/  STL.64 [R1+0x208], R52 ;  /* 0x0002083401007387 */ /* 0x0003e20000100a00 */
[----:B0-----:R-:W-:-:S04]  /*109b0*/  IMAD.WIDE R54, R4, 0x2, R84 ;  /* 0x0000000204367825 */ /* 0x001fc800078e0254 */
[C---:B-1----:R-:W-:Y:S01]  /*109c0*/  IMAD.WIDE R52, R4.reuse, 0x2, R82 ;  /* 0x0000000204347825 */ /* 0x042fe200078e0252 */
[----:B------:R-:W3:Y:S04]  /*109d0*/  @!P4 LDG.E.U16 R45, desc[UR6][R54.64] ;  /* 0x00000006362dc981 */ /* 0x000ee8000c1e1500 */
[----:B------:R-:W3:Y:S01]  /*109e0*/  @!P4 LDG.E.U16 R44, desc[UR6][R52.64] ;  /* 0x00000006342cc981 */ /* 0x000ee2000c1e1500 */
[----:B------:R-:W-:Y:S01]  /*109f0*/  PRMT R73, RZ, 0x7610, R73 ;  /* 0x00007610ff497816 */ /* 0x000fe20000000049 */
[----:B------:R-:W-:Y:S01]  /*10a00*/  IMAD.WIDE R92, R4, 0x2, R86 ;  /* 0x00000002045c7825 */ /* 0x000fe200078e0256 */
[----:B------:R-:W-:-:S06]  /*10a10*/  PRMT R57, RZ, 0x7610, R57 ;  /* 0x00007610ff397816 */ /* 0x000fcc0000000039 */
[----:B------:R0:W3:Y:S01]  /*10a20*/  @!P4 LDG.E.U16 R57, desc[UR6][R92.64] ;  /* 0x000000065c39c981 */ /* 0x0000e2000c1e1500 */
[----:B------:R-:W-:Y:S02]  /*10a30*/  PRMT R40, RZ, 0x7610, R40 ;  /* 0x00007610ff287816 */ /* 0x000fe40000000028 */
[----:B------:R-:W-:Y:S01]  /*10a40*/  PRMT R41, RZ, 0x7610, R41 ;  /* 0x00007610ff297816 */ /* 0x000fe20000000029 */
[----:B--2---:R-:W-:Y:S04]  /*10a50*/  STL [R1+0x21bc], R80 ;  /* 0x0021bc5001007387 */ /* 0x004fe80000100800 */
[----:B----4-:R-:W-:Y:S04]  /*10a60*/  STL [R1+0x21c0], R68 ;  /* 0x0021c04401007387 */ /* 0x010fe80000100800 */
[----:B---3--:R-:W-:Y:S04]  /*10a70*/  STL [R1+0x11a8], R6 ;  /* 0x0011a80601007387 */ /* 0x008fe80000100800 */
[----:B------:R1:W-:Y:S02]  /*10a80*/  STL [R1+0x11ac], R7 ;  /* 0x0011ac0701007387 */ /* 0x0003e40000100800 */
[----:B-1----:R-:W-:-:S04]  /*10a90*/  IMAD.WIDE R6, R4, 0x2, R88 ;  /* 0x0000000204067825 */ /* 0x002fc800078e0258 */
[----:B------:R-:W-:Y:S01]  /*10aa0*/  VIADD R4, R11, 0xffffff93 ;  /* 0xffffff930b047836 */ /* 0x000fe20000000000 */
[----:B------:R1:W-:Y:S04]  /*10ab0*/  STL.64 [R1+0x200], R6 ;  /* 0x0002000601007387 */ /* 0x0003e80000100a00 */
[----:B------:R-:W-:Y:S04]  /*10ac0*/  STL.64 [R1+0x1f8], R92 ;  /* 0x0001f85c01007387 */ /* 0x000fe80000100a00 */
[----:B------:R-:W2:Y:S01]  /*10ad0*/  @!P4 LDG.E.U16 R73, desc[UR6][R6.64] ;  /* 0x000000060649c981 */ /* 0x000ea2000c1e1500 */
[----:B------:R-:W-:Y:S01]  /*10ae0*/  ISETP.GE.U32.AND P4, PT, R4, 0x7fffff14, PT ;  /* 0x7fffff140400780c */ /* 0x000fe20003f86070 */
[----:B------:R-:W-:-:S02]  /*10af0*/  IMAD R4, R90, 0x67, RZ ;  /* 0x000000675a047824 */ /* 0x000fc400078e02ff */
[----:B-1----:R-:W3:Y:S04]  /*10b00*/  LDL.LU.64 R6, [R1+0x2208] ;  /* 0x0022080001067983 */ /* 0x002ee80000300a00 */
[----:B------:R-:W-:Y:S04]  /*10b10*/  STL.64 [R1+0x1f0], R54 ;  /* 0x0001f03601007387 */ /* 0x000fe80000100a00 */
[----:B------:R1:W-:Y:S04]  /*10b20*/  STL.64 [R1+0x1e8], R52 ;  /* 0x0001e83401007387 */ /* 0x0003e80000100a00 */
[----:B------:R-:W-:Y:S04]  /*10b30*/  STL [R1+0x1324], R44 ;  /* 0x0013242c01007387 */ /* 0x000fe80000100800 */
[----:B------:R4:W-:Y:S01]  /*10b40*/  STL [R1+0x1328], R45 ;  /* 0x0013282d01007387 */ /* 0x0009e20000100800 */
[----:B-1----:R-:W-:-:S05]  /*10b50*/  IMAD.WIDE R52, R4, 0x2, R84 ;  /* 0x0000000204347825 */ /* 0x002fca00078e0254 */
[----:B------:R-:W3:Y:S01]  /*10b60*/  @!P2 LDG.E.U16 R41, desc[UR6][R52.64] ;  /* 0x000000063429a981 */ /* 0x000ee2000c1e1500 */
[----:B----4-:R-:W-:-:S05]  /*10b70*/  IMAD.WIDE R44, R4, 0x2, R82 ;  /* 0x00000002042c7825 */ /* 0x010fca00078e0252 */
[----:B------:R-:W4:Y:S01]  /*10b80*/  @!P2 LDG.E.U16 R40, desc[UR6][R44.64] ;  /* 0x000000062c28a981 */ /* 0x000f22000c1e1500 */
[----:B------:R-:W-:Y:S01]  /*10b90*/  PRMT R56, RZ, 0x7610, R56 ;  /* 0x00007610ff387816 */ /* 0x000fe20000000038 */
[----:B0-----:R-:W-:Y:S01]  /*10ba0*/  IMAD.WIDE R92, R4, 0x2, R88 ;  /* 0x00000002045c7825 */ /* 0x001fe200078e0258 */
[----:B------:R-:W-:-:S03]  /*10bb0*/  PRMT R51, RZ, 0x7610, R51 ;  /* 0x00007610ff337816 */ /* 0x000fc60000000033 */
[----:B------:R-:W-:Y:S01]  /*10bc0*/  IMAD.WIDE R54, R4, 0x2, R86 ;  /* 0x0000000204367825 */ /* 0x000fe200078e0256 */
[----:B------:R-:W-:Y:S03]  /*10bd0*/  STL.64 [R1+0x1e0], R92 ;  /* 0x0001e05c01007387 */ /* 0x000fe60000100a00 */
[----:B------:R-:W-:Y:S01]  /*10be0*/  VIADD R4, R11, 0xffffff92 ;  /* 0xffffff920b047836 */ /* 0x000fe20000000000 */
[----:B------:R0:W-:Y:S04]  /*10bf0*/  STL.64 [R1+0x1d8], R54 ;  /* 0x0001d83601007387 */ /* 0x0001e80000100a00 */
[----:B------:R-:W3:Y:S04]  /*10c00*/  @!P2 LDG.E.U16 R56, desc[UR6][R92.64] ;  /* 0x000000065c38a981 */ /* 0x000ee8000c1e1500 */
[----:B------:R0:W3:Y:S01]  /*10c10*/  @!P2 LDG.E.U16 R51, desc[UR6][R54.64] ;  /* 0x000000063633a981 */ /* 0x0000e2000c1e1500 */
[----:B------:R-:W-:Y:S01]  /*10c20*/  ISETP.GE.U32.AND P2, PT, R4, 0x7fffff13, PT ;  /* 0x7fffff130400780c */ /* 0x000fe20003f46070 */
[----:B------:R-:W-:Y:S01]  /*10c30*/  IMAD R4, R90, 0x6b, RZ ;  /* 0x0000006b5a047824 */ /* 0x000fe200078e02ff */
[----:B------:R-:W-:-:S02]  /*10c40*/  PRMT R80, RZ, 0x7610, R80 ;  /* 0x00007610ff507816 */ /* 0x000fc40000000050 */
[----:B------:R-:W-:Y:S02]  /*10c50*/  PRMT R68, RZ, 0x7610, R68 ;  /* 0x00007610ff447816 */ /* 0x000fe40000000044 */
[----:B------:R-:W-:Y:S02]  /*10c60*/  PRMT R49, RZ, 0x7610, R49 ;  /* 0x00007610ff317816 */ /* 0x000fe40000000031 */
[----:B------:R-:W-:Y:S01]  /*10c70*/  PRMT R48, RZ, 0x7610, R48 ;  /* 0x00007610ff307816 */ /* 0x000fe20000000030 */
[----:B0-----:R-:W-:-:S05]  /*10c80*/  IMAD.WIDE R54, R4, 0x2, R88 ;  /* 0x0000000204367825 */ /* 0x001fca00078e0258 */
[----:B------:R-:W3:Y:S01]  /*10c90*/  @!P5 LDG.E.U16 R49, desc[UR6][R54.64] ;  /* 0x000000063631d981 */ /* 0x000ee2000c1e1500 */
[----:B------:R-:W-:Y:S02]  /*10ca0*/  PRMT R36, RZ, 0x7610, R36 ;  /* 0x00007610ff247816 */ /* 0x000fe40000000024 */
[----:B------:R-:W-:Y:S01]  /*10cb0*/  PRMT R37, RZ, 0x7610, R37 ;  /* 0x00007610ff257816 */ /* 0x000fe20000000025 */
[----:B--2---:R-:W-:Y:S04]  /*10cc0*/  STL [R1+0x1330], R73 ;  /* 0x0013304901007387 */ /* 0x004fe80000100800 */
[----:B------:R-:W2:Y:S04]  /*10cd0*/  LDL.LU.64 R92, [R1+0x2200] ;  /* 0x00220000015c7983 */ /* 0x000ea80000300a00 */
[----:B------:R-:W-:Y:S04]  /*10ce0*/  STL [R1+0x132c], R57 ;  /* 0x00132c3901007387 */ /* 0x000fe80000100800 */
[----:B------:R0:W-:Y:S04]  /*10cf0*/  STL.64 [R1+0x1d0], R52 ;  /* 0x0001d03401007387 */ /* 0x0001e80000100a00 */
[----:B------:R1:W-:Y:S01]  /*10d00*/  STL.64 [R1+0x1c8], R44 ;  /* 0x0001c82c01007387 */ /* 0x0003e20000100a00 */
[----:B0-----:R-:W-:-:S04]  /*10d10*/  IMAD.WIDE R52, R4, 0x2, R86 ;  /* 0x0000000204347825 */ /* 0x001fc800078e0256 */
[C---:B-1----:R-:W-:Y:S01]  /*10d20*/  IMAD.WIDE R44, R4.reuse, 0x2, R84 ;  /* 0x00000002042c7825 */ /* 0x042fe200078e0254 */
[----:B------:R-:W2:Y:S04]  /*10d30*/  @!P5 LDG.E.U16 R48, desc[UR6][R52.64] ;  /* 0x000000063430d981 */ /* 0x000ea8000c1e1500 */
[----:B------:R0:W2:Y:S04]  /*10d40*/  @!P5 LDG.E.U16 R80, desc[UR6][R44.64] ;  /* 0x000000062c50d981 */ /* 0x0000a8000c1e1500 */
[----:B----4-:R-:W-:Y:S04]  /*10d50*/  STL [R1+0x13d0], R40 ;  /* 0x0013d02801007387 */ /* 0x010fe80000100800 */
[----:B---3--:R1:W-:Y:S02]  /*10d60*/  STL [R1+0x13d4], R41 ;  /* 0x0013d42901007387 */ /* 0x0083e40000100800 */
[----:B-1----:R-:W-:-:S04]  /*10d70*/  IMAD.WIDE R40, R4, 0x2, R82 ;  /* 0x0000000204287825 */ /* 0x002fc800078e0252 */
[----:B------:R-:W-:Y:S01]  /*10d80*/  VIADD R4, R11, 0xffffff91 ;  /* 0xffffff910b047836 */ /* 0x000fe20000000000 */
[----:B------:R1:W3:Y:S04]  /*10d90*/  @!P5 LDG.E.U16 R68, desc[UR6][R40.64] ;  /* 0x000000062844d981 */ /* 0x0002e8000c1e1500 */
[----:B------:R-:W-:Y:S01]  /*10da0*/  ISETP.GE.U32.AND P5, PT, R4, 0x7fffff12, PT ;  /* 0x7fffff120400780c */ /* 0x000fe20003fa6070 */
[----:B------:R-:W-:Y:S01]  /*10db0*/  STL.64 [R1+0x160], R54 ;  /* 0x0001603601007387 */ /* 0x000fe20000100a00 */
[----:B------:R-:W-:-:S03]  /*10dc0*/  IMAD R4, R90, 0x6c, RZ ;  /* 0x0000006c5a047824 */ /* 0x000fc600078e02ff */
[----:B------:R-:W-:Y:S04]  /*10dd0*/  STL.64 [R1+0x158], R52 ;  /* 0x0001583401007387 */ /* 0x000fe80000100a00 */
[----:B------:R0:W-:Y:S04]  /*10de0*/  STL.64 [R1+0x150], R44 ;  /* 0x0001502c01007387 */ /* 0x0001e80000100a00 */
[----:B------:R1:W-:Y:S01]  /*10df0*/  STL.64 [R1+0x148], R40 ;  /* 0x0001482801007387 */ /* 0x0003e20000100a00 */
[----:B0-----:R-:W-:-:S04]  /*10e00*/  IMAD.WIDE R44, R4, 0x2, R84 ;  /* 0x00000002042c7825 */ /* 0x001fc800078e0254 */
[C---:B-1----:R-:W-:Y:S01]  /*10e10*/  IMAD.WIDE R40, R4.reuse, 0x2, R82 ;  /* 0x0000000204287825 */ /* 0x042fe200078e0252 */
[----:B------:R-:W4:Y:S04]  /*10e20*/  @!P4 LDG.E.U16 R37, desc[UR6][R44.64] ;  /* 0x000000062c25c981 */ /* 0x000f28000c1e1500 */
[----:B------:R-:W4:Y:S01]  /*10e30*/  @!P4 LDG.E.U16 R36, desc[UR6][R40.64] ;  /* 0x000000062824c981 */ /* 0x000f22000c1e1500 */
[----:B------:R-:W-:Y:S01]  /*10e40*/  PRMT R50, RZ, 0x7610, R50 ;  /* 0x00007610ff327816 */ /* 0x000fe20000000032 */
[----:B------:R-:W-:Y:S01]  /*10e50*/  IMAD.WIDE R52, R4, 0x2, R88 ;  /* 0x0000000204347825 */ /* 0x000fe200078e0258 */
[----:B------:R-:W-:-:S04]  /*10e60*/  PRMT R47, RZ, 0x7610, R47 ;  /* 0x00007610ff2f7816 */ /* 0x000fc8000000002f */
[----:B------:R-:W4:Y:S01]  /*10e70*/  @!P4 LDG.E.U16 R50, desc[UR6][R52.64] ;  /* 0x000000063432c981 */ /* 0x000f22000c1e1500 */
[----:B------:R-:W-:Y:S02]  /*10e80*/  PRMT R32, RZ, 0x7610, R32 ;  /* 0x00007610ff207816 */ /* 0x000fe40000000020 */
[----:B------:R-:W-:Y:S01]  /*10e90*/  PRMT R33, RZ, 0x7610, R33 ;  /* 0x00007610ff217816 */ /* 0x000fe20000000021 */
[----:B--2---:R-:W-:Y:S04]  /*10ea0*/  STL [R1+0x21cc], R80 ;  /* 0x0021cc5001007387 */ /* 0x004fe80000100800 */
[----:B------:R-:W-:Y:S04]  /*10eb0*/  STL [R1+0x13dc], R56 ;  /* 0x0013dc3801007387 */ /* 0x000fe80000100800 */
[----:B------:R-:W-:Y:S04]  /*10ec0*/  STL [R1+0x13d8], R51 ;  /* 0x0013d83301007387 */ /* 0x000fe80000100800 */
[----:B---3--:R-:W-:Y:S04]  /*10ed0*/  STL [R1+0x21d0], R68 ;  /* 0x0021d04401007387 */ /* 0x008fe80000100800 */
[----:B------:R-:W-:Y:S04]  /*10ee0*/  STL [R1+0x1000], R48 ;  /* 0x0010003001007387 */ /* 0x000fe80000100800 */
[----:B------:R0:W-:Y:S04]  /*10ef0*/  STL [R1+0x1004], R49 ;  /* 0x0010043101007387 */ /* 0x0001e80000100800 */
[----:B------:R-:W-:Y:S01]  /*10f00*/  STL.64 [R1+0x140], R52 ;  /* 0x0001403401007387 */ /* 0x000fe20000100a00 */
[----:B0-----:R-:W-:-:S04]  /*10f10*/  IMAD.WIDE R48, R4, 0x2, R86 ;  /* 0x0000000204307825 */ /* 0x001fc800078e0256 */
[----:B------:R-:W-:Y:S01]  /*10f20*/  VIADD R4, R11, 0xffffff90 ;  /* 0xffffff900b047836 */ /* 0x000fe20000000000 */
[----:B------:R0:W2:Y:S04]  /*10f30*/  @!P4 LDG.E.U16 R47, desc[UR6][R48.64] ;  /* 0x00000006302fc981 */ /* 0x0000a8000c1e1500 */
[----:B------:R-:W-:Y:S01]  /*10f40*/  STL.64 [R1+0x138], R48 ;  /* 0x0001383001007387 */ /* 0x000fe20000100a00 */
[----:B------:R-:W-:Y:S01]  /*10f50*/  ISETP.GE.U32.AND P4, PT, R4, 0x7fffff11, PT ;  /* 0x7fffff110400780c */ /* 0x000fe20003f86070 */
[----:B------:R-:W-:Y:S02]  /*10f60*/  IMAD R4, R90, 0x6d, RZ ;  /* 0x0000006d5a047824 */ /* 0x000fe400078e02ff */
[----:B------:R-:W-:Y:S04]  /*10f70*/  STL.64 [R1+0x130], R44 ;  /* 0x0001302c01007387 */ /* 0x000fe80000100a00 */
[----:B------:R1:W-:Y:S04]  /*10f80*/  STL.64 [R1+0x128], R40 ;  /* 0x0001282801007387 */ /* 0x0003e80000100a00 */
[----:B----4-:R-:W-:Y:S04]  /*10f90*/  STL [R1+0x10a8], R36 ;  /* 0x0010a82401007387 */ /* 0x010fe80000100800 */
[----:B------:R3:W-:Y:S01]  /*10fa0*/  STL [R1+0x10ac], R37 ;  /* 0x0010ac2501007387 */ /* 0x0007e20000100800 */
[----:B-1----:R-:W-:-:S05]  /*10fb0*/  IMAD.WIDE R40, R4, 0x2, R84 ;  /* 0x0000000204287825 */ /* 0x002fca00078e0254 */
[----:B------:R-:W4:Y:S01]  /*10fc0*/  @!P2 LDG.E.U16 R33, desc[UR6][R40.64] ;  /* 0x000000062821a981 */ /* 0x000f22000c1e1500 */
[----:B---3--:R-:W-:-:S05]  /*10fd0*/  IMAD.WIDE R36, R4, 0x2, R82 ;  /* 0x0000000204247825 */ /* 0x008fca00078e0252 */
[----:B------:R1:W3:Y:S01]  /*10fe0*/  @!P2 LDG.E.U16 R32, desc[UR6][R36.64] ;  /* 0x000000062420a981 */ /* 0x0002e2000c1e1500 */
[C---:B0-----:R-:W-:Y:S01]  /*10ff0*/  IMAD.WIDE R48, R4.reuse, 0x2, R88 ;  /* 0x0000000204307825 */ /* 0x041fe200078e0258 */
[----:B------:R-:W-:Y:S02]  /*11000*/  PRMT R46, RZ, 0x7610, R46 ;  /* 0x00007610ff2e7816 */ /* 0x000fe4000000002e */
[----:B------:R-:W-:Y:S01]  /*11010*/  PRMT R43, RZ, 0x7610, R43 ;  /* 0x00007610ff2b7816 */ /* 0x000fe2000000002b */
[----:B------:R-:W-:Y:S01]  /*11020*/  IMAD.WIDE R44, R4, 0x2, R86 ;  /* 0x00000002042c7825 */ /* 0x000fe200078e0256 */
[----:B------:R-:W-:Y:S03]  /*11030*/  STL.64 [R1+0x120], R48 ;  /* 0x0001203001007387 */ /* 0x000fe60000100a00 */
[----:B------:R-:W-:Y:S01]  /*11040*/  VIADD R4, R11, 0xffffff8c ;  /* 0xffffff8c0b047836 */ /* 0x000fe20000000000 */
[----:B------:R-:W-:Y:S04]  /*11050*/  STL.64 [R1+0x118], R44 ;  /* 0x0001182c01007387 */ /* 0x000fe80000100a00 */
[----:B------:R-:W4:Y:S04]  /*11060*/  @!P2 LDG.E.U16 R46, desc[UR6][R48.64] ;  /* 0x00000006302ea981 */ /* 0x000f28000c1e1500 */
[----:B------:R-:W-:Y:S04]  /*11070*/  STL.64 [R1+0x110], R40 ;  /* 0x0001102801007387 */ /* 0x000fe80000100a00 */
[----:B------:R0:W4:Y:S01]  /*11080*/  @!P2 LDG.E.U16 R43, desc[UR6][R44.64] ;  /* 0x000000062c2ba981 */ /* 0x000122000c1e1500 */
[----:B------:R-:W-:Y:S01]  /*11090*/  ISETP.GE.U32.AND P2, PT, R4, 0x7fffff0d, PT ;  /* 0x7fffff0d0400780c */ /* 0x000fe20003f46070 */
[----:B------:R-:W-:-:S02]  /*110a0*/  IMAD R4, R90, 0x6e, RZ ;  /* 0x0000006e5a047824 */ /* 0x000fc400078e02ff */
[----:B------:R1:W-:Y:S01]  /*110b0*/  STL.64 [R1+0x108], R36 ;  /* 0x0001082401007387 */ /* 0x0003e20000100a00 */
[----:B------:R-:W-:-:S03]  /*110c0*/  PRMT R28, RZ, 0x7610, R28 ;  /* 0x00007610ff1c7816 */ /* 0x000fc6000000001c */
[----:B------:R-:W-:Y:S01]  /*110d0*/  STL [R1+0x10b4], R50 ;  /* 0x0010b43201007387 */ /* 0x000fe20000100800 */
[----:B------:R-:W-:Y:S01]  /*110e0*/  PRMT R29, RZ, 0x7610, R29 ;  /* 0x00007610ff1d7816 */ /* 0x000fe2000000001d */
[----:B-1----:R-:W-:-:S05]  /*110f0*/  IMAD.WIDE R36, R4, 0x2, R84 ;  /* 0x0000000204247825 */ /* 0x002fca00078e0254 */
[----:B------:R-:W4:Y:S04]  /*11100*/  @!P5 LDG.E.U16 R29, desc[UR6][R36.64] ;  /* 0x00000006241dd981 */ /* 0x000f28000c1e1500 */
[----:B--2---:R-:W-:Y:S04]  /*11110*/  STL [R1+0x10b0], R47 ;  /* 0x0010b02f01007387 */ /* 0x004fe80000100800 */
[----:B---3--:R-:W-:Y:S04]  /*11120*/  STL [R1+0x1198], R32 ;  /* 0x0011982001007387 */ /* 0x008fe80000100800 */
[----:B----4-:R1:W-:Y:S02]  /*11130*/  STL [R1+0x119c], R33 ;  /* 0x00119c2101007387 */ /* 0x0103e40000100800 */
[----:B-1----:R-:W-:-:S05]  /*11140*/  IMAD.WIDE R32, R4, 0x2, R82 ;  /* 0x0000000204207825 */ /* 0x002fca00078e0252 */
[----:B------:R1:W2:Y:S01]  /*11150*/  @!P5 LDG.E.U16 R28, desc[UR6][R32.64] ;  /* 0x00000006201cd981 */ /* 0x0002a2000c1e1500 */
[C---:B0-----:R-:W-:Y:S01]  /*11160*/  IMAD.WIDE R44, R4.reuse, 0x2, R88 ;  /* 0x00000002042c7825 */ /* 0x041fe200078e0258 */
[----:B------:R-:W-:Y:S02]  /*11170*/  PRMT R42, RZ, 0x7610, R42 ;  /* 0x00007610ff2a7816 */ /* 0x000fe4000000002a */
[----:B------:R-:W-:Y:S01]  /*11180*/  PRMT R39, RZ, 0x7610, R39 ;  /* 0x00007610ff277816 */ /* 0x000fe20000000027 */
[----:B------:R-:W-:Y:S01]  /*11190*/  IMAD.WIDE R40, R4, 0x2, R86 ;  /* 0x0000000204287825 */ /* 0x000fe200078e0256 */
[----:B------:R-:W-:Y:S03]  /*111a0*/  STL.64 [R1+0x100], R44 ;  /* 0x0001002c01007387 */ /* 0x000fe60000100a00 */
[----:B------:R-:W-:Y:S01]  /*111b0*/  VIADD R4, R11, 0xffffff8b ;  /* 0xffffff8b0b047836 */ /* 0x000fe20000000000 */
[----:B------:R-:W-:Y:S04]  /*111c0*/  STL.64 [R1+0xf8], R40 ;  /* 0x0000f82801007387 */ /* 0x000fe80000100a00 */
[----:B------:R-:W-:Y:S04]  /*111d0*/  STL [R1+0x11a4], R46 ;  /* 0x0011a42e01007387 */ /* 0x000fe80000100800 */
[----:B------:R-:W3:Y:S04]  /*111e0*/  @!P5 LDG.E.U16 R42, desc[UR6][R44.64] ;  /* 0x000000062c2ad981 */ /* 0x000ee8000c1e1500 */
[----:B------:R0:W4:Y:S01]  /*111f0*/  @!P5 LDG.E.U16 R39, desc[UR6][R40.64] ;  /* 0x000000062827d981 */ /* 0x000122000c1e1500 */
[----:B------:R-:W-:Y:S01]  /*11200*/  ISETP.GE.U32.AND P5, PT, R4, 0x7fffff0c, PT ;  /* 0x7fffff0c0400780c */ /* 0x000fe20003fa6070 */
[----:B------:R-:W-:-:S02]  /*11210*/  IMAD R4, R90, 0x6f, RZ ;  /* 0x0000006f5a047824 */ /* 0x000fc400078e02ff */
[----:B------:R-:W-:Y:S01]  /*11220*/  STL.64 [R1+0xf0], R36 ;  /* 0x0000f02401007387 */ /* 0x000fe20000100a00 */
[----:B------:R-:W-:-:S03]  /*11230*/  PRMT R24, RZ, 0x7610, R24 ;  /* 0x00007610ff187816 */ /* 0x000fc60000000018 */
[----:B------:R-:W-:Y:S01]  /*11240*/  STL [R1+0x11a0], R43 ;  /* 0x0011a02b01007387 */ /* 0x000fe20000100800 */
[----:B------:R-:W-:-:S03]  /*11250*/  PRMT R25, RZ, 0x7610, R25 ;  /* 0x00007610ff197816 */ /* 0x000fc60000000019 */
[----:B------:R1:W-:Y:S02]  /*11260*/  STL.64 [R1+0xe8], R32 ;  /* 0x0000e82001007387 */ /* 0x0003e40000100a00 */
[----:B-1----:R-:W-:-:S05]  /*11270*/  IMAD.WIDE R32, R4, 0x2, R84 ;  /* 0x0000000204207825 */ /* 0x002fca00078e0254 */
[----:B------:R-:W4:Y:S04]  /*11280*/  @!P4 LDG.E.U16 R25, desc[UR6][R32.64] ;  /* 0x000000062019c981 */ /* 0x000f28000c1e1500 */
[----:B--2---:R-:W-:Y:S04]  /*11290*/  STL [R1+0x1314], R28 ;  /* 0x0013141c01007387 */ /* 0x004fe80000100800 */
[----:B------:R1:W-:Y:S02]  /*112a0*/  STL [R1+0x1318], R29 ;  /* 0x0013181d01007387 */ /* 0x0003e40000100800 */
        /* <DEDUP_REMOVED lines=9> */
[----:B------:R-:W2:Y:S04]  /*11340*/  @!P4 LDG.E.U16 R38, desc[UR6][R40.64] ;  /* 0x000000062826c981 */ /* 0x000ea8000c1e1500 */
[----:B------:R-:W-:Y:S04]  /*11350*/  STL.64 [R1+0xd0], R32 ;  /* 0x0000d02001007387 */ /* 0x000fe80000100a00 */
[----:B------:R0:W2:Y:S01]  /*11360*/  @!P4 LDG.E.U16 R35, desc[UR6][R36.64] ;  /* 0x000000062423c981 */ /* 0x0000a2000c1e1500 */
[----:B------:R-:W-:Y:S01]  /*11370*/  ISETP.GE.U32.AND P4, PT, R4, 0x7fffff0b, PT ;  /* 0x7fffff0b0400780c */ /* 0x000fe20003f86070 */
[----:B------:R-:W-:-:S02]  /*11380*/  IMAD R4, R90, 0x73, RZ ;  /* 0x000000735a047824 */ /* 0x000fc400078e02ff */
[----:B------:R1:W-:Y:S01]  /*11390*/  STL.64 [R1+0xc8], R28 ;  /* 0x0000c81c01007387 */ /* 0x0003e20000100a00 */
[----:B------:R-:W-:-:S03]  /*113a0*/  PRMT R18, RZ, 0x7610, R18 ;  /* 0x00007610ff127816 */ /* 0x000fc60000000012 */
[----:B---3--:R-:W-:Y:S01]  /*113b0*/  STL [R1+0x1320], R42 ;  /* 0x0013202a01007387 */ /* 0x008fe20000100800 */
[----:B------:R-:W-:-:S03]  /*113c0*/  PRMT R19, RZ, 0x7610, R19 ;  /* 0x00007610ff137816 */ /* 0x000fc60000000013 */
[----:B----4-:R-:W-:Y:S01]  /*113d0*/  STL [R1+0x131c], R39 ;  /* 0x00131c2701007387 */ /* 0x010fe20000100800 */
[----:B-1----:R-:W-:-:S05]  /*113e0*/  IMAD.WIDE R28, R4, 0x2, R84 ;  /* 0x00000002041c7825 */ /* 0x002fca00078e0254 */
[----:B------:R-:W3:Y:S04]  /*113f0*/  @!P2 LDG.E.U16 R19, desc[UR6][R28.64] ;  /* 0x000000061c13a981 */ /* 0x000ee8000c1e1500 */
[----:B--2---:R-:W-:Y:S04]  /*11400*/  STL [R1+0x13c0], R24 ;  /* 0x0013c01801007387 */ /* 0x004fe80000100800 */
[----:B------:R1:W-:Y:S02]  /*11410*/  STL [R1+0x13c4], R25 ;  /* 0x0013c41901007387 */ /* 0x0003e40000100800 */
[----:B-1----:R-:W-:-:S05]  /*11420*/  IMAD.WIDE R24, R4, 0x2, R82 ;  /* 0x0000000204187825 */ /* 0x002fca00078e0252 */
[----:B------:R-:W2:Y:S01]  /*11430*/  @!P2 LDG.E.U16 R18, desc[UR6][R24.64] ;  /* 0x000000061812a981 */ /* 0x000ea2000c1e1500 */
[C---:B0-----:R-:W-:Y:S01]  /*11440*/  IMAD.WIDE R36, R4.reuse, 0x2, R88 ;  /* 0x0000000204247825 */ /* 0x041fe200078e0258 */
[----:B------:R-:W-:Y:S02]  /*11450*/  PRMT R34, RZ, 0x7610, R34 ;  /* 0x00007610ff227816 */ /* 0x000fe40000000022 */
[----:B------:R-:W-:Y:S01]  /*11460*/  PRMT R31, RZ, 0x7610, R31 ;  /* 0x00007610ff1f7816 */ /* 0x000fe2000000001f */
[----:B------:R-:W-:Y:S01]  /*11470*/  IMAD.WIDE R32, R4, 0x2, R86 ;  /* 0x0000000204207825 */ /* 0x000fe200078e0256 */
[----:B------:R-:W-:Y:S03]  /*11480*/  STL.64 [R1+0x60], R36 ;  /* 0x0000602401007387 */ /* 0x000fe60000100a00 */
[----:B------:R-:W-:Y:S01]  /*11490*/  VIADD R4, R11, 0xffffff89 ;  /* 0xffffff890b047836 */ /* 0x000fe20000000000 */
[----:B------:R0:W-:Y:S04]  /*114a0*/  STL.64 [R1+0x58], R32 ;  /* 0x0000582001007387 */ /* 0x0001e80000100a00 */
[----:B------:R-:W-:Y:S04]  /*114b0*/  STL [R1+0x13cc], R38 ;  /* 0x0013cc2601007387 */ /* 0x000fe80000100800 */
[----:B------:R-:W4:Y:S04]  /*114c0*/  @!P2 LDG.E.U16 R34, desc[UR6][R36.64] ;  /* 0x000000062422a981 */ /* 0x000f28000c1e1500 */
[----:B------:R0:W4:Y:S01]  /*114d0*/  @!P2 LDG.E.U16 R31, desc[UR6][R32.64] ;  /* 0x00000006201fa981 */ /* 0x000122000c1e1500 */
[----:B------:R-:W-:Y:S01]  /*114e0*/  ISETP.GE.U32.AND P2, PT, R4, 0x7fffff0a, PT ;  /* 0x7fffff0a0400780c */ /* 0x000fe20003f46070 */
[----:B------:R-:W-:-:S02]  /*114f0*/  IMAD R4, R90, 0x74, RZ ;  /* 0x000000745a047824 */ /* 0x000fc400078e02ff */
[----:B------:R1:W-:Y:S01]  /*11500*/  STL.64 [R1+0x50], R28 ;  /* 0x0000501c01007387 */ /* 0x0003e20000100a00 */
[----:B------:R-:W-:-:S03]  /*11510*/  PRMT R5, RZ, 0x7610, R5 ;  /* 0x00007610ff057816 */ /* 0x000fc60000000005 */
[----:B------:R-:W-:Y:S01]  /*11520*/  STL [R1+0x13c8], R35 ;  /* 0x0013c82301007387 */ /* 0x000fe20000100800 */
[----:B------:R-:W-:-:S03]  /*11530*/  PRMT R30, RZ, 0x7610, R30 ;  /* 0x00007610ff1e7816 */ /* 0x000fc6000000001e */
[----:B------:R3:W-:Y:S01]  /*11540*/  STL.64 [R1+0x48], R24 ;  /* 0x0000481801007387 */ /* 0x0007e20000100a00 */
[----:B0-----:R-:W-:Y:S01]  /*11550*/  IMAD.WIDE R32, R4, 0x2, R88 ;  /* 0x0000000204207825 */ /* 0x001fe200078e0258 */
[----:B------:R-:W-:-:S04]  /*11560*/  PRMT R22, RZ, 0x7610, R22 ;  /* 0x00007610ff167816 */ /* 0x000fc80000000016 */
[----:B------:R-:W4:Y:S01]  /*11570*/  @!P5 LDG.E.U16 R30, desc[UR6][R32.64] ;  /* 0x00000006201ed981 */ /* 0x000f22000c1e1500 */
[----:B------:R-:W-:Y:S01]  /*11580*/  PRMT R23, RZ, 0x7610, R23 ;  /* 0x00007610ff177816 */ /* 0x000fe20000000017 */
[----:B-1----:R-:W-:-:S04]  /*11590*/  IMAD.WIDE R28, R4, 0x2, R86 ;  /* 0x00000002041c7825 */ /* 0x002fc800078e0256 */
[C---:B---3--:R-:W-:Y:S01]  /*115a0*/  IMAD.WIDE R24, R4.reuse, 0x2, R84 ;  /* 0x0000000204187825 */ /* 0x048fe200078e0254 */
[----:B------:R0:W3:Y:S04]  /*115b0*/  @!P5 LDG.E.U16 R23, desc[UR6][R28.64] ;  /* 0x000000061c17d981 */ /* 0x0000e8000c1e1500 */
[----:B------:R1:W3:Y:S04]  /*115c0*/  @!P5 LDG.E.U16 R22, desc[UR6][R24.64] ;  /* 0x000000061816d981 */ /* 0x0002e8000c1e1500 */
[----:B--2---:R-:W-:Y:S04]  /*115d0*/  STL [R1+0xfe8], R18 ;  /* 0x000fe81201007387 */ /* 0x004fe80000100800 */
[----:B------:R2:W-:Y:S02]  /*115e0*/  STL [R1+0xfec], R19 ;  /* 0x000fec1301007387 */ /* 0x0005e40000100800 */
[----:B--2---:R-:W-:-:S05]  /*115f0*/  IMAD.WIDE R18, R4, 0x2, R82 ;  /* 0x0000000204127825 */ /* 0x004fca00078e0252 */
[----:B------:R2:W3:Y:S01]  /*11600*/  @!P5 LDG.E.U16 R5, desc[UR6][R18.64] ;  /* 0x000000061205d981 */ /* 0x0004e2000c1e1500 */
        /* <DEDUP_REMOVED lines=8> */
[----:B----4-:R-:W-:Y:S04]  /*11690*/  STL [R1+0xff4], R34 ;  /* 0x000ff42201007387 */ /* 0x010fe80000100800 */
[----:B------:R-:W-:Y:S01]  /*116a0*/  STL [R1+0xff0], R31 ;  /* 0x000ff01f01007387 */ /* 0x000fe20000100800 */
[----:B------:R-:W-:Y:S01]  /*116b0*/  PRMT R26, RZ, 0x7610, R26 ;  /* 0x00007610ff1a7816 */ /* 0x000fe2000000001a */
[C---:B0-----:R-:W-:Y:S01]  /*116c0*/  IMAD.WIDE R28, R4.reuse, 0x2, R86 ;  /* 0x00000002041c7825 */ /* 0x041fe200078e0256 */
[----:B------:R-:W-:Y:S02]  /*116d0*/  PRMT R21, RZ, 0x7610, R21 ;  /* 0x00007610ff157816 */ /* 0x000fe40000000015 */
[----:B------:R-:W-:Y:S01]  /*116e0*/  PRMT R20, RZ, 0x7610, R20 ;  /* 0x00007610ff147816 */ /* 0x000fe20000000014 */
[----:B-1----:R-:W-:Y:S01]  /*116f0*/  IMAD.WIDE R24, R4, 0x2, R84 ;  /* 0x0000000204187825 */ /* 0x002fe200078e0254 */
[----:B------:R0:W4:Y:S04]  /*11700*/  @!P4 LDG.E.U16 R26, desc[UR6][R28.64] ;  /* 0x000000061c1ac981 */ /* 0x000128000c1e1500 */
[----:B------:R-:W4:Y:S01]  /*11710*/  @!P4 LDG.E.U16 R21, desc[UR6][R24.64] ;  /* 0x000000061815c981 */ /* 0x000f22000c1e1500 */
[----:B------:R-:W-:Y:S01]  /*11720*/  IMAD R52, R90, 0x76, RZ ;  /* 0x000000765a347824 */ /* 0x000fe200078e02ff */
[----:B------:R-:W-:-:S02]  /*11730*/  PRMT R17, RZ, 0x7610, R17 ;  /* 0x00007610ff117816 */ /* 0x000fc40000000011 */
[----:B------:R-:W-:Y:S01]  /*11740*/  PRMT R16, RZ, 0x7610, R16 ;  /* 0x00007610ff107816 */ /* 0x000fe20000000010 */
[----:B--2---:R-:W-:-:S04]  /*11750*/  IMAD.WIDE R18, R52, 0x2, R88 ;  /* 0x0000000234127825 */ /* 0x004fc800078e0258 */
[C---:B------:R-:W-:Y:S01]  /*11760*/  IMAD.WIDE R56, R52.reuse, 0x2, R86 ;  /* 0x0000000234387825 */ /* 0x040fe200078e0256 */
[----:B------:R-:W2:Y:S01]  /*11770*/  @!P2 LDG.E.U16 R17, desc[UR6][R18.64] ;  /* 0x000000061211a981 */ /* 0x000ea2000c1e1500 */
[----:B------:R-:W-:Y:S02]  /*11780*/  PRMT R15, RZ, 0x7610, R15 ;  /* 0x00007610ff0f7816 */ /* 0x000fe4000000000f */
[C---:B------:R-:W-:Y:S01]  /*11790*/  IMAD.WIDE R54, R52.reuse, 0x2, R84 ;  /* 0x0000000234367825 */ /* 0x040fe200078e0254 */
[----:B------:R-:W2:Y:S01]  /*117a0*/  @!P2 LDG.E.U16 R16, desc[UR6][R56.64] ;  /* 0x000000063810a981 */ /* 0x000ea2000c1e1500 */
[----:B------:R-:W-:Y:S02]  /*117b0*/  PRMT R14, RZ, 0x7610, R14 ;  /* 0x00007610ff0e7816 */ /* 0x000fe4000000000e */
[----:B------:R-:W-:Y:S01]  /*117c0*/  IMAD.WIDE R52, R52, 0x2, R82 ;  /* 0x0000000234347825 */ /* 0x000fe200078e0252 */
[----:B------:R-:W2:Y:S04]  /*117d0*/  @!P2 LDG.E.U16 R15, desc[UR6][R54.64] ;  /* 0x00000006360fa981 */ /* 0x000ea8000c1e1500 */
[----:B------:R1:W2:Y:S04]  /*117e0*/  @!P2 LDG.E.U16 R14, desc[UR6][R52.64] ;  /* 0x00000006340ea981 */ /* 0x0002a8000c1e1500 */
[----:B---3--:R-:W-:Y:S04]  /*117f0*/  STL [R1+0x1098], R5 ;  /* 0x0010980501007387 */ /* 0x008fe80000100800 */
[----:B------:R3:W-:Y:S02]  /*11800*/  STL [R1+0x10a4], R30 ;  /* 0x0010a41e01007387 */ /* 0x0007e40000100800 */
[----:B---3--:R-:W-:-:S05]  /*11810*/  IMAD.WIDE R30, R4, 0x2, R88 ;  /* 0x00000002041e7825 */ /* 0x008fca00078e0258 */
[----:B------:R-:W3:Y:S04]  /*11820*/  @!P4 LDG.E.U16 R27, desc[UR6][R30.64] ;  /* 0x000000061e1bc981 */ /* 0x000ee8000c1e1500 */
[----:B------:R-:W-:Y:S04]  /*11830*/  STL.64 [R1+0x20], R30 ;  /* 0x0000201e01007387 */ /* 0x000fe80000100a00 */
[----:B------:R-:W-:Y:S04]  /*11840*/  STL [R1+0x109c], R22 ;  /* 0x00109c1601007387 */ /* 0x000fe80000100800 */
[----:B------:R0:W-:Y:S02]  /*11850*/  STL [R1+0x10a0], R23 ;  /* 0x0010a01701007387 */ /* 0x0001e40000100800 */
[----:B0-----:R-:W-:-:S05]  /*11860*/  IMAD.WIDE R22, R4, 0x2, R82 ;  /* 0x0000000204167825 */ /* 0x001fca00078e0252 */
[----:B------:R-:W2:Y:S04]  /*11870*/  @!P4 LDG.E.U16 R20, desc[UR6][R22.64] ;  /* 0x000000061614c981 */ /* 0x000ea8000c1e1500 */
[----:B------:R0:W-:Y:S04]  /*11880*/  STL.64 [R1+0x18], R28 ;  /* 0x0000181c01007387 */ /* 0x0001e80000100a00 */
[----:B------:R-:W-:Y:S04]  /*11890*/  STL.64 [R1], R18 ;  /* 0x0000001201007387 */ /* 0x000fe80000100a00 */
[----:B------:R-:W-:Y:S04]  /*118a0*/  STL.64 [R1+0x10], R24 ;  /* 0x0000101801007387 */ /* 0x000fe80000100a00 */
[----:B------:R-:W-:Y:S04]  /*118b0*/  STL.64 [R1+0x8], R22 ;  /* 0x0000081601007387 */ /* 0x000fe80000100a00 */
[----:B------:R-:W-:Y:S01]  /*118c0*/  STL [R1+0x1fac], R56 ;  /* 0x001fac3801007387 */ /* 0x000fe20000100800 */
[----:B------:R-:W-:-:S03]  /*118d0*/  VIADD R5, R11, 0xffffff84 ;  /* 0xffffff840b057836 */ /* 0x000fc60000000000 */
[----:B------:R-:W-:Y:S04]  /*118e0*/  STL [R1+0x2150], R56 ;  /* 0x0021503801007387 */ /* 0x000fe80000100800 */
[----:B------:R-:W-:Y:S04]  /*118f0*/  STL [R1+0x1fa8], R57 ;  /* 0x001fa83901007387 */ /* 0x000fe80000100800 */
[----:B------:R-:W-:Y:S01]  /*11900*/  STL [R1+0x2154], R57 ;  /* 0x0021543901007387 */ /* 0x000fe20000100800 */
[----:B------:R-:W-:Y:S01]  /*11910*/  IMAD R44, R90, 0x77, RZ ;  /* 0x000000775a2c7824 */ /* 0x000fe200078e02ff */
[----:B------:R-:W-:-:S02]  /*11920*/  ISETP.GE.U32.AND P4, PT, R5, 0x7fffff05, PT ;  /* 0x7fffff050500780c */ /* 0x000fc40003f86070 */
[----:B------:R-:W-:Y:S01]  /*11930*/  PRMT R13, RZ, 0x7610, R13 ;  /* 0x00007610ff0d7816 */ /* 0x000fe2000000000d */
[----:B------:R-:W-:Y:S01]  /*11940*/  IMAD.WIDE R50, R44, 0x2, R88 ;  /* 0x000000022c327825 */ /* 0x000fe200078e0258 */
[----:B------:R-:W-:-:S03]  /*11950*/  PRMT R12, RZ, 0x7610, R12 ;  /* 0x00007610ff0c7816 */ /* 0x000fc6000000000c */
[----:B------:R-:W-:Y:S01]  /*11960*/  IMAD R36, R90, 0x7b, RZ ;  /* 0x0000007b5a247824 */ /* 0x000fe200078e02ff */
[----:B------:R0:W2:Y:S01]  /*11970*/  @!P5 LDG.E.U16 R13, desc[UR6][R50.64] ;  /* 0x00000006320dd981 */ /* 0x0000a2000c1e1500 */
[----:B------:R-:W-:-:S04]  /*11980*/  IMAD.WIDE R48, R44, 0x2, R86 ;  /* 0x000000022c307825 */ /* 0x000fc800078e0256 */
[----:B------:R-:W-:Y:S01]  /*11990*/  IMAD.WIDE R42, R36, 0x2, R88 ;  /* 0x00000002242a7825 */ /* 0x000fe200078e0258 */
[----:B------:R0:W2:Y:S01]  /*119a0*/  @!P5 LDG.E.U16 R12, desc[UR6][R48.64] ;  /* 0x00000006300cd981 */ /* 0x0000a2000c1e1500 */
[----:B------:R-:W-:Y:S02]  /*119b0*/  PRMT R10, RZ, 0x7610, R10 ;  /* 0x00007610ff0a7816 */ /* 0x000fe4000000000a */
[----:B------:R-:W-:Y:S01]  /*119c0*/  IMAD.WIDE R46, R44, 0x2, R84 ;  /* 0x000000022c2e7825 */ /* 0x000fe200078e0254 */
[----:B------:R-:W-:-:S03]  /*119d0*/  PRMT R5, RZ, 0x7610, R5 ;  /* 0x00007610ff057816 */ /* 0x000fc60000000005 */
[----:B------:R-:W-:Y:S01]  /*119e0*/  IMAD.WIDE R40, R36, 0x2, R86 ;  /* 0x0000000224287825 */ /* 0x000fe200078e0256 */
[----:B------:R0:W2:Y:S03]  /*119f0*/  @!P5 LDG.E.U16 R10, desc[UR6][R46.64] ;  /* 0x000000062e0ad981 */ /* 0x0000a6000c1e1500 */
[----:B------:R-:W-:-:S04]  /*11a00*/  IMAD.WIDE R44, R44, 0x2, R82 ;  /* 0x000000022c2c7825 */ /* 0x000fc800078e0252 */
[----:B------:R-:W-:Y:S01]  /*11a10*/  VIADD R4, R11, 0xffffff83 ;  /* 0xffffff830b047836 */ /* 0x000fe20000000000 */
[----:B------:R-:W2:Y:S01]  /*11a20*/  @!P5 LDG.E.U16 R5, desc[UR6][R44.64] ;  /* 0x000000062c05d981 */ /* 0x000ea2000c1e1500 */
[----:B------:R-:W-:-:S03]  /*11a30*/  IMAD.WIDE R38, R36, 0x2, R84 ;  /* 0x0000000224267825 */ /* 0x000fc600078e0254 */
[----:B------:R-:W-:Y:S01]  /*11a40*/  ISETP.GE.U32.AND P2, PT, R4, 0x7fffff04, PT ;  /* 0x7fffff040400780c */ /* 0x000fe20003f46070 */
[----:B------:R-:W-:-:S04]  /*11a50*/  IMAD.WIDE R36, R36, 0x2, R82 ;  /* 0x0000000224247825 */ /* 0x000fc800078e0252 */
[----:B0-----:R-:W-:-:S04]  /*11a60*/  IMAD R28, R90, 0x7c, RZ ;  /* 0x0000007c5a1c7824 */ /* 0x001fc800078e02ff */
[----:B------:R-:W-:Y:S01]  /*11a70*/  IMAD.WIDE R34, R28, 0x2, R88 ;  /* 0x000000021c227825 */ /* 0x000fe200078e0258 */
[----:B---3--:R-:W-:Y:S04]  /*11a80*/  STL [R1+0x1194], R27 ;  /* 0x0011941b01007387 */ /* 0x008fe80000100800 */
[----:B------:R-:W-:Y:S04]  /*11a90*/  STL [R1+0x1fb4], R54 ;  /* 0x001fb43601007387 */ /* 0x000fe80000100800 */
[----:B------:R-:W-:Y:S04]  /*11aa0*/  STL [R1+0x2158], R54 ;  /* 0x0021583601007387 */ /* 0x000fe80000100800 */
[----:B------:R-:W-:Y:S04]  /*11ab0*/  STL [R1+0x1fb0], R55 ;  /* 0x001fb03701007387 */ /* 0x000fe80000100800 */
[----:B----4-:R-:W-:Y:S04]  /*11ac0*/  STL [R1+0x1190], R26 ;  /* 0x0011901a01007387 */ /* 0x010fe80000100800 */
[----:B------:R-:W-:Y:S04]  /*11ad0*/  STL [R1+0x215c], R55 ;  /* 0x00215c3701007387 */ /* 0x000fe80000100800 */
[----:B------:R-:W-:Y:S04]  /*11ae0*/  STL [R1+0x1fbc], R52 ;  /* 0x001fbc3401007387 */ /* 0x000fe80000100800 */
[----:B------:R-:W-:Y:S04]  /*11af0*/  STL [R1+0x118c], R21 ;  /* 0x00118c1501007387 */ /* 0x000fe80000100800 */
[----:B------:R-:W-:Y:S04]  /*11b00*/  STL [R1+0x2160], R52 ;  /* 0x0021603401007387 */ /* 0x000fe80000100800 */
[----:B--2---:R-:W-:Y:S04]  /*11b10*/  STL [R1+0x1188], R20 ;  /* 0x0011881401007387 */ /* 0x004fe80000100800 */
[----:B------:R-:W-:Y:S04]  /*11b20*/  STL [R1+0x1fb8], R53 ;  /* 0x001fb83501007387 */ /* 0x000fe80000100800 */
[----:B------:R1:W-:Y:S02]  /*11b30*/  STL [R1+0x2164], R53 ;  /* 0x0021643501007387 */ /* 0x0003e40000100800 */
[----:B-1----:R-:W-:-:S02]  /*11b40*/  PRMT R53, RZ, 0x7610, R53 ;  /* 0x00007610ff357816 */ /* 0x002fc40000000035 */
[----:B------:R-:W-:Y:S04]  /*11b50*/  STL [R1+0x1310], R17 ;  /* 0x0013101101007387 */ /* 0x000fe80000100800 */
[----:B------:R-:W2:Y:S04]  /*11b60*/  @!P4 LDG.E.U16 R53, desc[UR6][R42.64] ;  /* 0x000000062a35c981 */ /* 0x000ea8000c1e1500 */
[----:B------:R-:W-:Y:S04]  /*11b70*/  STL [R1+0x130c], R16 ;  /* 0x00130c1001007387 */ /* 0x000fe80000100800 */
[----:B------:R-:W-:Y:S04]  /*11b80*/  STL [R1+0x1fc4], R50 ;  /* 0x001fc43201007387 */ /* 0x000fe80000100800 */
[----:B------:R-:W-:Y:S04]  /*11b90*/  STL [R1+0x2168], R50 ;  /* 0x0021683201007387 */ /* 0x000fe80000100800 */
[----:B------:R-:W-:Y:S04]  /*11ba0*/  STL [R1+0x1fc0], R51 ;  /* 0x001fc03301007387 */ /* 0x000fe80000100800 */
[----:B------:R0:W-:Y:S04]  /*11bb0*/  STL [R1+0x216c], R51 ;  /* 0x00216c3301007387 */ /* 0x0001e80000100800 */
[----:B------:R-:W-:Y:S04]  /*11bc0*/  STL [R1+0x1308], R15 ;  /* 0x0013080f01007387 */ /* 0x000fe80000100800 */
[----:B------:R-:W-:Y:S01]  /*11bd0*/  STL [R1+0x1fcc], R48 ;  /* 0x001fcc3001007387 */ /* 0x000fe20000100800 */
[----:B0-----:R-:W-:-:S03]  /*11be0*/  PRMT R51, RZ, 0x7610, R51 ;  /* 0x00007610ff337816 */ /* 0x001fc60000000033 */
[----:B------:R0:W-:Y:S04]  /*11bf0*/  STL [R1+0x2170], R48 ;  /* 0x0021703001007387 */ /* 0x0001e80000100800 */
[----:B------:R-:W-:Y:S04]  /*11c00*/  STL [R1+0x1fc8], R49 ;  /* 0x001fc83101007387 */ /* 0x000fe80000100800 */
[----:B------:R-:W-:Y:S01]  /*11c10*/  STL [R1+0x2174], R49 ;  /* 0x0021743101007387 */ /* 0x000fe20000100800 */
[----:B------:R-:W-:Y:S01]  /*11c20*/  PRMT R50, RZ, 0x7610, R50 ;  /* 0x00007610ff327816 */ /* 0x000fe20000000032 */
[----:B------:R-:W-:-:S02]  /*11c30*/  VIADD R4, R11, 0xffffff82 ;  /* 0xffffff820b047836 */ /* 0x000fc40000000000 */
[C---:B------:R-:W-:Y:S01]  /*11c40*/  IMAD.WIDE R32, R28.reuse, 0x2, R86 ;  /* 0x000000021c207825 */ /* 0x040fe200078e0256 */
[----:B------:R-:W-:Y:S03]  /*11c50*/  STL [R1+0x1304], R14 ;  /* 0x0013040e01007387 */ /* 0x000fe60000100800 */
[----:B------:R-:W-:Y:S01]  /*11c60*/  IMAD.WIDE R30, R28, 0x2, R84 ;  /* 0x000000021c1e7825 */ /* 0x000fe200078e0254 */
[----:B------:R-:W-:Y:S01]  /*11c70*/  STL [R1+0x1fd4], R46 ;  /* 0x001fd42e01007387 */ /* 0x000fe20000100800 */
[----:B------:R-:W-:Y:S01]  /*11c80*/  PRMT R6, RZ, 0x7610, R6 ;  /* 0x00007610ff067816 */ /* 0x000fe20000000006 */
[----:B0-----:R-:W0:Y:S02]  /*11c90*/  LDC R48, c[0x0][0x3b0] ;  /* 0x0000ec00ff307b82 */ /* 0x001e240000000800 */
[----:B------:R1:W-:Y:S04]  /*11ca0*/  STL [R1+0x2178], R46 ;  /* 0x0021782e01007387 */ /* 0x0003e80000100800 */
[----:B------:R-:W-:Y:S04]  /*11cb0*/  STL [R1+0x1fd0], R47 ;  /* 0x001fd02f01007387 */ /* 0x000fe80000100800 */
[----:B------:R3:W-:Y:S04]  /*11cc0*/  STL [R1+0x217c], R47 ;  /* 0x00217c2f01007387 */ /* 0x0007e80000100800 */
[----:B------:R-:W4:Y:S01]  /*11cd0*/  @!P4 LDG.E.U16 R51, desc[UR6][R40.64] ;  /* 0x000000062833c981 */ /* 0x000f22000c1e1500 */
[----:B-1----:R-:W-:-:S03]  /*11ce0*/  PRMT R46, RZ, 0x7610, R46 ;  /* 0x00007610ff2e7816 */ /* 0x002fc6000000002e */
[----:B------:R-:W4:Y:S01]  /*11cf0*/  @!P2 LDG.E.U16 R50, desc[UR6][R34.64] ;  /* 0x000000062232a981 */ /* 0x000f22000c1e1500 */
[----:B---3--:R-:W-:-:S03]  /*11d00*/  PRMT R47, RZ, 0x7610, R47 ;  /* 0x00007610ff2f7816 */ /* 0x008fc6000000002f */
[----:B------:R-:W3:Y:S04]  /*11d10*/  @!P4 LDG.E.U16 R46, desc[UR6][R36.64] ;  /* 0x00000006242ec981 */ /* 0x000ee8000c1e1500 */
[----:B------:R-:W3:Y:S04]  /*11d20*/  @!P4 LDG.E.U16 R47, desc[UR6][R38.64] ;  /* 0x00000006262fc981 */ /* 0x000ee8000c1e1500 */
[----:B------:R-:W-:Y:S04]  /*11d30*/  STL [R1+0x13bc], R13 ;  /* 0x0013bc0d01007387 */ /* 0x000fe80000100800 */
[----:B------:R-:W-:Y:S04]  /*11d40*/  STL [R1+0x1fdc], R44 ;  /* 0x001fdc2c01007387 */ /* 0x000fe80000100800 */
[----:B------:R-:W-:Y:S04]  /*11d50*/  STL [R1+0x2180], R44 ;  /* 0x0021802c01007387 */ /* 0x000fe80000100800 */
[----:B------:R-:W-:Y:S04]  /*11d60*/  STL [R1+0x1fd8], R45 ;  /* 0x001fd82d01007387 */ /* 0x000fe80000100800 */
[----:B------:R-:W-:Y:S04]  /*11d70*/  STL [R1+0x2184], R45 ;  /* 0x0021842d01007387 */ /* 0x000fe80000100800 */
[----:B------:R-:W-:Y:S01]  /*11d80*/  STL [R1+0x13b8], R12 ;  /* 0x0013b80c01007387 */ /* 0x000fe20000100800 */
[----:B------:R-:W-:-:S03]  /*11d90*/  ISETP.GE.U32.AND P5, PT, R4, 0x7fffff03, PT ;  /* 0x7fffff030400780c */ /* 0x000fc60003fa6070 */
[----:B--2---:R1:W-:Y:S02]  /*11da0*/  STL [R1+0x21d4], R53 ;  /* 0x0021d43501007387 */ /* 0x0043e40000100800 */
[----:B-1----:R-:W1:Y:S02]  /*11db0*/  LDC R53, c[0x0][0x3a0] ;  /* 0x0000e800ff357b82 */ /* 0x002e640000000800 */
[----:B------:R-:W-:Y:S04]  /*11dc0*/  STL [R1+0x1fe4], R42 ;  /* 0x001fe42a01007387 */ /* 0x000fe80000100800 */
[----:B------:R2:W-:Y:S04]  /*11dd0*/  STL [R1+0x2188], R42 ;  /* 0x0021882a01007387 */ /* 0x0005e80000100800 */
[----:B------:R-:W-:Y:S04]  /*11de0*/  STL [R1+0x1fe0], R43 ;  /* 0x001fe02b01007387 */ /* 0x000fe80000100800 */
[----:B------:R-:W-:Y:S01]  /*11df0*/  STL [R1+0x13b4], R10 ;  /* 0x0013b40a01007387 */ /* 0x000fe20000100800 */
[----:B------:R-:W-:Y:S01]  /*11e00*/  IMAD.WIDE R28, R28, 0x2, R82 ;  /* 0x000000021c1c7825 */ /* 0x000fe200078e0252 */
[----:B------:R-:W-:Y:S01]  /*11e10*/  PRMT R9, RZ, 0x7610, R9 ;  /* 0x00007610ff097816 */ /* 0x000fe20000000009 */
[----:B--2---:R-:W2:Y:S01]  /*11e20*/  LDC R42, c[0x0][0x3b0] ;  /* 0x0000ec00ff2a7b82 */ /* 0x004ea20000000800 */
[----:B------:R-:W-:Y:S01]  /*11e30*/  STL [R1+0x218c], R43 ;  /* 0x00218c2b01007387 */ /* 0x000fe20000100800 */
[----:B-1----:R-:W-:-:S04]  /*11e40*/  IADD3 R4, PT, PT, R53, -0x7f, RZ ;  /* 0xffffff8135047810 */ /* 0x002fc80007ffe0ff */
[----:B------:R-:W-:Y:S02]  /*11e50*/  ISETP.GE.U32.AND P4, PT, R4, 0x7fffff02, PT ;  /* 0x7fffff020400780c */ /* 0x000fe40003f86070 */
[----:B------:R-:W-:Y:S01]  /*11e60*/  PRMT R4, RZ, 0x7610, R4 ;  /* 0x00007610ff047816 */ /* 0x000fe20000000004 */
[----:B----4-:R-:W-:Y:S04]  /*11e70*/  STL [R1+0x21d8], R51 ;  /* 0x0021d83301007387 */ /* 0x010fe80000100800 */
[----:B------:R-:W-:Y:S04]  /*11e80*/  STL [R1+0x1fec], R40 ;  /* 0x001fec2801007387 */ /* 0x000fe80000100800 */
[----:B------:R-:W-:Y:S04]  /*11e90*/  STL [R1+0x2190], R40 ;  /* 0x0021902801007387 */ /* 0x000fe80000100800 */
[----:B------:R-:W-:Y:S04]  /*11ea0*/  STL [R1+0x13b0], R5 ;  /* 0x0013b00501007387 */ /* 0x000fe80000100800 */
[----:B------:R-:W-:Y:S04]  /*11eb0*/  STL [R1+0x1fe8], R41 ;  /* 0x001fe82901007387 */ /* 0x000fe80000100800 */
[----:B------:R1:W-:Y:S04]  /*11ec0*/  STL [R1+0x2194], R41 ;  /* 0x0021942901007387 */ /* 0x0003e80000100800 */
[----:B---3--:R3:W-:Y:S04]  /*11ed0*/  STL [R1+0x21dc], R47 ;  /* 0x0021dc2f01007387 */ /* 0x0087e80000100800 */
[----:B------:R-:W-:Y:S04]  /*11ee0*/  STL [R1+0x1ff4], R38 ;  /* 0x001ff42601007387 */ /* 0x000fe80000100800 */
[----:B------:R-:W-:Y:S01]  /*11ef0*/  STL [R1+0x2198], R38 ;  /* 0x0021982601007387 */ /* 0x000fe20000100800 */
[----:B------:R-:W-:Y:S01]  /*11f00*/  IMAD R12, R90, 0x7e, RZ ;  /* 0x0000007e5a0c7824 */ /* 0x000fe200078e02ff */
[----:B------:R-:W-:-:S02]  /*11f10*/  PRMT R8, RZ, 0x7610, R8 ;  /* 0x00007610ff087816 */ /* 0x000fc40000000008 */
[----:B------:R-:W-:Y:S01]  /*11f20*/  PRMT R7, RZ, 0x7610, R7 ;  /* 0x00007610ff077816 */ /* 0x000fe20000000007 */
[----:B------:R-:W-:Y:S01]  /*11f30*/  STL [R1+0x1ff0], R39 ;  /* 0x001ff02701007387 */ /* 0x000fe20000100800 */
[----:B------:R-:W-:Y:S01]  /*11f40*/  IMAD R20, R90, 0x7d, RZ ;  /* 0x0000007d5a147824 */ /* 0x000fe200078e02ff */
[----:B-1----:R-:W-:Y:S01]  /*11f50*/  PRMT R41, RZ, 0x7610, R41 ;  /* 0x00007610ff297816 */ /* 0x002fe20000000029 */
[----:B---3--:R-:W1:Y:S01]  /*11f60*/  LDC R47, c[0x0][0x3b0] ;  /* 0x0000ec00ff2f7b82 */ /* 0x008e620000000800 */
[----:B------:R-:W-:Y:S04]  /*11f70*/  STL [R1+0x219c], R39 ;  /* 0x00219c2701007387 */ /* 0x000fe80000100800 */
[----:B------:R3:W-:Y:S04]  /*11f80*/  STL [R1+0x21e0], R46 ;  /* 0x0021e02e01007387 */ /* 0x0007e80000100800 */
[----:B------:R-:W-:Y:S04]  /*11f90*/  STL [R1+0x1ffc], R36 ;  /* 0x001ffc2401007387 */ /* 0x000fe80000100800 */
[----:B------:R4:W-:Y:S01]  /*11fa0*/  STL [R1+0x21a0], R36 ;  /* 0x0021a02401007387 */ /* 0x0009e20000100800 */
[----:B------:R-:W-:Y:S01]  /*11fb0*/  IMAD.WIDE R18, R12, 0x2, R88 ;  /* 0x000000020c127825 */ /* 0x000fe200078e0258 */
[----:B------:R-:W-:Y:S01]  /*11fc0*/  PRMT R40, RZ, 0x7610, R40 ;  /* 0x00007610ff287816 */ /* 0x000fe20000000028 */
[----:B---3--:R-:W3:Y:S01]  /*11fd0*/  LDC R46, c[0x0][0x3b0] ;  /* 0x0000ec00ff2e7b82 */ /* 0x008ee20000000800 */
[----:B------:R-:W-:Y:S04]  /*11fe0*/  STL [R1+0x1ff8], R37 ;  /* 0x001ff82501007387 */ /* 0x000fe80000100800 */
[----:B------:R0:W-:Y:S04]  /*11ff0*/  STL [R1+0x21a4], R37 ;  /* 0x0021a42501007387 */ /* 0x0001e80000100800 */
[----:B------:R-:W-:Y:S04]  /*12000*/  STL.S16 [R1+0x1180], R4 ;  /* 0x0011800401007387 */ /* 0x000fe80000100600 */
[----:B------:R-:W-:Y:S04]  /*12010*/  STL [R1+0x21e4], R50 ;  /* 0x0021e43201007387 */ /* 0x000fe80000100800 */
[----:B------:R-:W-:Y:S04]  /*12020*/  STL [R1+0x2004], R34 ;  /* 0x0020042201007387 */ /* 0x000fe80000100800 */
[----:B------:R1:W-:Y:S01]  /*12030*/  STL [R1+0x21a8], R34 ;  /* 0x0021a82201007387 */ /* 0x0003e20000100800 */
[----:B----4-:R-:W-:-:S02]  /*12040*/  PRMT R36, RZ, 0x7610, R36 ;  /* 0x00007610ff247816 */ /* 0x010fc40000000024 */
[----:B0-----:R-:W-:Y:S01]  /*12050*/  PRMT R37, RZ, 0x7610, R37 ;  /* 0x00007610ff257816 */ /* 0x001fe20000000025 */
[C---:B------:R-:W-:Y:S01]  /*12060*/  IMAD.WIDE R16, R12.reuse, 0x2, R86 ;  /* 0x000000020c107825 */ /* 0x040fe200078e0256 */
[----:B------:R-:W4:Y:S04]  /*12070*/  @!P4 LDG.E.U16 R9, desc[UR6][R18.64] ;  /* 0x000000061209c981 */ /* 0x000f28000c1e1500 */
[----:B------:R-:W2:Y:S04]  /*12080*/  @!P2 LDG.E.U16 R37, desc[UR6][R30.64] ;  /* 0x000000061e25a981 */ /* 0x000ea8000c1e1500 */
[----:B-1----:R-:W2:Y:S04]  /*12090*/  LDL.LU R34, [R1+0x1180] ;  /* 0x0011800001227983 */ /* 0x002ea80000300800 */
[----:B------:R-:W3:Y:S01]  /*120a0*/  @!P2 LDG.E.U16 R36, desc[UR6][R28.64] ;  /* 0x000000061c24a981 */ /* 0x000ee2000c1e1500 */
[----:B------:R-:W-:-:S03]  /*120b0*/  IMAD.WIDE R14, R12, 0x2, R84 ;  /* 0x000000020c0e7825 */ /* 0x000fc600078e0254 */
[----:B------:R-:W3:Y:S01]  /*120c0*/  @!P4 LDG.E.U16 R8, desc[UR6][R16.64] ;  /* 0x000000061008c981 */ /* 0x000ee2000c1e1500 */
[----:B------:R-:W-:-:S03]  /*120d0*/  IMAD.WIDE R12, R12, 0x2, R82 ;  /* 0x000000020c0c7825 */ /* 0x000fc600078e0252 */
[----:B------:R0:W3:Y:S04]  /*120e0*/  @!P4 LDG.E.U16 R7, desc[UR6][R14.64] ;  /* 0x000000060e07c981 */ /* 0x0000e8000c1e1500 */
[----:B------:R1:W3:Y:S04]  /*120f0*/  @!P4 LDG.E.U16 R6, desc[UR6][R12.64] ;  /* 0x000000060c06c981 */ /* 0x0002e8000c1e1500 */
[----:B--2---:R-:W2:Y:S04]  /*12100*/  @!P2 LDG.E.U16 R34, desc[UR6][R32.64] ;  /* 0x000000062022a981 */ /* 0x004ea8000c1e1500 */
[----:B------:R-:W-:Y:S04]  /*12110*/  STL [R1+0x2000], R35 ;  /* 0x0020002301007387 */ /* 0x000fe80000100800 */
[----:B------:R-:W-:Y:S01]  /*12120*/  STL [R1+0x21ac], R35 ;  /* 0x0021ac2301007387 */ /* 0x000fe20000100800 */
[----:B------:R-:W-:-:S02]  /*12130*/  VIADD R4, R53, 0xffffff80 ;  /* 0xffffff8035047836 */ /* 0x000fc40000000000 */
[C---:B------:R-:W-:Y:S01]  /*12140*/  IMAD.WIDE R26, R20.reuse, 0x2, R88 ;  /* 0x00000002141a7825 */ /* 0x040fe200078e0258 */
[----:B------:R-:W-:Y:S02]  /*12150*/  PRMT R43, RZ, 0x7610, R43 ;  /* 0x00007610ff2b7816 */ /* 0x000fe4000000002b */
[----:B------:R-:W-:Y:S01]  /*12160*/  PRMT R45, RZ, 0x7610, R45 ;  /* 0x00007610ff2d7816 */ /* 0x000fe2000000002d */
[----:B------:R-:W-:Y:S01]  /*12170*/  IMAD.WIDE R24, R20, 0x2, R86 ;  /* 0x0000000214187825 */ /* 0x000fe200078e0256 */
[----:B------:R-:W-:Y:S01]  /*12180*/  ISETP.GE.U32.AND P2, PT, R4, 0x7fffff01, PT ;  /* 0x7fffff010400780c */ /* 0x000fe20003f46070 */
[----:B------:R-:W3:Y:S02]  /*12190*/  @!P5 LDG.E.U16 R41, desc[UR6][R26.64] ;  /* 0x000000061a29d981 */ /* 0x000ee4000c1e1500 */
[C---:B------:R-:W-:Y:S02]  /*121a0*/  IMAD.WIDE R22, R20.reuse, 0x2, R84 ;  /* 0x0000000214167825 */ /* 0x040fe400078e0254 */
[----:B------:R-:W3:Y:S02]  /*121b0*/  @!P5 LDG.E.U16 R40, desc[UR6][R24.64] ;  /* 0x000000061828d981 */ /* 0x000ee4000c1e1500 */
[----:B------:R-:W-:-:S02]  /*121c0*/  IMAD.WIDE R20, R20, 0x2, R82 ;  /* 0x0000000214147825 */ /* 0x000fc400078e0252 */
[----:B------:R-:W3:Y:S02]  /*121d0*/  @!P5 LDG.E.U16 R43, desc[UR6][R22.64] ;  /* 0x00000006162bd981 */ /* 0x000ee4000c1e1500 */
[C---:B------:R-:W-:Y:S02]  /*121e0*/  VIADD R4, R93.reuse, 0x38 ;  /* 0x000000385d047836 */ /* 0x040fe40000000000 */
[----:B------:R-:W3:Y:S03]  /*121f0*/  @!P5 LDG.E.U16 R45, desc[UR6][R20.64] ;  /* 0x00000006142dd981 */ /* 0x000ee6000c1e1500 */
[----:B------:R-:W-:Y:S02]  /*12200*/  ISETP.GE.AND P5, PT, R4, RZ, PT ;  /* 0x000000ff0400720c */ /* 0x000fe40003fa6270 */
[----:B------:R-:W-:Y:S01]  /*12210*/  IABS R5, R4 ;  /* 0x0000000400057213 */ /* 0x000fe20000000000 */
[----:B------:R-:W-:-:S05]  /*12220*/  VIADD R4, R93, 0x39 ;  /* 0x000000395d047836 */ /* 0x000fca0000000000 */
[----:B------:R-:W-:Y:S02]  /*12230*/  ISETP.GE.AND P4, PT, R4, RZ, PT ;  /* 0x000000ff0400720c */ /* 0x000fe40003f86270 */
[----:B------:R-:W-:Y:S01]  /*12240*/  IABS R4, R4 ;  /* 0x0000000400047213 */ /* 0x000fe20000000000 */
[----:B--2---:R-:W-:Y:S04]  /*12250*/  STL [R1+0x21e8], R34 ;  /* 0x0021e82201007387 */ /* 0x004fe80000100800 */
[----:B------:R-:W-:Y:S04]  /*12260*/  STL [R1+0x200c], R32 ;  /* 0x00200c2001007387 */ /* 0x000fe80000100800 */
[----:B------:R-:W-:Y:S04]  /*12270*/  STL [R1+0x21b0], R32 ;  /* 0x0021b02001007387 */ /* 0x000fe80000100800 */
[----:B------:R-:W-:Y:S04]  /*12280*/  STL [R1+0x2008], R33 ;  /* 0x0020082101007387 */ /* 0x000fe80000100800 */
[----:B------:R-:W-:Y:S04]  /*12290*/  STL [R1+0x21b4], R33 ;  /* 0x0021b42101007387 */ /* 0x000fe80000100800 */
[----:B------:R-:W-:Y:S04]  /*122a0*/  STL [R1+0x21ec], R37 ;  /* 0x0021ec2501007387 */ /* 0x000fe80000100800 */
[----:B------:R-:W-:Y:S04]  /*122b0*/  STL [R1+0x2014], R30 ;  /* 0x0020141e01007387 */ /* 0x000fe80000100800 */
[----:B------:R2:W-:Y:S04]  /*122c0*/  STL [R1+0x21b8], R30 ;  /* 0x0021b81e01007387 */ /* 0x0005e80000100800 */
[----:B------:R-:W-:Y:S04]  /*122d0*/  STL [R1+0x2010], R31 ;  /* 0x0020101f01007387 */ /* 0x000fe80000100800 */
[----:B------:R-:W-:Y:S04]  /*122e0*/  STL [R1+0x21c4], R31 ;  /* 0x0021c41f01007387 */ /* 0x000fe80000100800 */
[----:B---3--:R-:W-:Y:S04]  /*122f0*/  STL [R1+0x21f0], R36 ;  /* 0x0021f02401007387 */ /* 0x008fe80000100800 */
[----:B------:R-:W-:Y:S04]  /*12300*/  STL [R1+0x201c], R28 ;  /* 0x00201c1c01007387 */ /* 0x000fe80000100800 */
        /* <DEDUP_REMOVED lines=14> */
[----:B------:R0:W-:Y:S04]  /*123f0*/  STL [R1+0x2054], R14 ;  /* 0x0020540e01007387 */ /* 0x0001e80000100800 */
[----:B------:R-:W-:Y:S01]  /*12400*/  STL [R1+0x2050], R15 ;  /* 0x0020500f01007387 */ /* 0x000fe20000100800 */
[----:B--2---:R-:W-:-:S03]  /*12410*/  IMAD.MOV.U32 R30, RZ, RZ, R4 ;  /* 0x000000ffff1e7224 */ /* 0x004fc600078e0004 */
[----:B------:R-:W2:Y:S01]  /*12420*/  LDL.LU R68, [R1+0xf88] ;  /* 0x000f880001447983 */ /* 0x000ea20000300800 */
[----:B------:R-:W-:-:S03]  /*12430*/  IMAD R4, R90, 0x7f, RZ ;  /* 0x0000007f5a047824 */ /* 0x000fc600078e02ff */
[----:B------:R-:W3:Y:S04]  /*12440*/  LDL.LU R80, [R1+0xf70] ;  /* 0x000f700001507983 */ /* 0x000ee80000300800 */
[----:B------:R1:W-:Y:S01]  /*12450*/  STL [R1+0x205c], R12 ;  /* 0x00205c0c01007387 */ /* 0x0003e20000100800 */
[----:B0-----:R-:W-:Y:S01]  /*12460*/  PRMT R14, RZ, 0x7610, R14 ;  /* 0x00007610ff0e7816 */ /* 0x001fe2000000000e */
[----:B------:R-:W-:Y:S02]  /*12470*/  IMAD.WIDE R10, R4, 0x2, R88 ;  /* 0x00000002040a7825 */ /* 0x000fe400078e0258 */
[----:B------:R-:W-:Y:S02]  /*12480*/  STL [R1+0x2058], R13 ;  /* 0x0020580d01007387 */ /* 0x000fe40000100800 */
[----:B-1----:R-:W-:-:S02]  /*12490*/  VIADD R12, R93, 0x3a ;  /* 0x0000003a5d0c7836 */ /* 0x002fc40000000000 */
[----:B------:R0:W-:Y:S01]  /*124a0*/  STL [R1+0x12f4], R6 ;  /* 0x0012f40601007387 */ /* 0x0001e20000100800 */
[----:B------:R-:W-:Y:S02]  /*124b0*/  PRMT R15, RZ, 0x7610, R15 ;  /* 0x00007610ff0f7816 */ /* 0x000fe4000000000f */
[----:B------:R-:W-:Y:S01]  /*124c0*/  PRMT R16, RZ, 0x7610, R16 ;  /* 0x00007610ff107816 */ /* 0x000fe20000000010 */
[----:B----4-:R-:W-:Y:S01]  /*124d0*/  STL [R1+0x1300], R9 ;  /* 0x0013000901007387 */ /* 0x010fe20000100800 */
[----:B------:R-:W-:Y:S01]  /*124e0*/  IMAD.MOV.U32 R31, RZ, RZ, R5 ;  /* 0x000000ffff1f7224 */ /* 0x000fe200078e0005 */
[----:B------:R-:W-:Y:S02]  /*124f0*/  PRMT R17, RZ, 0x7610, R17 ;  /* 0x00007610ff117816 */ /* 0x000fe40000000011 */
[----:B------:R-:W-:Y:S01]  /*12500*/  LOP3.LUT R52, R0, 0x30, RZ, 0x3c, !PT ;  /* 0x0000003000347812 */ /* 0x000fe200078e3cff */
[----:B------:R-:W4:Y:S01]  /*12510*/  @!P2 LDG.E.U16 R14, desc[UR6][R10.64] ;  /* 0x000000060a0ea981 */ /* 0x000f22000c1e1500 */
[----:B0-----:R-:W-:Y:S01]  /*12520*/  IABS R6, R12 ;  /* 0x0000000c00067213 */ /* 0x001fe20000000000 */
[----:B------:R-:W-:Y:S01]  /*12530*/  IMAD.HI.U32 R33, R3, R30, RZ ;  /* 0x0000001e03217227 */ /* 0x000fe200078e00ff */
[----:B------:R-:W0:Y:S01]  /*12540*/  LDC R13, c[0x0][0x3b0] ;  /* 0x0000ec00ff0d7b82 */ /* 0x000e220000000800 */
[----:B------:R1:W-:Y:S02]  /*12550*/  STL [R1+0x12fc], R8 ;  /* 0x0012fc0801007387 */ /* 0x0003e40000100800 */
[----:B------:R-:W-:-:S02]  /*12560*/  IMAD.MOV.U32 R28, RZ, RZ, R6 ;  /* 0x000000ffff1c7224 */ /* 0x000fc400078e0006 */
[----:B------:R-:W-:Y:S04]  /*12570*/  STL [R1+0x2060], R90 ;  /* 0x0020605a01007387 */ /* 0x000fe80000100800 */
[----:B------:R1:W-:Y:S02]  /*12580*/  STL [R1+0x12f8], R7 ;  /* 0x0012f80701007387 */ /* 0x0003e40000100800 */
[----:B-1----:R-:W-:-:S05]  /*12590*/  IMAD.WIDE R8, R4, 0x2, R86 ;  /* 0x0000000204087825 */ /* 0x002fca00078e0256 */
[----:B------:R-:W4:Y:S01]  /*125a0*/  @!P2 LDG.E.U16 R15, desc[UR6][R8.64] ;  /* 0x00000006080fa981 */ /* 0x000f22000c1e1500 */
[----:B------:R-:W-:-:S04]  /*125b0*/  IMAD.WIDE R6, R4, 0x2, R84 ;  /* 0x0000000204067825 */ /* 0x000fc800078e0254 */
[----:B------:R-:W-:Y:S01]  /*125c0*/  IMAD.WIDE R4, R4, 0x2, R82 ;  /* 0x0000000204047825 */ /* 0x000fe200078e0252 */
[----:B------:R-:W4:Y:S04]  /*125d0*/  @!P2 LDG.E.U16 R16, desc[UR6][R6.64] ;  /* 0x000000060610a981 */ /* 0x000f28000c1e1500 */
[----:B------:R-:W4:Y:S04]  /*125e0*/  @!P2 LDG.E.U16 R17, desc[UR6][R4.64] ;  /* 0x000000060411a981 */ /* 0x000f28000c1e1500 */
        /* <DEDUP_REMOVED lines=8> */
[----:B--2---:R-:W-:Y:S04]  /*12670*/  STS.U16 [R52+UR76+0x18580], R68 ;  /* 0x0185804434007988 */ /* 0x004fe8000800044c */
[----:B---3--:R-:W-:Y:S04]  /*12680*/  STS.U16 [R52+UR76+0x980], R80 ;  /* 0x0009805034007988 */ /* 0x008fe8000800044c */
[----:B------:R-:W-:Y:S04]  /*12690*/  STS.U16 [R52+UR76+0x8980], R59 ;  /* 0x0089803b34007988 */ /* 0x000fe8000800044c */
[----:B----4-:R1:W-:Y:S04]  /*126a0*/  STL [R1+0x208c], R14 ;  /* 0x00208c0e01007387 */ /* 0x0103e80000100800 */
[----:B------:R-:W-:Y:S04]  /*126b0*/  STL [R1+0x2088], R10 ;  /* 0x0020880a01007387 */ /* 0x000fe80000100800 */
[----:B------:R2:W-:Y:S01]  /*126c0*/  STL [R1+0x2084], R11 ;  /* 0x0020840b01007387 */ /* 0x0005e20000100800 */
[C---:B------:R-:W-:Y:S01]  /*126d0*/  ISETP.GT.U32.AND P2, PT, R2.reuse, R81, PT ;  /* 0x000000510200720c */ /* 0x040fe20003f44070 */
[----:B------:R-:W-:Y:S01]  /*126e0*/  IMAD.HI.U32 R34, R3, R31, RZ ;  /* 0x0000001f03227227 */ /* 0x000fe200078e00ff */
[----:B-1----:R-:W1:Y:S01]  /*126f0*/  LDC R14, c[0x0][0x3b0] ;  /* 0x0000ec00ff0e7b82 */ /* 0x002e620000000800 */
[----:B------:R3:W-:Y:S07]  /*12700*/  STL [R1+0x2098], R15 ;  /* 0x0020980f01007387 */ /* 0x0007ee0000100800 */
[----:B--2---:R-:W2:Y:S01]  /*12710*/  LDC.64 R10, c[0x0][0x388] ;  /* 0x0000e200ff0a7b82 */ /* 0x004ea20000000a00 */
[----:B------:R-:W-:Y:S04]  /*12720*/  STL [R1+0x2094], R8 ;  /* 0x0020940801007387 */ /* 0x000fe80000100800 */
[----:B------:R-:W-:Y:S04]  /*12730*/  STL [R1+0x2090], R9 ;  /* 0x0020900901007387 */ /* 0x000fe80000100800 */
[----:B------:R-:W-:Y:S01]  /*12740*/  STS.U16 [R52+UR76+0x10980], R91 ;  /* 0x0109805b34007988 */ /* 0x000fe2000800044c */
[----:B------:R-:W-:Y:S01]  /*12750*/  @!P2 IMAD.IADD R81, R81, 0x1, -R2 ;  /* 0x000000015151a824 */ /* 0x000fe200078e0a02 */
[----:B---3--:R-:W3:Y:S02]  /*12760*/  LDC R15, c[0x0][0x3b0] ;  /* 0x0000ec00ff0f7b82 */ /* 0x008ee40000000800 */
[----:B------:R4:W-:Y:S04]  /*12770*/  STL [R1+0x20a4], R16 ;  /* 0x0020a41001007387 */ /* 0x0009e80000100800 */
[----:B------:R-:W-:Y:S04]  /*12780*/  STL [R1+0x20a0], R6 ;  /* 0x0020a00601007387 */ /* 0x000fe80000100800 */
[----:B------:R-:W-:Y:S04]  /*12790*/  STL [R1+0x209c], R7 ;  /* 0x00209c0701007387 */ /* 0x000fe80000100800 */
[----:B------:R-:W-:Y:S01]  /*127a0*/  STS.U16 [R52+UR76+0x18980], R75 ;  /* 0x0189804b34007988 */ /* 0x000fe2000800044c */
[----:B------:R-:W-:Y:S01]  /*127b0*/  ISETP.GT.U32.AND P2, PT, R2, R92, PT ;  /* 0x0000005c0200720c */ /* 0x000fe20003f44070 */
[----:B------:R-:W-:Y:S01]  /*127c0*/  IMAD.HI.U32 R32, R3, R28, RZ ;  /* 0x0000001c03207227 */ /* 0x000fe200078e00ff */
[----:B----4-:R-:W4:Y:S01]  /*127d0*/  LDC R16, c[0x0][0x3b0] ;  /* 0x0000ec00ff107b82 */ /* 0x010f220000000800 */
[----:B------:R-:W-:Y:S04]  /*127e0*/  STL [R1+0x20b0], R17 ;  /* 0x0020b01101007387 */ /* 0x000fe80000100800 */
[----:B------:R-:W-:Y:S04]  /*127f0*/  STL [R1+0x20ac], R4 ;  /* 0x0020ac0401007387 */ /* 0x000fe80000100800 */
[----:B------:R-:W-:Y:S04]  /*12800*/  STL [R1+0x20a8], R5 ;  /* 0x0020a80501007387 */ /* 0x000fe80000100800 */
[----:B------:R-:W2:Y:S04]  /*12810*/  LDL.LU R73, [R1+0xeac] ;  /* 0x000eac0001497983 */ /* 0x000ea80000300800 */
[----:B------:R-:W2:Y:S04]  /*12820*/  LDL.LU R59, [R1+0x21f8] ;  /* 0x0021f800013b7983 */ /* 0x000ea80000300800 */
[----:B------:R-:W3:Y:S04]  /*12830*/  LDL.LU R91, [R1+0x21f4] ;  /* 0x0021f400015b7983 */ /* 0x000ee80000300800 */
[----:B------:R-:W3:Y:S04]  /*12840*/  LDL.LU R9, [R1+0xec8] ;  /* 0x000ec80001097983 */ /* 0x000ee80000300800 */
[----:B------:R-:W-:Y:S04]  /*12850*/  STS.U16 [R52+UR76+0xd80], R74 ;  /* 0x000d804a34007988 */ /* 0x000fe8000800044c */
[----:B------:R-:W-:Y:S04]  /*12860*/  STS.U16 [R52+UR76+0x8d80], R72 ;  /* 0x008d804834007988 */ /* 0x000fe8000800044c */
[----:B------:R-:W-:Y:S04]  /*12870*/  STS.U16 [R52+UR76+0x10d80], R71 ;  /* 0x010d804734007988 */ /* 0x000fe8000800044c */
[----:B------:R0:W-:Y:S04]  /*12880*/  STS.U16 [R52+UR76+0x18d80], R70 ;  /* 0x018d804634007988 */ /* 0x0001e8000800044c */
[----:B0-----:R-:W4:Y:S04]  /*12890*/  LDL.LU R70, [R1+0xf30] ;  /* 0x000f300001467983 */ /* 0x001f280000300800 */
[----:B------:R-:W4:Y:S04]  /*128a0*/  LDL.LU R71, [R1+0xf2c] ;  /* 0x000f2c0001477983 */ /* 0x000f280000300800 */
[----:B------:R-:W-:Y:S04]  /*128b0*/  STS.U16 [R52+UR76+0x1180], R65 ;  /* 0x0011804134007988 */ /* 0x000fe8000800044c */
[----:B------:R0:W-:Y:S04]  /*128c0*/  STS.U16 [R52+UR76+0x9180], R64 ;  /* 0x0091804034007988 */ /* 0x0001e8000800044c */
[----:B0-----:R-:W4:Y:S04]  /*128d0*/  LDL.LU R64, [R1+0xf28] ;  /* 0x000f280001407983 */ /* 0x001f280000300800 */
[----:B------:R-:W4:Y:S04]  /*128e0*/  LDL.LU R65, [R1+0xf24] ;  /* 0x000f240001417983 */ /* 0x000f280000300800 */
[----:B------:R0:W-:Y:S04]  /*128f0*/  STS.U16 [R52+UR76+0x11180], R58 ;  /* 0x0111803a34007988 */ /* 0x0001e8000800044c */
[----:B0-----:R-:W4:Y:S01]  /*12900*/  LDL.LU R58, [R1+0xf20] ;  /* 0x000f2000013a7983 */ /* 0x001f220000300800 */
[----:B--2---:R-:W-:-:S03]  /*12910*/  LOP3.LUT R44, R59, 0x7f, RZ, 0xc0, !PT ;  /* 0x0000007f3b2c7812 */ /* 0x004fc600078ec0ff */
[----:B------:R-:W2:Y:S01]  /*12920*/  LDL.LU R59, [R1+0xf1c] ;  /* 0x000f1c00013b7983 */ /* 0x000ea20000300800 */
[----:B------:R-:W-:Y:S02]  /*12930*/  @!P2 IMAD.IADD R92, R92, 0x1, -R2 ;  /* 0x000000015c5ca824 */ /* 0x000fe400078e0a02 */
[----:B---3--:R-:W-:Y:S01]  /*12940*/  @!P0 IMAD.MOV R9, RZ, RZ, -R9 ;  /* 0x000000ffff098224 */ /* 0x008fe200078e0a09 */
[C---:B------:R-:W-:Y:S02]  /*12950*/  ISETP.GT.U32.AND P0, PT, R2.reuse, R81, PT ;  /* 0x000000510200720c */ /* 0x040fe40003f04070 */
[C---:B------:R-:W-:Y:S01]  /*12960*/  ISETP.GT.U32.AND P2, PT, R2.reuse, R92, PT ;  /* 0x0000005c0200720c */ /* 0x040fe20003f44070 */
[----:B------:R-:W-:Y:S02]  /*12970*/  IMAD.MOV R6, RZ, RZ, -R34 ;  /* 0x000000ffff067224 */ /* 0x000fe400078e0a22 */
[----:B------:R-:W-:Y:S02]  /*12980*/  IMAD.MOV R4, RZ, RZ, -R32 ;  /* 0x000000ffff047224 */ /* 0x000fe400078e0a20 */
[----:B------:R-:W-:-:S02]  /*12990*/  IMAD R7, R2, R6, R31 ;  /* 0x0000000602077224 */ /* 0x000fc400078e021f */
[----:B------:R-:W0:Y:S04]  /*129a0*/  LDC R31, c[0x0][0x3b0] ;  /* 0x0000ec00ff1f7b82 */ /* 0x000e280000000800 */
[--C-:B------:R-:W-:Y:S01]  /*129b0*/  @!P0 IMAD.IADD R81, R81, 0x1, -R2.reuse ;  /* 0x0000000151518824 */ /* 0x100fe200078e0a02 */
[----:B------:R-:W-:Y:S01]  /*129c0*/  ISETP.GE.AND P0, PT, R93, RZ, PT ;  /* 0x000000ff5d00720c */ /* 0x000fe20003f06270 */
[----:B------:R-:W-:Y:S02]  /*129d0*/  @!P2 IMAD.IADD R92, R92, 0x1, -R2 ;  /* 0x000000015c5ca824 */ /* 0x000fe400078e0a02 */
[----:B------:R-:W-:Y:S02]  /*129e0*/  IMAD R6, R2, R4, R28 ;  /* 0x0000000402067224 */ /* 0x000fe400078e021c */
[----:B------:R-:W-:Y:S01]  /*129f0*/  IMAD.MOV.U32 R4, RZ, RZ, R10 ;  /* 0x000000ffff047224 */ /* 0x000fe200078e000a */
[----:B------:R-:W3:Y:S01]  /*12a00*/  LDC R28, c[0x0][0x3b0] ;  /* 0x0000ec00ff1c7b82 */ /* 0x000ee20000000800 */
[----:B------:R-:W-:-:S02]  /*12a10*/  IMAD.MOV R5, RZ, RZ, -R33 ;  /* 0x000000ffff057224 */ /* 0x000fc400078e0a21 */
[----:B------:R-:W-:Y:S01]  /*12a20*/  IMAD.MOV.U32 R10, RZ, RZ, R92 ;  /* 0x000000ffff0a7224 */ /* 0x000fe200078e005c */
[----:B------:R-:W-:Y:S01]  /*12a30*/  ISETP.NE.AND P2, PT, R73, RZ, PT ;  /* 0x000000ff4900720c */ /* 0x000fe20003f45270 */
[----:B------:R-:W-:Y:S01]  /*12a40*/  IMAD R8, R2, R5, R30 ;  /* 0x0000000502087224 */ /* 0x000fe200078e021e */
[----:B------:R-:W-:Y:S01]  /*12a50*/  LOP3.LUT R5, RZ, R73, RZ, 0x33, !PT ;  /* 0x00000049ff057212 */ /* 0x000fe200078e33ff */
[----:B------:R-:W-:Y:S02]  /*12a60*/  @!P0 IMAD.MOV R10, RZ, RZ, -R10 ;  /* 0x000000ffff0a8224 */ /* 0x000fe400078e0a0a */
[----:B------:R-:W-:-:S03]  /*12a70*/  IMAD R92, R44, R91, RZ ;  /* 0x0000005b2c5c7224 */ /* 0x000fc600078e02ff */
[C---:B------:R-:W-:Y:S02]  /*12a80*/  SEL R10, R5.reuse, R10, !P2 ;  /* 0x0000000a050a7207 */ /* 0x040fe40005000000 */
[----:B------:R-:W-:Y:S02]  /*12a90*/  LEA R4, P0, R92, R4, 0x1 ;  /* 0x000000045c047211 */ /* 0x000fe400078008ff */
[C---:B----4-:R-:W-:Y:S01]  /*12aa0*/  SEL R30, R5.reuse, R70, !P2 ;  /* 0x00000046051e7207 */ /* 0x050fe20005000000 */
[----:B-1----:R-:W-:Y:S01]  /*12ab0*/  IMAD R39, R10, R14, RZ ;  /* 0x0000000e0a277224 */ /* 0x002fe200078e02ff */
[----:B------:R-:W-:Y:S02]  /*12ac0*/  LEA.HI.X.SX32 R92, R92, R11, 0x1, P0 ;  /* 0x0000000b5c5c7211 */ /* 0x000fe400000f0eff */
[----:B------:R-:W-:Y:S01]  /*12ad0*/  SEL R17, R5, R71, !P2 ;  /* 0x0000004705117207 */ /* 0x000fe20005000000 */
[----:B0-----:R-:W-:Y:S01]  /*12ae0*/  IMAD R38, R30, R31, RZ ;  /* 0x0000001f1e267224 */ /* 0x001fe200078e02ff */
[----:B------:R-:W-:Y:S01]  /*12af0*/  LEA R74, P0, R39, R4, 0x1 ;  /* 0x00000004274a7211 */ /* 0x000fe200078008ff */
[----:B------:R-:W0:Y:S02]  /*12b00*/  LDC R11, c[0x0][0x3b0] ;  /* 0x0000ec00ff0b7b82 */ /* 0x000e240000000800 */
[----:B---3--:R-:W-:Y:S01]  /*12b10*/  IMAD R37, R17, R28, RZ ;  /* 0x0000001c11257224 */ /* 0x008fe200078e02ff */
[----:B------:R-:W-:-:S02]  /*12b20*/  LEA.HI.X.SX32 R75, R39, R92, 0x1, P0 ;  /* 0x0000005c274b7211 */ /* 0x000fc400000f0eff */
[C---:B------:R-:W-:Y:S02]  /*12b30*/  SEL R14, R5.reuse, R64, !P2 ;  /* 0x00000040050e7207 */ /* 0x040fe40005000000 */
[----:B------:R-:W-:Y:S01]  /*12b40*/  LEA R72, P0, R38, R4, 0x1 ;  /* 0x0000000426487211 */ /* 0x000fe200078008ff */
[----:B------:R-:W1:Y:S01]  /*12b50*/  LDC R17, c[0x0][0x3b0] ;  /* 0x0000ec00ff117b82 */ /* 0x000e620000000800 */
[----:B------:R-:W-:Y:S01]  /*12b60*/  SEL R10, R5, R65, !P2 ;  /* 0x00000041050a7207 */ /* 0x000fe20005000000 */
[----:B------:R-:W-:Y:S01]  /*12b70*/  IMAD R36, R14, R15, RZ ;  /* 0x0000000f0e247224 */ /* 0x000fe200078e02ff */
[----:B------:R-:W-:Y:S02]  /*12b80*/  LEA.HI.X.SX32 R73, R38, R92, 0x1, P0 ;  /* 0x0000005c26497211 */ /* 0x000fe400000f0eff */
[----:B------:R-:W-:-:S03]  /*12b90*/  LEA R70, P0, R37, R4, 0x1 ;  /* 0x0000000425467211 */ /* 0x000fc600078008ff */
[----:B------:R-:W3:Y:S01]  /*12ba0*/  LDC R15, c[0x0][0x3b0] ;  /* 0x0000ec00ff0f7b82 */ /* 0x000ee20000000800 */
[----:B------:R-:W-:Y:S01]  /*12bb0*/  IMAD R35, R10, R13, RZ ;  /* 0x0000000d0a237224 */ /* 0x000fe200078e02ff */
[----:B------:R-:W-:-:S06]  /*12bc0*/  LEA.HI.X.SX32 R71, R37, R92, 0x1, P0 ;  /* 0x0000005c25477211 */ /* 0x000fcc00000f0eff */
[----:B------:R-:W4:Y:S01]  /*12bd0*/  LDC R14, c[0x0][0x3b0] ;  /* 0x0000ec00ff0e7b82 */ /* 0x000f220000000800 */
[----:B------:R-:W-:Y:S02]  /*12be0*/  SEL R13, R5, R58, !P2 ;  /* 0x0000003a050d7207 */ /* 0x000fe40005000000 */
[----:B------:R-:W-:-:S05]  /*12bf0*/  LEA R58, P0, R36, R4, 0x1 ;  /* 0x00000004243a7211 */ /* 0x000fca00078008ff */
[----:B------:R-:W0:Y:S01]  /*12c00*/  LDC R31, c[0x0][0x3b0] ;  /* 0x0000ec00ff1f7b82 */ /* 0x000e220000000800 */
[----:B------:R-:W-:Y:S01]  /*12c10*/  IMAD R34, R13, R16, RZ ;  /* 0x000000100d227224 */ /* 0x000fe200078e02ff */
[----:B------:R-:W-:-:S06]  /*12c20*/  SEL R16, R5, R60, !P2 ;  /* 0x0000003c05107207 */ /* 0x000fcc0005000000 */
[----:B------:R-:W0:Y:S01]  /*12c30*/  LDC R28, c[0x0][0x3b0] ;  /* 0x0000ec00ff1c7b82 */ /* 0x000e220000000800 */
[----:B------:R-:W-:Y:S01]  /*12c40*/  SEL R13, R5, R61, !P2 ;  /* 0x0000003d050d7207 */ /* 0x000fe20005000000 */
[----:B-1----:R-:W-:-:S06]  /*12c50*/  IMAD R32, R16, R17, RZ ;  /* 0x0000001110207224 */ /* 0x002fcc00078e02ff */
[----:B------:R-:W1:Y:S01]  /*12c60*/  LDC R30, c[0x0][0x3b0] ;  /* 0x0000ec00ff1e7b82 */ /* 0x000e620000000800 */
[----:B---3--:R-:W-:Y:S01]  /*12c70*/  IMAD R13, R13, R15, RZ ;  /* 0x0000000f0d0d7224 */ /* 0x008fe200078e02ff */
[C---:B------:R-:W-:Y:S01]  /*12c80*/  SEL R16, R5.reuse, R67, !P2 ;  /* 0x0000004305107207 */ /* 0x040fe20005000000 */
[----:B------:R-:W-:Y:S01]  /*12c90*/  STL [R1+0x20b4], R91 ;  /* 0x0020b45b01007387 */ /* 0x000fe20000100800 */
[----:B------:R-:W-:-:S03]  /*12ca0*/  SEL R17, R5, R66, !P2 ;  /* 0x0000004205117207 */ /* 0x000fc60005000000 */
[----:B------:R-:W-:Y:S04]  /*12cb0*/  STL [R1+0x1528], R74 ;  /* 0x0015284a01007387 */ /* 0x000fe80000100800 */
[----:B------:R-:W-:Y:S04]  /*12cc0*/  STL [R1+0x1524], R75 ;  /* 0x0015244b01007387 */ /* 0x000fe80000100800 */
[----:B------:R-:W-:Y:S04]  /*12cd0*/  STL [R1+0x1530], R72 ;  /* 0x0015304801007387 */ /* 0x000fe80000100800 */
[----:B------:R-:W-:Y:S04]  /*12ce0*/  STL [R1+0x152c], R73 ;  /* 0x00152c4901007387 */ /* 0x000fe80000100800 */
[----:B------:R-:W-:Y:S01]  /*12cf0*/  STL [R1+0x1538], R70 ;  /* 0x0015384601007387 */ /* 0x000fe20000100800 */
[----:B-1----:R-:W-:-:S03]  /*12d00*/  IMAD R17, R17, R30, RZ ;  /* 0x0000001e11117224 */ /* 0x002fc600078e02ff */
[----:B------:R-:W-:Y:S04]  /*12d10*/  STL [R1+0x1534], R71 ;  /* 0x0015344701007387 */ /* 0x000fe80000100800 */
[----:B------:R-:W-:Y:S01]  /*12d20*/  STL [R1+0x1540], R58 ;  /* 0x0015403a01007387 */ /* 0x000fe20000100800 */
[----:B------:R-:W-:-:S05]  /*12d30*/  SEL R30, R5, R76, !P2 ;  /* 0x0000004c051e7207 */ /* 0x000fca0005000000 */
[----:B------:R-:W-:Y:S01]  /*12d40*/  IMAD R30, R30, R48, RZ ;  /* 0x000000301e1e7224 */ /* 0x000fe200078e02ff */
[----:B--2---:R-:W-:Y:S02]  /*12d50*/  SEL R10, R5, R59, !P2 ;  /* 0x0000003b050a7207 */ /* 0x004fe40005000000 */
[----:B------:R-:W-:Y:S02]  /*12d60*/  LEA.HI.X.SX32 R59, R36, R92, 0x1, P0 ;  /* 0x0000005c243b7211 */ /* 0x000fe400000f0eff */
[----:B------:R-:W-:Y:S01]  /*12d70*/  LEA R64, P0, R35, R4, 0x1 ;  /* 0x0000000423407211 */ /* 0x000fe200078008ff */
[----:B0-----:R-:W-:-:S03]  /*12d80*/  IMAD R33, R10, R11, RZ ;  /* 0x0000000b0a217224 */ /* 0x001fc600078e02ff */
[----:B------:R-:W-:Y:S01]  /*12d90*/  LEA.HI.X.SX32 R65, R35, R92, 0x1, P0 ;  /* 0x0000005c23417211 */ /* 0x000fe200000f0eff */
[----:B------:R-:W0:Y:S01]  /*12da0*/  LDC R11, c[0x0][0x3b0] ;  /* 0x0000ec00ff0b7b82 */ /* 0x000e220000000800 */
[C---:B------:R-:W-:Y:S02]  /*12db0*/  LEA R60, P0, R34.reuse, R4, 0x1 ;  /* 0x00000004223c7211 */ /* 0x040fe400078008ff */
[----:B------:R-:W-:Y:S02]  /*12dc0*/  SEL R10, R5, R62, !P2 ;  /* 0x0000003e050a7207 */ /* 0x000fe40005000000 */
[----:B------:R-:W-:Y:S02]  /*12dd0*/  LEA.HI.X.SX32 R61, R34, R92, 0x1, P0 ;  /* 0x0000005c223d7211 */ /* 0x000fe400000f0eff */
[----:B------:R-:W-:Y:S01]  /*12de0*/  LEA R88, P0, R33, R4, 0x1 ;  /* 0x0000000421587211 */ /* 0x000fe200078008ff */
[----:B----4-:R-:W-:Y:S01]  /*12df0*/  IMAD R15, R10, R14, RZ ;  /* 0x0000000e0a0f7224 */ /* 0x010fe200078e02ff */
[----:B------:R-:W-:-:S02]  /*12e00*/  SEL R14, R5, R63, !P2 ;  /* 0x0000003f050e7207 */ /* 0x000fc40005000000 */
[----:B------:R-:W-:Y:S02]  /*12e10*/  LEA.HI.X.SX32 R90, R33, R92, 0x1, P0 ;  /* 0x0000005c215a7211 */ /* 0x000fe400000f0eff */
[----:B------:R-:W-:Y:S01]  /*12e20*/  LEA R87, P0, R32, R4, 0x1 ;  /* 0x0000000420577211 */ /* 0x000fe200078008ff */
[----:B------:R-:W-:-:S03]  /*12e30*/  IMAD R14, R14, R31, RZ ;  /* 0x0000001f0e0e7224 */ /* 0x000fc600078e02ff */
[----:B------:R-:W-:Y:S02]  /*12e40*/  LEA.HI.X.SX32 R89, R32, R92, 0x1, P0 ;  /* 0x0000005c20597211 */ /* 0x000fe400000f0eff */
[----:B------:R-:W-:Y:S01]  /*12e50*/  LEA R67, P0, R13, R4, 0x1 ;  /* 0x000000040d437211 */ /* 0x000fe200078008ff */
[----:B------:R-:W-:Y:S01]  /*12e60*/  IMAD R31, R16, R28, RZ ;  /* 0x0000001c101f7224 */ /* 0x000fe200078e02ff */
[----:B------:R-:W-:Y:S02]  /*12e70*/  SEL R16, R5, R77, !P2 ;  /* 0x0000004d05107207 */ /* 0x000fe40005000000 */
[----:B------:R-:W-:Y:S02]  /*12e80*/  LEA.HI.X.SX32 R77, R13, R92, 0x1, P0 ;  /* 0x0000005c0d4d7211 */ /* 0x000fe400000f0eff */
[----:B------:R-:W-:-:S04]  /*12e90*/  LEA R13, P0, R15, R4, 0x1 ;  /* 0x000000040f0d7211 */ /* 0x000fc800078008ff */
[----:B------:R-:W-:Y:S02]  /*12ea0*/  LEA.HI.X.SX32 R15, R15, R92, 0x1, P0 ;  /* 0x0000005c0f0f7211 */ /* 0x000fe400000f0eff */
[C---:B------:R-:W-:Y:S01]  /*12eb0*/  LEA R62, P0, R14.reuse, R4, 0x1 ;  /* 0x000000040e3e7211 */ /* 0x040fe200078008ff */
[----:B------:R-:W-:Y:S01]  /*12ec0*/  STL [R1+0x153c], R59 ;  /* 0x00153c3b01007387 */ /* 0x000fe20000100800 */
[----:B------:R-:W-:Y:S02]  /*12ed0*/  SEL R10, R5, R69, !P2 ;  /* 0x00000045050a7207 */ /* 0x000fe40005000000 */
[----:B------:R-:W-:Y:S01]  /*12ee0*/  LEA.HI.X.SX32 R63, R14, R92, 0x1, P0 ;  /* 0x0000005c0e3f7211 */ /* 0x000fe200000f0eff */
[----:B------:R-:W-:Y:S01]  /*12ef0*/  STL [R1+0x1548], R64 ;  /* 0x0015484001007387 */ /* 0x000fe20000100800 */
[----:B------:R-:W-:-:S03]  /*12f00*/  LEA R14, P0, R17, R4, 0x1 ;  /* 0x00000004110e7211 */ /* 0x000fc600078008ff */
[----:B------:R-:W-:Y:S01]  /*12f10*/  STL [R1+0x1544], R65 ;  /* 0x0015444101007387 */ /* 0x000fe20000100800 */
[----:B------:R-:W-:-:S03]  /*12f20*/  LEA.HI.X.SX32 R66, R17, R92, 0x1, P0 ;  /* 0x0000005c11427211 */ /* 0x000fc600000f0eff */
[----:B------:R-:W-:Y:S01]  /*12f30*/  STL [R1+0x1550], R60 ;  /* 0x0015503c01007387 */ /* 0x000fe20000100800 */
[----:B0-----:R-:W-:-:S03]  /*12f40*/  IMAD R10, R10, R11, RZ ;  /* 0x0000000b0a0a7224 */ /* 0x001fc600078e02ff */
[----:B------:R-:W-:Y:S01]  /*12f50*/  STL [R1+0x154c], R61 ;  /* 0x00154c3d01007387 */ /* 0x000fe20000100800 */
[----:B------:R-:W-:-:S03]  /*12f60*/  LEA R17, P0, R31, R4, 0x1 ;  /* 0x000000041f117211 */ /* 0x000fc600078008ff */
[----:B------:R-:W-:Y:S04]  /*12f70*/  STL [R1+0x1558], R88 ;  /* 0x0015585801007387 */ /* 0x000fe80000100800 */
[----:B------:R-:W-:Y:S04]  /*12f80*/  STL [R1+0x1554], R90 ;  /* 0x0015545a01007387 */ /* 0x000fe80000100800 */
[----:B------:R-:W-:Y:S01]  /*12f90*/  STL [R1+0x1560], R87 ;  /* 0x0015605701007387 */ /* 0x000fe20000100800 */
[----:B------:R-:W-:-:S03]  /*12fa0*/  SEL R11, R5, R78, !P2 ;  /* 0x0000004e050b7207 */ /* 0x000fc60005000000 */
[----:B------:R-:W-:Y:S01]  /*12fb0*/  STL [R1+0x155c], R89 ;  /* 0x00155c5901007387 */ /* 0x000fe20000100800 */
[----:B------:R-:W-:-:S03]  /*12fc0*/  LEA.HI.X.SX32 R76, R31, R92, 0x1, P0 ;  /* 0x0000005c1f4c7211 */ /* 0x000fc600000f0eff */
[----:B------:R-:W-:Y:S01]  /*12fd0*/  STL [R1+0x1568], R67 ;  /* 0x0015684301007387 */ /* 0x000fe20000100800 */
[----:B------:R-:W-:-:S03]  /*12fe0*/  LEA R78, P0, R10, R4, 0x1 ;  /* 0x000000040a4e7211 */ /* 0x000fc600078008ff */
        /* <DEDUP_REMOVED lines=8> */
[----:B------:R-:W-:Y:S04]  /*13070*/  STL [R1+0x1580], R14 ;  /* 0x0015800e01007387 */ /* 0x000fe80000100800 */
[----:B------:R-:W-:Y:S04]  /*13080*/  STL [R1+0x157c], R66 ;  /* 0x00157c4201007387 */ /* 0x000fe80000100800 */
[----:B------:R-:W2:Y:S01]  /*13090*/  LDL.LU R49, [R1+0x1094] ;  /* 0x0010940001317983 */ /* 0x000ea20000300800 */
[----:B------:R-:W-:-:S03]  /*130a0*/  LEA.HI.X.SX32 R86, R30, R92, 0x1, P0 ;  /* 0x0000005c1e567211 */ /* 0x000fc600000f0eff */
[----:B------:R-:W3:Y:S04]  /*130b0*/  LDL.LU R48, [R1+0x1090] ;  /* 0x0010900001307983 */ /* 0x000ee80000300800 */
[----:B------:R-:W4:Y:S04]  /*130c0*/  LDL.LU R55, [R1+0x108c] ;  /* 0x00108c0001377983 */ /* 0x000f280000300800 */
[----:B------:R-:W4:Y:S04]  /*130d0*/  LDL.LU R68, [R1+0x1088] ;  /* 0x0010880001447983 */ /* 0x000f280000300800 */
[----:B------:R-:W-:Y:S04]  /*130e0*/  STL [R1+0x1588], R17 ;  /* 0x0015881101007387 */ /* 0x000fe80000100800 */
[----:B------:R-:W-:Y:S04]  /*130f0*/  STL [R1+0x1584], R76 ;  /* 0x0015844c01007387 */ /* 0x000fe80000100800 */
[----:B------:R-:W-:Y:S04]  /*13100*/  STL [R1+0x1590], R78 ;  /* 0x0015904e01007387 */ /* 0x000fe80000100800 */
[----:B------:R-:W-:Y:S04]  /*13110*/  STL [R1+0x158c], R79 ;  /* 0x00158c4f01007387 */ /* 0x000fe80000100800 */
[----:B------:R-:W-:Y:S04]  /*13120*/  STL [R1+0x1598], R10 ;  /* 0x0015980a01007387 */ /* 0x000fe80000100800 */
[----:B------:R-:W-:Y:S04]  /*13130*/  STL [R1+0x1594], R86 ;  /* 0x0015945601007387 */ /* 0x000fe80000100800 */
[----:B------:R-:W4:Y:S04]  /*13140*/  LDL.LU R54, [R1+0x1084] ;  /* 0x0010840001367983 */ /* 0x000f280000300800 */
[----:B------:R-:W4:Y:S04]  /*13150*/  LDL.LU R57, [R1+0x1080] ;  /* 0x0010800001397983 */ /* 0x000f280000300800 */
[----:B------:R-:W4:Y:S04]  /*13160*/  LDL.LU R56, [R1+0x107c] ;  /* 0x00107c0001387983 */ /* 0x000f280000300800 */
[----:B------:R-:W4:Y:S01]  /*13170*/  LDL.LU R80, [R1+0x1078] ;  /* 0x0010780001507983 */ /* 0x000f220000300800 */
[----:B------:R-:W-:-:S02]  /*13180*/  IMAD R16, R16, R47, RZ ;  /* 0x0000002f10107224 */ /* 0x000fc400078e02ff */
[----:B------:R-:W-:-:S03]  /*13190*/  IMAD R11, R11, R46, RZ ;  /* 0x0000002e0b0b7224 */ /* 0x000fc600078e02ff */
[----:B------:R-:W-:Y:S01]  /*131a0*/  LEA R84, P0, R16, R4, 0x1 ;  /* 0x0000000410547211 */ /* 0x000fe200078008ff */
[----:B------:R-:W-:-:S03]  /*131b0*/  IMAD R28, R28, R42, RZ ;  /* 0x0000002a1c1c7224 */ /* 0x000fc600078e02ff */
[----:B------:R-:W-:Y:S02]  /*131c0*/  LEA.HI.X.SX32 R85, R16, R92, 0x1, P0 ;  /* 0x0000005c10557211 */ /* 0x000fe400000f0eff */
[----:B------:R-:W-:-:S04]  /*131d0*/  LEA R16, P0, R11, R4, 0x1 ;  /* 0x000000040b107211 */ /* 0x000fc800078008ff */
[----:B------:R-:W-:Y:S02]  /*131e0*/  LEA.HI.X.SX32 R83, R11, R92, 0x1, P0 ;  /* 0x0000005c0b537211 */ /* 0x000fe400000f0eff */
[C---:B------:R-:W-:Y:S01]  /*131f0*/  LEA R11, P0, R28.reuse, R4, 0x1 ;  /* 0x000000041c0b7211 */ /* 0x040fe200078008ff */
[----:B------:R-:W-:Y:S03]  /*13200*/  STL [R1+0x15a0], R84 ;  /* 0x0015a05401007387 */ /* 0x000fe60000100800 */
[----:B------:R-:W-:Y:S01]  /*13210*/  LEA.HI.X.SX32 R82, R28, R92, 0x1, P0 ;  /* 0x0000005c1c527211 */ /* 0x000fe200000f0eff */
[----:B------:R-:W-:Y:S01]  /*13220*/  STL [R1+0x159c], R85 ;  /* 0x00159c5501007387 */ /* 0x000fe20000100800 */
[----:B------:R-:W-:-:S03]  /*13230*/  VIADD R69, R53, 0x7f ;  /* 0x0000007f35457836 */ /* 0x000fc60000000000 */
[----:B------:R-:W-:Y:S04]  /*13240*/  STL [R1+0x15a8], R16 ;  /* 0x0015a81001007387 */ /* 0x000fe80000100800 */
[----:B------:R-:W-:Y:S04]  /*13250*/  STL [R1+0x15a4], R83 ;  /* 0x0015a45301007387 */ /* 0x000fe80000100800 */
[----:B------:R-:W-:Y:S01]  /*13260*/  STL [R1+0x15b0], R11 ;  /* 0x0015b00b01007387 */ /* 0x000fe20000100800 */
[----:B------:R-:W-:-:S03]  /*13270*/  ISETP.GT.AND P0, PT, R69, 0x7f, PT ;  /* 0x0000007f4500780c */ /* 0x000fc60003f04270 */
[----:B------:R-:W-:Y:S04]  /*13280*/  STL [R1+0x15ac], R82 ;  /* 0x0015ac5201007387 */ /* 0x000fe80000100800 */
[----:B------:R-:W4:Y:S04]  /*13290*/  LDL.LU R36, [R1+0x1074] ;  /* 0x0010740001247983 */ /* 0x000f280000300800 */
[----:B------:R-:W4:Y:S04]  /*132a0*/  LDL.LU R37, [R1+0x1070] ;  /* 0x0010700001257983 */ /* 0x000f280000300800 */
[----:B------:R-:W4:Y:S01]  /*132b0*/  LDL.LU R34, [R1+0x106c] ;  /* 0x00106c0001227983 */ /* 0x000f220000300800 */
[----:B------:R-:W-:-:S03]  /*132c0*/  ISETP.LT.AND P0, PT, R44, R53, P0 ;  /* 0x000000352c00720c */ /* 0x000fc60000701270 */
[----:B------:R-:W4:Y:S04]  /*132d0*/  LDL.LU R50, [R1+0x1068] ;  /* 0x0010680001327983 */ /* 0x000f280000300800 */
[----:B------:R-:W4:Y:S04]  /*132e0*/  LDL.LU R46, [R1+0x1064] ;  /* 0x00106400012e7983 */ /* 0x000f280000300800 */
[----:B------:R-:W4:Y:S04]  /*132f0*/  LDL.LU R47, [R1+0x1060] ;  /* 0x00106000012f7983 */ /* 0x000f280000300800 */
[----:B------:R-:W4:Y:S04]  /*13300*/  LDL.LU R51, [R1+0x105c] ;  /* 0x00105c0001337983 */ /* 0x000f280000300800 */
[----:B------:R-:W4:Y:S04]  /*13310*/  LDL.LU R53, [R1+0x1058] ;  /* 0x0010580001357983 */ /* 0x000f280000300800 */
[----:B--2---:R-:W-:Y:S04]  /*13320*/  STS.U16 [R52+UR76+0x19180], R49 ;  /* 0x0191803134007988 */ /* 0x004fe8000800044c */
[----:B---3--:R-:W-:Y:S04]  /*13330*/  STS.U16 [R52+UR76+0x1580], R48 ;  /* 0x0015803034007988 */ /* 0x008fe8000800044c */
[----:B----4-:R-:W-:Y:S04]  /*13340*/  STS.U16 [R52+UR76+0x9580], R55 ;  /* 0x0095803734007988 */ /* 0x010fe8000800044c */
[----:B------:R0:W-:Y:S04]  /*13350*/  STS.U16 [R52+UR76+0x11580], R68 ;  /* 0x0115804434007988 */ /* 0x0001e8000800044c */
[----:B0-----:R-:W2:Y:S04]  /*13360*/  LDL.LU R68, [R1+0x1054] ;  /* 0x0010540001447983 */ /* 0x001ea80000300800 */
[----:B------:R-:W3:Y:S04]  /*13370*/  LDL.LU R39, [R1+0x1050] ;  /* 0x0010500001277983 */ /* 0x000ee80000300800 */
[----:B------:R-:W4:Y:S04]  /*13380*/  LDL.LU R38, [R1+0x104c] ;  /* 0x00104c0001267983 */ /* 0x000f280000300800 */
[----:B------:R-:W4:Y:S04]  /*13390*/  LDL.LU R42, [R1+0x1048] ;  /* 0x00104800012a7983 */ /* 0x000f280000300800 */
[----:B------:R-:W4:Y:S04]  /*133a0*/  LDL.LU R44, [R1+0x1044] ;  /* 0x00104400012c7983 */ /* 0x000f280000300800 */
[----:B------:R-:W-:Y:S04]  /*133b0*/  STS.U16 [R52+UR76+0x19580], R54 ;  /* 0x0195803634007988 */ /* 0x000fe8000800044c */
[----:B------:R-:W-:Y:S04]  /*133c0*/  STS.U16 [R52+UR76+0x1980], R57 ;  /* 0x0019803934007988 */ /* 0x000fe8000800044c */
[----:B------:R-:W-:Y:S04]  /*133d0*/  STS.U16 [R52+UR76+0x9980], R56 ;  /* 0x0099803834007988 */ /* 0x000fe8000800044c */
        /* <DEDUP_REMOVED lines=16> */
[----:B------:R1:W-:Y:S04]  /*134e0*/  STS.U16 [R52+UR76+0x1d80], R37 ;  /* 0x001d802534007988 */ /* 0x0003e8000800044c */
[----:B------:R1:W-:Y:S04]  /*134f0*/  STS.U16 [R52+UR76+0x9d80], R34 ;  /* 0x009d802234007988 */ /* 0x0003e8000800044c */
[----:B0-----:R-:W4:Y:S04]  /*13500*/  LDL.LU R36, [R1+0x21f0] ;  /* 0x0021f00001247983 */ /* 0x001f280000300800 */
[----:B-1----:R-:W4:Y:S04]  /*13510*/  LDL.LU R37, [R1+0x21ec] ;  /* 0x0021ec0001257983 */ /* 0x002f280000300800 */
        /* <DEDUP_REMOVED lines=9> */
[----:B0-----:R-:W4:Y:S04]  /*135b0*/  LDL.LU R51, [R1+0x21d8] ;  /* 0x0021d80001337983 */ /* 0x001f280000300800 */
[----:B-1----:R-:W4:Y:S04]  /*135c0*/  LDL.LU R53, [R1+0x21d4] ;  /* 0x0021d40001357983 */ /* 0x002f280000300800 */
[----:B--2---:R0:W-:Y:S04]  /*135d0*/  STS.U16 [R52+UR76+0x1a180], R68 ;  /* 0x01a1804434007988 */ /* 0x0041e8000800044c */
[----:B---3--:R1:W-:Y:S04]  /*135e0*/  STS.U16 [R52+UR76+0x2580], R39 ;  /* 0x0025802734007988 */ /* 0x0083e8000800044c */
[----:B----4-:R2:W-:Y:S04]  /*135f0*/  STS.U16 [R52+UR76+0xa580], R38 ;  /* 0x00a5802634007988 */ /* 0x0105e8000800044c */
[----:B0-----:R-:W3:Y:S04]  /*13600*/  LDL.LU R68, [R1+0x21d0] ;  /* 0x0021d00001447983 */ /* 0x001ee80000300800 */
[----:B-1----:R-:W4:Y:S04]  /*13610*/  LDL.LU R39, [R1+0xff4] ;  /* 0x000ff40001277983 */ /* 0x002f280000300800 */
[----:B------:R0:W-:Y:S04]  /*13620*/  STS.U16 [R52+UR76+0x12580], R42 ;  /* 0x0125802a34007988 */ /* 0x0001e8000800044c */
[----:B--2---:R-:W2:Y:S04]  /*13630*/  LDL.LU R38, [R1+0xff0] ;  /* 0x000ff00001267983 */ /* 0x004ea80000300800 */
[----:B------:R1:W-:Y:S04]  /*13640*/  STS.U16 [R52+UR76+0x1a580], R44 ;  /* 0x01a5802c34007988 */ /* 0x0003e8000800044c */
[----:B0-----:R-:W2:Y:S04]  /*13650*/  LDL.LU R42, [R1+0xfec] ;  /* 0x000fec00012a7983 */ /* 0x001ea80000300800 */
[----:B-1----:R-:W2:Y:S04]  /*13660*/  LDL.LU R44, [R1+0xfe8] ;  /* 0x000fe800012c7983 */ /* 0x002ea80000300800 */
[----:B------:R0:W-:Y:S04]  /*13670*/  STS.U16 [R52+UR76+0x2980], R80 ;  /* 0x0029805034007988 */ /* 0x0001e8000800044c */
[----:B0-----:R-:W2:Y:S04]  /*13680*/  LDL.LU R80, [R1+0x21cc] ;  /* 0x0021cc0001507983 */ /* 0x001ea80000300800 */
[----:B------:R-:W-:Y:S04]  /*13690*/  STS.U16 [R52+UR76+0xa980], R91 ;  /* 0x00a9805b34007988 */ /* 0x000fe8000800044c */
[----:B------:R-:W-:Y:S04]  /*136a0*/  STS.U16 [R52+UR76+0x12980], R28 ;  /* 0x0129801c34007988 */ /* 0x000fe8000800044c */
[----:B------:R-:W-:Y:S04]  /*136b0*/  STS.U16 [R52+UR76+0x1a980], R31 ;  /* 0x01a9801f34007988 */ /* 0x000fe8000800044c */
[----:B------:R0:W-:Y:S04]  /*136c0*/  STS.U16 [R52+UR76+0x2d80], R30 ;  /* 0x002d801e34007988 */ /* 0x0001e8000800044c */
[----:B------:R1:W-:Y:S04]  /*136d0*/  STS.U16 [R52+UR76+0xad80], R33 ;  /* 0x00ad802134007988 */ /* 0x0003e8000800044c */
[----:B------:R1:W-:Y:S04]  /*136e0*/  STS.U16 [R52+UR76+0x12d80], R32 ;  /* 0x012d802034007988 */ /* 0x0003e8000800044c */
[----:B------:R-:W-:Y:S04]  /*136f0*/  STS.U16 [R52+UR76+0x1ad80], R35 ;  /* 0x01ad802334007988 */ /* 0x000fe8000800044c */
[----:B0-----:R-:W4:Y:S04]  /*13700*/  LDL.LU R30, [R1+0x12b8] ;  /* 0x0012b800011e7983 */ /* 0x001f280000300800 */
[----:B------:R0:W-:Y:S04]  /*13710*/  STS.U16 [R52+UR76+0x3180], R49 ;  /* 0x0031803134007988 */ /* 0x0001e8000800044c */
        /* <DEDUP_REMOVED lines=8> */
[----:B------:R-:W4:Y:S04]  /*137a0*/  LDL.LU R55, [R1+0x1170] ;  /* 0x0011700001377983 */ /* 0x000f280000300800 */
[----:B------:R1:W-:Y:S04]  /*137b0*/  STS.U16 [R52+UR76+0xb580], R56 ;  /* 0x00b5803834007988 */ /* 0x0003e8000800044c */
[----:B0-----:R-:W4:Y:S04]  /*137c0*/  LDL.LU R54, [R1+0x116c] ;  /* 0x00116c0001367983 */ /* 0x001f280000300800 */
[----:B-1----:R-:W4:Y:S04]  /*137d0*/  LDL.LU R57, [R1+0x1168] ;  /* 0x0011680001397983 */ /* 0x002f280000300800 */
[----:B------:R-:W4:Y:S04]  /*137e0*/  LDL.LU R56, [R1+0x1164] ;  /* 0x0011640001387983 */ /* 0x000f280000300800 */
[----:B--2---:R-:W-:Y:S04]  /*137f0*/  STS.U16 [R52+UR76+0x13580], R80 ;  /* 0x0135805034007988 */ /* 0x004fe8000800044c */
[----:B---3--:R0:W-:Y:S04]  /*13800*/  STS.U16 [R52+UR76+0x1b580], R68 ;  /* 0x01b5804434007988 */ /* 0x0081e8000800044c */
[----:B0-----:R-:W2:Y:S04]  /*13810*/  LDL.LU R68, [R1+0x1160] ;  /* 0x0011600001447983 */ /* 0x001ea80000300800 */
[----:B------:R-:W3:Y:S04]  /*13820*/  LDL.LU R80, [R1+0x115c] ;  /* 0x00115c0001507983 */ /* 0x000ee80000300800 */
[----:B----4-:R0:W-:Y:S04]  /*13830*/  STS.U16 [R52+UR76+0x3980], R39 ;  /* 0x0039802734007988 */ /* 0x0101e8000800044c */
[----:B------:R1:W-:Y:S04]  /*13840*/  STS.U16 [R52+UR76+0xb980], R38 ;  /* 0x00b9802634007988 */ /* 0x0003e8000800044c */
[----:B------:R4:W-:Y:S04]  /*13850*/  STS.U16 [R52+UR76+0x13980], R42 ;  /* 0x0139802a34007988 */ /* 0x0009e8000800044c */
[----:B------:R-:W3:Y:S04]  /*13860*/  LDL.LU R35, [R1+0x1158] ;  /* 0x0011580001237983 */ /* 0x000ee80000300800 */
[----:B------:R1:W-:Y:S04]  /*13870*/  STS.U16 [R52+UR76+0x1b980], R44 ;  /* 0x01b9802c34007988 */ /* 0x0003e8000800044c */
[----:B0-----:R-:W3:Y:S04]  /*13880*/  LDL.LU R39, [R1+0x1154] ;  /* 0x0011540001277983 */ /* 0x001ee80000300800 */
[----:B------:R-:W-:Y:S04]  /*13890*/  STS.U16 [R52+UR76+0x3d80], R53 ;  /* 0x003d803534007988 */ /* 0x000fe8000800044c */
[----:B-1----:R-:W3:Y:S04]  /*138a0*/  LDL.LU R38, [R1+0x1150] ;  /* 0x0011500001267983 */ /* 0x002ee80000300800 */
[----:B------:R-:W-:Y:S04]  /*138b0*/  STS.U16 [R52+UR76+0xbd80], R51 ;  /* 0x00bd803334007988 */ /* 0x000fe8000800044c */
[----:B----4-:R-:W4:Y:S04]  /*138c0*/  LDL.LU R42, [R1+0x114c] ;  /* 0x00114c00012a7983 */ /* 0x010f280000300800 */
[----:B------:R0:W-:Y:S04]  /*138d0*/  STS.U16 [R52+UR76+0x13d80], R47 ;  /* 0x013d802f34007988 */ /* 0x0001e8000800044c */
[----:B------:R-:W4:Y:S04]  /*138e0*/  LDL.LU R44, [R1+0x1148] ;  /* 0x00114800012c7983 */ /* 0x000f280000300800 */
[----:B------:R1:W-:Y:S04]  /*138f0*/  STS.U16 [R52+UR76+0x1bd80], R46 ;  /* 0x01bd802e34007988 */ /* 0x0003e8000800044c */
[----:B0-----:R-:W4:Y:S01]  /*13900*/  LDL.LU R47, [R1+0x1144] ;  /* 0x00114400012f7983 */ /* 0x001f220000300800 */
[----:B------:R-:W-:-:S03]  /*13910*/  LOP3.LUT R28, R0, 0x40, RZ, 0x3c, !PT ;  /* 0x00000040001c7812 */ /* 0x000fc600078e3cff */
[----:B-1----:R-:W4:Y:S04]  /*13920*/  LDL.LU R46, [R1+0x1140] ;  /* 0x00114000012e7983 */ /* 0x002f280000300800 */
[----:B------:R-:W4:Y:S04]  /*13930*/  LDL.LU R51, [R1+0x113c] ;  /* 0x00113c0001337983 */ /* 0x000f280000300800 */
[----:B------:R-:W4:Y:S04]  /*13940*/  LDL.LU R53, [R1+0x1138] ;  /* 0x0011380001357983 */ /* 0x000f280000300800 */
[----:B------:R-:W4:Y:S04]  /*13950*/  LDL.LU R52, [R1+0x1134] ;  /* 0x0011340001347983 */ /* 0x000f280000300800 */
[----:B------:R-:W-:Y:S04]  /*13960*/  STS.U16 [R28+UR76+0x200], R30 ;  /* 0x0002001e1c007988 */ /* 0x000fe8000800044c */
[----:B------:R-:W-:Y:S04]  /*13970*/  STS.U16 [R28+UR76+0x8200], R33 ;  /* 0x008200211c007988 */ /* 0x000fe8000800044c */
[----:B------:R-:W-:Y:S04]  /*13980*/  STS.U16 [R28+UR76+0x10200], R32 ;  /* 0x010200201c007988 */ /* 0x000fe8000800044c */
        /* <DEDUP_REMOVED lines=11> */
[----:B0-----:R-:W4:Y:S04]  /*13a40*/  LDL.LU R56, [R1+0x111c] ;  /* 0x00111c0001387983 */ /* 0x001f280000300800 */
[----:B--2---:R0:W-:Y:S04]  /*13a50*/  STS.U16 [R28+UR76+0x8a00], R68 ;  /* 0x008a00441c007988 */ /* 0x0041e8000800044c */
[----:B---3--:R1:W-:Y:S04]  /*13a60*/  STS.U16 [R28+UR76+0x10a00], R80 ;  /* 0x010a00501c007988 */ /* 0x0083e8000800044c */
[----:B0-----:R-:W2:Y:S04]  /*13a70*/  LDL.LU R68, [R1+0x1118] ;  /* 0x0011180001447983 */ /* 0x001ea80000300800 */
[----:B-1----:R-:W3:Y:S04]  /*13a80*/  LDL.LU R80, [R1+0x1114] ;  /* 0x0011140001507983 */ /* 0x002ee80000300800 */
[----:B------:R-:W3:Y:S04]  /*13a90*/  LDL.LU R91, [R1+0x1110] ;  /* 0x00111000015b7983 */ /* 0x000ee80000300800 */
[----:B------:R-:W3:Y:S04]  /*13aa0*/  LDL.LU R31, [R1+0x110c] ;  /* 0x00110c00011f7983 */ /* 0x000ee80000300800 */
[----:B------:R0:W-:Y:S04]  /*13ab0*/  STS.U16 [R28+UR76+0x18a00], R35 ;  /* 0x018a00231c007988 */ /* 0x0001e8000800044c */
[----:B------:R-:W3:Y:S04]  /*13ac0*/  LDL.LU R30, [R1+0x1108] ;  /* 0x00110800011e7983 */ /* 0x000ee80000300800 */
[----:B------:R1:W-:Y:S04]  /*13ad0*/  STS.U16 [R28+UR76+0xe00], R39 ;  /* 0x000e00271c007988 */ /* 0x0003e8000800044c */
[----:B------:R-:W3:Y:S04]  /*13ae0*/  LDL.LU R33, [R1+0x1104] ;  /* 0x0011040001217983 */ /* 0x000ee80000300800 */
[----:B------:R0:W-:Y:S04]  /*13af0*/  STS.U16 [R28+UR76+0x8e00], R38 ;  /* 0x008e00261c007988 */ /* 0x0001e8000800044c */
[----:B------:R-:W3:Y:S04]  /*13b00*/  LDL.LU R32, [R1+0x1100] ;  /* 0x0011000001207983 */ /* 0x000ee80000300800 */
[----:B----4-:R4:W-:Y:S04]  /*13b10*/  STS.U16 [R28+UR76+0x10e00], R42 ;  /* 0x010e002a1c007988 */ /* 0x0109e8000800044c */
[----:B0-----:R-:W3:Y:S04]  /*13b20*/  LDL.LU R35, [R1+0x10fc] ;  /* 0x0010fc0001237983 */ /* 0x001ee80000300800 */
[----:B------:R0:W-:Y:S04]  /*13b30*/  STS.U16 [R28+UR76+0x18e00], R44 ;  /* 0x018e002c1c007988 */ /* 0x0001e8000800044c */
[----:B-1----:R-:W3:Y:S04]  /*13b40*/  LDL.LU R39, [R1+0x10f8] ;  /* 0x0010f80001277983 */ /* 0x002ee80000300800 */
[----:B------:R-:W-:Y:S04]  /*13b50*/  STS.U16 [R28+UR76+0x1200], R47 ;  /* 0x0012002f1c007988 */ /* 0x000fe8000800044c */
[----:B------:R-:W3:Y:S04]  /*13b60*/  LDL.LU R38, [R1+0x10f4] ;  /* 0x0010f40001267983 */ /* 0x000ee80000300800 */
[----:B------:R-:W-:Y:S04]  /*13b70*/  STS.U16 [R28+UR76+0x9200], R46 ;  /* 0x0092002e1c007988 */ /* 0x000fe8000800044c */
[----:B----4-:R-:W4:Y:S04]  /*13b80*/  LDL.LU R42, [R1+0x10f0] ;  /* 0x0010f000012a7983 */ /* 0x010f280000300800 */
[----:B------:R1:W-:Y:S04]  /*13b90*/  STS.U16 [R28+UR76+0x11200], R51 ;  /* 0x011200331c007988 */ /* 0x0003e8000800044c */
[----:B0-----:R-:W4:Y:S04]  /*13ba0*/  LDL.LU R44, [R1+0x10ec] ;  /* 0x0010ec00012c7983 */ /* 0x001f280000300800 */
[----:B------:R0:W-:Y:S04]  /*13bb0*/  STS.U16 [R28+UR76+0x19200], R53 ;  /* 0x019200351c007988 */ /* 0x0001e8000800044c */
[----:B-1----:R-:W4:Y:S04]  /*13bc0*/  LDL.LU R51, [R1+0x10e8] ;  /* 0x0010e80001337983 */ /* 0x002f280000300800 */
[----:B------:R1:W-:Y:S04]  /*13bd0*/  STS.U16 [R28+UR76+0x1600], R52 ;  /* 0x001600341c007988 */ /* 0x0003e8000800044c */
[----:B0-----:R-:W4:Y:S04]  /*13be0*/  LDL.LU R53, [R1+0x10e4] ;  /* 0x0010e40001357983 */ /* 0x001f280000300800 */
[----:B-1----:R-:W4:Y:S04]  /*13bf0*/  LDL.LU R52, [R1+0x10e0] ;  /* 0x0010e00001347983 */ /* 0x002f280000300800 */
        /* <DEDUP_REMOVED lines=15> */
[----:B---3--:R1:W-:Y:S04]  /*13cf0*/  STS.U16 [R28+UR76+0x1e00], R80 ;  /* 0x001e00501c007988 */ /* 0x0083e8000800044c */
[----:B0-----:R-:W2:Y:S04]  /*13d00*/  LDL.LU R68, [R1+0x10bc] ;  /* 0x0010bc0001447983 */ /* 0x001ea80000300800 */
[----:B-1----:R-:W3:Y:S04]  /*13d10*/  LDL.LU R80, [R1+0x10b8] ;  /* 0x0010b80001507983 */ /* 0x002ee80000300800 */
[----:B------:R-:W-:Y:S04]  /*13d20*/  STS.U16 [R28+UR76+0x9e00], R91 ;  /* 0x009e005b1c007988 */ /* 0x000fe8000800044c */
[----:B------:R-:W-:Y:S04]  /*13d30*/  STS.U16 [R28+UR76+0x11e00], R31 ;  /* 0x011e001f1c007988 */ /* 0x000fe8000800044c */
[----:B------:R0:W-:Y:S04]  /*13d40*/  STS.U16 [R28+UR76+0x19e00], R30 ;  /* 0x019e001e1c007988 */ /* 0x0001e8000800044c */
[----:B------:R1:W-:Y:S04]  /*13d50*/  STS.U16 [R28+UR76+0x2200], R33 ;  /* 0x002200211c007988 */ /* 0x0003e8000800044c */
[----:B------:R1:W-:Y:S04]  /*13d60*/  STS.U16 [R28+UR76+0xa200], R32 ;  /* 0x00a200201c007988 */ /* 0x0003e8000800044c */
[----:B0-----:R-:W3:Y:S04]  /*13d70*/  LDL.LU R30, [R1+0x10b4] ;  /* 0x0010b400011e7983 */ /* 0x001ee80000300800 */
[----:B------:R0:W-:Y:S04]  /*13d80*/  STS.U16 [R28+UR76+0x12200], R35 ;  /* 0x012200231c007988 */ /* 0x0001e8000800044c */
[----:B-1----:R-:W3:Y:S04]  /*13d90*/  LDL.LU R33, [R1+0x10b0] ;  /* 0x0010b00001217983 */ /* 0x002ee80000300800 */
[----:B------:R-:W-:Y:S04]  /*13da0*/  STS.U16 [R28+UR76+0x1a200], R39 ;  /* 0x01a200271c007988 */ /* 0x000fe8000800044c */
[----:B------:R-:W3:Y:S04]  /*13db0*/  LDL.LU R32, [R1+0x10ac] ;  /* 0x0010ac0001207983 */ /* 0x000ee80000300800 */
[----:B------:R-:W-:Y:S04]  /*13dc0*/  STS.U16 [R28+UR76+0x2600], R38 ;  /* 0x002600261c007988 */ /* 0x000fe8000800044c */
[----:B0-----:R-:W3:Y:S04]  /*13dd0*/  LDL.LU R35, [R1+0x10a8] ;  /* 0x0010a80001237983 */ /* 0x001ee80000300800 */
[----:B----4-:R0:W-:Y:S04]  /*13de0*/  STS.U16 [R28+UR76+0xa600], R42 ;  /* 0x00a6002a1c007988 */ /* 0x0101e8000800044c */
[----:B------:R-:W-:Y:S04]  /*13df0*/  STS.U16 [R28+UR76+0x12600], R44 ;  /* 0x0126002c1c007988 */ /* 0x000fe8000800044c */
[----:B0-----:R-:W4:Y:S04]  /*13e00*/  LDL.LU R42, [R1+0x10a4] ;  /* 0x0010a400012a7983 */ /* 0x001f280000300800 */
[----:B------:R0:W-:Y:S04]  /*13e10*/  STS.U16 [R28+UR76+0x1a600], R51 ;  /* 0x01a600331c007988 */ /* 0x0001e8000800044c */
[----:B------:R1:W-:Y:S04]  /*13e20*/  STS.U16 [R28+UR76+0x2a00], R53 ;  /* 0x002a00351c007988 */ /* 0x0003e8000800044c */
[----:B0-----:R-:W4:Y:S04]  /*13e30*/  LDL.LU R51, [R1+0x10a0] ;  /* 0x0010a00001337983 */ /* 0x001f280000300800 */
[----:B------:R0:W-:Y:S04]  /*13e40*/  STS.U16 [R28+UR76+0xaa00], R52 ;  /* 0x00aa00341c007988 */ /* 0x0001e8000800044c */
[----:B-1----:R-:W4:Y:S04]  /*13e50*/  LDL.LU R53, [R1+0x109c] ;  /* 0x00109c0001357983 */ /* 0x002f280000300800 */
        /* <DEDUP_REMOVED lines=26> */
[----:B------:R-:W-:Y:S04]  /*14000*/  STS.U16 [R28+UR76+0x13600], R32 ;  /* 0x013600201c007988 */ /* 0x000fe8000800044c */
[----:B------:R-:W-:Y:S04]  /*14010*/  STS.U16 [R28+UR76+0x1b600], R35 ;  /* 0x01b600231c007988 */ /* 0x000fe8000800044c */
[----:B----4-:R0:W-:Y:S02]  /*14020*/  STS.U16 [R28+UR76+0x3a00], R42 ;  /* 0x003a002a1c007988 */ /* 0x0101e4000800044c */
[----:B0-----:R-:W-:-:S02]  /*14030*/  LOP3.LUT R42, R0, 0x50, RZ, 0x3c, !PT ;  /* 0x00000050002a7812 */ /* 0x001fc400078e3cff */
[----:B------:R0:W-:Y:S04]  /*14040*/  STS.U16 [R28+UR76+0xba00], R51 ;  /* 0x00ba00331c007988 */ /* 0x0001e8000800044c */
[----:B------:R-:W-:Y:S04]  /*14050*/  STS.U16 [R28+UR76+0x13a00], R53 ;  /* 0x013a00351c007988 */ /* 0x000fe8000800044c */
[----:B0-----:R-:W4:Y:S04]  /*14060*/  LDL.LU R51, [R1+0x1240] ;  /* 0x0012400001337983 */ /* 0x001f280000300800 */
[----:B------:R-:W-:Y:S04]  /*14070*/  STS.U16 [R28+UR76+0x1ba00], R52 ;  /* 0x01ba00341c007988 */ /* 0x000fe8000800044c */
[----:B------:R0:W-:Y:S04]  /*14080*/  STS.U16 [R28+UR76+0x3e00], R50 ;  /* 0x003e00321c007988 */ /* 0x0001e8000800044c */
[----:B------:R-:W-:Y:S04]  /*14090*/  STS.U16 [R28+UR76+0xbe00], R34 ;  /* 0x00be00221c007988 */ /* 0x000fe8000800044c */
[----:B------:R-:W-:Y:S04]  /*140a0*/  STS.U16 [R28+UR76+0x13e00], R37 ;  /* 0x013e00251c007988 */ /* 0x000fe8000800044c */
[----:B------:R1:W-:Y:S04]  /*140b0*/  STS.U16 [R28+UR76+0x1be00], R36 ;  /* 0x01be00241c007988 */ /* 0x0003e8000800044c */
[----:B------:R-:W-:Y:S04]  /*140c0*/  STS.U16 [R42+UR76+0x280], R39 ;  /* 0x000280272a007988 */ /* 0x000fe8000800044c */
[----:B------:R-:W-:Y:S04]  /*140d0*/  STS.U16 [R42+UR76+0x8280], R38 ;  /* 0x008280262a007988 */ /* 0x000fe8000800044c */
[----:B------:R-:W-:Y:S04]  /*140e0*/  STS.U16 [R42+UR76+0x10280], R44 ;  /* 0x0102802c2a007988 */ /* 0x000fe8000800044c */
[----:B------:R-:W-:Y:S04]  /*140f0*/  STS.U16 [R42+UR76+0x18280], R47 ;  /* 0x0182802f2a007988 */ /* 0x000fe8000800044c */
[----:B------:R-:W-:Y:S04]  /*14100*/  STS.U16 [R42+UR76+0x680], R46 ;  /* 0x0006802e2a007988 */ /* 0x000fe8000800044c */
[----:B------:R-:W-:Y:S04]  /*14110*/  STS.U16 [R42+UR76+0x8680], R49 ;  /* 0x008680312a007988 */ /* 0x000fe8000800044c */
[----:B0-----:R-:W4:Y:S04]  /*14120*/  LDL.LU R50, [R1+0x123c] ;  /* 0x00123c0001327983 */ /* 0x001f280000300800 */
[----:B------:R-:W-:Y:S04]  /*14130*/  STS.U16 [R42+UR76+0x10680], R48 ;  /* 0x010680302a007988 */ /* 0x000fe8000800044c */
[----:B------:R-:W4:Y:S04]  /*14140*/  LDL.LU R53, [R1+0x1238] ;  /* 0x0012380001357983 */ /* 0x000f280000300800 */
[----:B------:R-:W-:Y:S04]  /*14150*/  STS.U16 [R42+UR76+0x18680], R55 ;  /* 0x018680372a007988 */ /* 0x000fe8000800044c */
[----:B------:R-:W4:Y:S04]  /*14160*/  LDL.LU R52, [R1+0x1234] ;  /* 0x0012340001347983 */ /* 0x000f280000300800 */
[----:B------:R-:W-:Y:S04]  /*14170*/  STS.U16 [R42+UR76+0xa80], R54 ;  /* 0x000a80362a007988 */ /* 0x000fe8000800044c */
[----:B-1----:R-:W4:Y:S04]  /*14180*/  LDL.LU R28, [R1+0x1230] ;  /* 0x00123000011c7983 */ /* 0x002f280000300800 */
[----:B------:R-:W-:Y:S04]  /*14190*/  STS.U16 [R42+UR76+0x8a80], R57 ;  /* 0x008a80392a007988 */ /* 0x000fe8000800044c */
[----:B------:R-:W-:Y:S04]  /*141a0*/  STS.U16 [R42+UR76+0x10a80], R56 ;  /* 0x010a80382a007988 */ /* 0x000fe8000800044c */
[----:B------:R-:W4:Y:S04]  /*141b0*/  LDL.LU R31, [R1+0x122c] ;  /* 0x00122c00011f7983 */ /* 0x000f280000300800 */
[----:B--2---:R0:W-:Y:S04]  /*141c0*/  STS.U16 [R42+UR76+0x18a80], R68 ;  /* 0x018a80442a007988 */ /* 0x0041e8000800044c */
[----:B---3--:R1:W-:Y:S04]  /*141d0*/  STS.U16 [R42+UR76+0xe80], R80 ;  /* 0x000e80502a007988 */ /* 0x0083e8000800044c */
[----:B0-----:R-:W2:Y:S04]  /*141e0*/  LDL.LU R68, [R1+0x1228] ;  /* 0x0012280001447983 */ /* 0x001ea80000300800 */
[----:B-1----:R-:W3:Y:S04]  /*141f0*/  LDL.LU R80, [R1+0x1224] ;  /* 0x0012240001507983 */ /* 0x002ee80000300800 */
[----:B------:R-:W3:Y:S04]  /*14200*/  LDL.LU R91, [R1+0x1220] ;  /* 0x00122000015b7983 */ /* 0x000ee80000300800 */
        /* <DEDUP_REMOVED lines=17> */
[----:B----4-:R0:W-:Y:S04]  /*14320*/  STS.U16 [R42+UR76+0x8e80], R51 ;  /* 0x008e80332a007988 */ /* 0x0101e8000800044c */
[----:B------:R-:W4:Y:S04]  /*14330*/  LDL.LU R48, [R1+0x11d8] ;  /* 0x0011d80001307983 */ /* 0x000f280000300800 */
[----:B0-----:R-:W4:Y:S04]  /*14340*/  LDL.LU R51, [R1+0x11d4] ;  /* 0x0011d40001337983 */ /* 0x001f280000300800 */
[----:B------:R0:W-:Y:S04]  /*14350*/  STS.U16 [R42+UR76+0x10e80], R50 ;  /* 0x010e80322a007988 */ /* 0x0001e8000800044c */
[----:B------:R1:W-:Y:S04]  /*14360*/  STS.U16 [R42+UR76+0x18e80], R53 ;  /* 0x018e80352a007988 */ /* 0x0003e8000800044c */
[----:B0-----:R-:W4:Y:S04]  /*14370*/  LDL.LU R50, [R1+0x11d0] ;  /* 0x0011d00001327983 */ /* 0x001f280000300800 */
[----:B------:R0:W-:Y:S04]  /*14380*/  STS.U16 [R42+UR76+0x1280], R52 ;  /* 0x001280342a007988 */ /* 0x0001e8000800044c */
[----:B-1----:R-:W4:Y:S04]  /*14390*/  LDL.LU R53, [R1+0x11cc] ;  /* 0x0011cc0001357983 */ /* 0x002f280000300800 */
[----:B------:R1:W-:Y:S04]  /*143a0*/  STS.U16 [R42+UR76+0x9280], R28 ;  /* 0x0092801c2a007988 */ /* 0x0003e8000800044c */
[----:B0-----:R-:W4:Y:S04]  /*143b0*/  LDL.LU R52, [R1+0x11c8] ;  /* 0x0011c80001347983 */ /* 0x001f280000300800 */
[----:B-1----:R-:W4:Y:S04]  /*143c0*/  LDL.LU R28, [R1+0x21c8] ;  /* 0x0021c800011c7983 */ /* 0x002f280000300800 */
[----:B------:R0:W-:Y:S04]  /*143d0*/  STS.U16 [R42+UR76+0x11280], R31 ;  /* 0x0112801f2a007988 */ /* 0x0001e8000800044c */
[----:B0-----:R-:W4:Y:S04]  /*143e0*/  LDL.LU R31, [R1+0x21c4] ;  /* 0x0021c400011f7983 */ /* 0x001f280000300800 */
[----:B--2---:R0:W-:Y:S04]  /*143f0*/  STS.U16 [R42+UR76+0x19280], R68 ;  /* 0x019280442a007988 */ /* 0x0041e8000800044c */
[----:B---3--:R1:W-:Y:S04]  /*14400*/  STS.U16 [R42+UR76+0x1680], R80 ;  /* 0x001680502a007988 */ /* 0x0083e8000800044c */
[----:B------:R-:W-:Y:S04]  /*14410*/  STS.U16 [R42+UR76+0x9680], R91 ;  /* 0x0096805b2a007988 */ /* 0x000fe8000800044c */
[----:B0-----:R-:W2:Y:S04]  /*14420*/  LDL.LU R68, [R1+0x21c0] ;  /* 0x0021c00001447983 */ /* 0x001ea80000300800 */
[----:B------:R-:W-:Y:S04]  /*14430*/  STS.U16 [R42+UR76+0x11680], R30 ;  /* 0x0116801e2a007988 */ /* 0x000fe8000800044c */
[----:B-1----:R-:W3:Y:S04]  /*14440*/  LDL.LU R80, [R1+0x21bc] ;  /* 0x0021bc0001507983 */ /* 0x002ee80000300800 */
[----:B------:R0:W-:Y:S04]  /*14450*/  STS.U16 [R42+UR76+0x19680], R55 ;  /* 0x019680372a007988 */ /* 0x0001e8000800044c */
[----:B------:R1:W-:Y:S04]  /*14460*/  STS.U16 [R42+UR76+0x1a80], R54 ;  /* 0x001a80362a007988 */ /* 0x0003e8000800044c */
[----:B------:R1:W-:Y:S04]  /*14470*/  STS.U16 [R42+UR76+0x9a80], R57 ;  /* 0x009a80392a007988 */ /* 0x0003e8000800044c */
[----:B0-----:R-:W2:Y:S04]  /*14480*/  LDL.LU R55, [R1+0x11c4] ;  /* 0x0011c40001377983 */ /* 0x001ea80000300800 */
[----:B-1----:R-:W3:Y:S04]  /*14490*/  LDL.LU R54, [R1+0x11c0] ;  /* 0x0011c00001367983 */ /* 0x002ee80000300800 */
[----:B------:R0:W-:Y:S04]  /*144a0*/  STS.U16 [R42+UR76+0x11a80], R56 ;  /* 0x011a80382a007988 */ /* 0x0001e8000800044c */
[----:B------:R-:W3:Y:S04]  /*144b0*/  LDL.LU R57, [R1+0x11bc] ;  /* 0x0011bc0001397983 */ /* 0x000ee80000300800 */
[----:B0-----:R-:W3:Y:S04]  /*144c0*/  LDL.LU R56, [R1+0x11b8] ;  /* 0x0011b80001387983 */ /* 0x001ee80000300800 */
[----:B------:R0:W-:Y:S04]  /*144d0*/  STS.U16 [R42+UR76+0x19a80], R33 ;  /* 0x019a80212a007988 */ /* 0x0001e8000800044c */
[----:B------:R-:W3:Y:S04]  /*144e0*/  LDL.LU R30, [R1+0x11ac] ;  /* 0x0011ac00011e7983 */ /* 0x000ee80000300800 */
[----:B------:R1:W-:Y:S04]  /*144f0*/  STS.U16 [R42+UR76+0x1e80], R32 ;  /* 0x001e80202a007988 */ /* 0x0003e8000800044c */
[----:B0-----:R-:W3:Y:S04]  /*14500*/  LDL.LU R33, [R1+0x11a8] ;  /* 0x0011a80001217983 */ /* 0x001ee80000300800 */
[----:B------:R0:W-:Y:S04]  /*14510*/  STS.U16 [R42+UR76+0x9e80], R35 ;  /* 0x009e80232a007988 */ /* 0x0001e8000800044c */
[----:B-1----:R-:W3:Y:S04]  /*14520*/  LDL.LU R32, [R1+0x11a4] ;  /* 0x0011a40001207983 */ /* 0x002ee80000300800 */
        /* <DEDUP_REMOVED lines=10> */
[----:B-1----:R-:W3:Y:S04]  /*145d0*/  LDL.LU R38, [R1+0x118c] ;  /* 0x00118c0001267983 */ /* 0x002ee80000300800 */
[----:B------:R-:W3:Y:S04]  /*145e0*/  LDL.LU R91, [R1+0x1188] ;  /* 0x00118800015b7983 */ /* 0x000ee80000300800 */
[----:B------:R0:W-:Y:S04]  /*145f0*/  STS.U16 [R42+UR76+0x1a280], R44 ;  /* 0x01a2802c2a007988 */ /* 0x0001e8000800044c */
[----:B------:R1:W-:Y:S04]  /*14600*/  STS.U16 [R42+UR76+0x2680], R47 ;  /* 0x0026802f2a007988 */ /* 0x0003e8000800044c */
[----:B------:R1:W-:Y:S04]  /*14610*/  STS.U16 [R42+UR76+0xa680], R46 ;  /* 0x00a6802e2a007988 */ /* 0x0003e8000800044c */
[----:B0-----:R-:W3:Y:S04]  /*14620*/  LDL.LU R44, [R1+0x12d8] ;  /* 0x0012d800012c7983 */ /* 0x001ee80000300800 */
[----:B------:R0:W-:Y:S04]  /*14630*/  STS.U16 [R42+UR76+0x12680], R49 ;  /* 0x012680312a007988 */ /* 0x0001e8000800044c */
[----:B-1----:R-:W3:Y:S04]  /*14640*/  LDL.LU R47, [R1+0x12d4] ;  /* 0x0012d400012f7983 */ /* 0x002ee80000300800 */
[----:B----4-:R1:W-:Y:S04]  /*14650*/  STS.U16 [R42+UR76+0x1a680], R48 ;  /* 0x01a680302a007988 */ /* 0x0103e8000800044c */
        /* <DEDUP_REMOVED lines=11> */
[----:B--2---:R0:W-:Y:S04]  /*14710*/  STS.U16 [R42+UR76+0x2e80], R55 ;  /* 0x002e80372a007988 */ /* 0x0041e8000800044c */
[----:B---3--:R1:W-:Y:S04]  /*14720*/  STS.U16 [R42+UR76+0xae80], R54 ;  /* 0x00ae80362a007988 */ /* 0x0083e8000800044c */
[----:B0-----:R-:W2:Y:S04]  /*14730*/  LDL.LU R55, [R1+0x1294] ;  /* 0x0012940001377983 */ /* 0x001ea80000300800 */
[----:B------:R0:W-:Y:S04]  /*14740*/  STS.U16 [R42+UR76+0x12e80], R57 ;  /* 0x012e80392a007988 */ /* 0x0001e8000800044c */
[----:B------:R3:W-:Y:S04]  /*14750*/  STS.U16 [R42+UR76+0x1ae80], R56 ;  /* 0x01ae80382a007988 */ /* 0x0007e8000800044c */
[----:B-1----:R-:W2:Y:S04]  /*14760*/  LDL.LU R54, [R1+0x1290] ;  /* 0x0012900001367983 */ /* 0x002ea80000300800 */
[----:B------:R-:W-:Y:S04]  /*14770*/  STS.U16 [R42+UR76+0x3280], R80 ;  /* 0x003280502a007988 */ /* 0x000fe8000800044c */
[----:B0-----:R-:W2:Y:S04]  /*14780*/  LDL.LU R57, [R1+0x128c] ;  /* 0x00128c0001397983 */ /* 0x001ea80000300800 */
[----:B------:R0:W-:Y:S04]  /*14790*/  STS.U16 [R42+UR76+0xb280], R68 ;  /* 0x00b280442a007988 */ /* 0x0001e8000800044c */
[----:B---3--:R-:W3:Y:S04]  /*147a0*/  LDL.LU R56, [R1+0x1288] ;  /* 0x0012880001387983 */ /* 0x008ee80000300800 */
[----:B------:R1:W-:Y:S04]  /*147b0*/  STS.U16 [R42+UR76+0x13280], R30 ;  /* 0x0132801e2a007988 */ /* 0x0003e8000800044c */
[----:B0-----:R-:W3:Y:S04]  /*147c0*/  LDL.LU R68, [R1+0x1284] ;  /* 0x0012840001447983 */ /* 0x001ee80000300800 */
[----:B------:R-:W3:Y:S04]  /*147d0*/  LDL.LU R80, [R1+0x1280] ;  /* 0x0012800001507983 */ /* 0x000ee80000300800 */
        /* <DEDUP_REMOVED lines=16> */
[----:B------:R-:W-:Y:S04]  /*148e0*/  STS.U16 [R42+UR76+0x1ba80], R91 ;  /* 0x01ba805b2a007988 */ /* 0x000fe8000800044c */
[----:B-1----:R-:W3:Y:S04]  /*148f0*/  LDL.LU R38, [R1+0x2198] ;  /* 0x0021980001267983 */ /* 0x002ee80000300800 */
[----:B------:R0:W-:Y:S04]  /*14900*/  STS.U16 [R42+UR76+0x3e80], R41 ;  /* 0x003e80292a007988 */ /* 0x0001e8000800044c */
[----:B------:R1:W-:Y:S04]  /*14910*/  STS.U16 [R42+UR76+0xbe80], R40 ;  /* 0x00be80282a007988 */ /* 0x0003e8000800044c */
[----:B------:R1:W-:Y:S04]  /*14920*/  STS.U16 [R42+UR76+0x13e80], R43 ;  /* 0x013e802b2a007988 */ /* 0x0003e8000800044c */
[----:B0-----:R-:W3:Y:S04]  /*14930*/  LDL.LU R41, [R1+0x2194] ;  /* 0x0021940001297983 */ /* 0x001ee80000300800 */
[----:B-1----:R-:W3:Y:S04]  /*14940*/  LDL.LU R40, [R1+0x2190] ;  /* 0x0021900001287983 */ /* 0x002ee80000300800 */
[----:B------:R-:W3:Y:S04]  /*14950*/  LDL.LU R43, [R1+0x218c] ;  /* 0x00218c00012b7983 */ /* 0x000ee80000300800 */
[----:B------:R0:W-:Y:S04]  /*14960*/  STS.U16 [R42+UR76+0x1be80], R45 ;  /* 0x01be802d2a007988 */ /* 0x0001e8000800044c */
[----:B0-----:R-:W3:Y:S01]  /*14970*/  LDL.LU R42, [R1+0x2188] ;  /* 0x00218800012a7983 */ /* 0x001ee20000300800 */
[----:B------:R-:W-:-:S03]  /*14980*/  LOP3.LUT R91, R0, 0x60, RZ, 0x3c, !PT ;  /* 0x00000060005b7812 */ /* 0x000fc600078e3cff */
[----:B------:R-:W3:Y:S04]  /*14990*/  LDL.LU R45, [R1+0x2184] ;  /* 0x00218400012d7983 */ /* 0x000ee80000300800 */
[----:B------:R0:W-:Y:S04]  /*149a0*/  STS.U16 [R91+UR76+0x300], R44 ;  /* 0x0003002c5b007988 */ /* 0x0001e8000800044c */
[----:B------:R1:W-:Y:S04]  /*149b0*/  STS.U16 [R91+UR76+0x8300], R47 ;  /* 0x0083002f5b007988 */ /* 0x0003e8000800044c */
[----:B----4-:R4:W-:Y:S04]  /*149c0*/  STS.U16 [R91+UR76+0x10300], R46 ;  /* 0x0103002e5b007988 */ /* 0x0109e8000800044c */
[----:B0-----:R-:W3:Y:S04]  /*149d0*/  LDL.LU R44, [R1+0x2180] ;  /* 0x00218000012c7983 */ /* 0x001ee80000300800 */
[----:B-1----:R-:W3:Y:S04]  /*149e0*/  LDL.LU R47, [R1+0x217c] ;  /* 0x00217c00012f7983 */ /* 0x002ee80000300800 */
[----:B----4-:R-:W4:Y:S04]  /*149f0*/  LDL.LU R46, [R1+0x2178] ;  /* 0x00217800012e7983 */ /* 0x010f280000300800 */
        /* <DEDUP_REMOVED lines=11> */
[----:B------:R-:W4:Y:S01]  /*14ab0*/  LDL.LU R52, [R1+0x2160] ;  /* 0x0021600001347983 */ /* 0x000f220000300800 */
[----:B------:R-:W-:-:S02]  /*14ac0*/  PRMT R18, RZ, 0x7610, R18 ;  /* 0x00007610ff127816 */ /* 0x000fc40000000012 */
[----:B------:R-:W-:-:S04]  /*14ad0*/  PRMT R26, RZ, 0x7610, R26 ;  /* 0x00007610ff1a7816 */ /* 0x000fc8000000001a */
[----:B------:R-:W4:Y:S04]  /*14ae0*/  @P0 LDG.E.U16 R18, desc[UR6][R74.64] ;  /* 0x000000064a120981 */ /* 0x000f28000c1e1500 */
[----:B------:R-:W4:Y:S04]  /*14af0*/  @P0 LDG.E.U16 R26, desc[UR6][R72.64] ;  /* 0x00000006481a0981 */ /* 0x000f28000c1e1500 */
[----:B--2---:R0:W-:Y:S04]  /*14b00*/  STS.U16 [R91+UR76+0x8b00], R55 ;  /* 0x008b00375b007988 */ /* 0x0041e8000800044c */
[----:B0-----:R-:W2:Y:S04]  /*14b10*/  LDL.LU R55, [R1+0x215c] ;  /* 0x00215c0001377983 */ /* 0x001ea80000300800 */
[----:B------:R0:W-:Y:S04]  /*14b20*/  STS.U16 [R91+UR76+0x10b00], R54 ;  /* 0x010b00365b007988 */ /* 0x0001e8000800044c */
[----:B------:R1:W-:Y:S04]  /*14b30*/  STS.U16 [R91+UR76+0x18b00], R57 ;  /* 0x018b00395b007988 */ /* 0x0003e8000800044c */
[----:B0-----:R-:W2:Y:S04]  /*14b40*/  LDL.LU R54, [R1+0x2158] ;  /* 0x0021580001367983 */ /* 0x001ea80000300800 */
[----:B---3--:R0:W-:Y:S04]  /*14b50*/  STS.U16 [R91+UR76+0xf00], R56 ;  /* 0x000f00385b007988 */ /* 0x0081e8000800044c */
[----:B-1----:R-:W3:Y:S04]  /*14b60*/  LDL.LU R57, [R1+0x2154] ;  /* 0x0021540001397983 */ /* 0x002ee80000300800 */
[----:B------:R1:W-:Y:S04]  /*14b70*/  STS.U16 [R91+UR76+0x8f00], R68 ;  /* 0x008f00445b007988 */ /* 0x0003e8000800044c */
[----:B0-----:R-:W2:Y:S04]  /*14b80*/  LDL.LU R56, [R1+0x2150] ;  /* 0x0021500001387983 */ /* 0x001ea80000300800 */
[----:B------:R0:W-:Y:S04]  /*14b90*/  STS.U16 [R91+UR76+0x10f00], R80 ;  /* 0x010f00505b007988 */ /* 0x0001e8000800044c */
[----:B-1----:R-:W2:Y:S04]  /*14ba0*/  LDL.LU R68, [R1+0x214c] ;  /* 0x00214c0001447983 */ /* 0x002ea80000300800 */
[----:B0-----:R-:W2:Y:S01]  /*14bb0*/  LDL.LU R80, [R1+0x2148] ;  /* 0x0021480001507983 */ /* 0x001ea20000300800 */
[----:B------:R-:W-:-:S06]  /*14bc0*/  PRMT R33, RZ, 0x7610, R33 ;  /* 0x00007610ff217816 */ /* 0x000fcc0000000021 */
[----:B------:R-:W3:Y:S01]  /*14bd0*/  @P0 LDG.E.U16 R33, desc[UR6][R70.64] ;  /* 0x0000000646210981 */ /* 0x000ee2000c1e1500 */
[----:B------:R-:W-:-:S06]  /*14be0*/  PRMT R42, RZ, 0x7610, R42 ;  /* 0x00007610ff2a7816 */ /* 0x000fcc000000002a */
[----:B------:R-:W3:Y:S01]  /*14bf0*/  @P0 LDG.E.U16 R42, desc[UR6][R58.64] ;  /* 0x000000063a2a0981 */ /* 0x000ee2000c1e1500 */
[----:B----4-:R-:W-:-:S06]  /*14c00*/  PRMT R49, RZ, 0x7610, R49 ;  /* 0x00007610ff317816 */ /* 0x010fcc0000000031 */
[----:B------:R0:W4:Y:S04]  /*14c10*/  @P0 LDG.E.U16 R49, desc[UR6][R64.64] ;  /* 0x0000000640310981 */ /* 0x000128000c1e1500 */
[----:B--2---:R1:W-:Y:S04]  /*14c20*/  STS.U16 [R91+UR76+0x18f00], R80 ;  /* 0x018f00505b007988 */ /* 0x0043e8000800044c */
[----:B------:R2:W-:Y:S04]  /*14c30*/  STS.U16 [R91+UR76+0x1300], R68 ;  /* 0x001300445b007988 */ /* 0x0005e8000800044c */
[----:B-1----:R-:W4:Y:S04]  /*14c40*/  LDL.LU R80, [R1+0x2144] ;  /* 0x0021440001507983 */ /* 0x002f280000300800 */
[----:B--2---:R-:W2:Y:S04]  /*14c50*/  LDL.LU R68, [R1+0x2140] ;  /* 0x0021400001447983 */ /* 0x004ea80000300800 */
[----:B------:R-:W2:Y:S04]  /*14c60*/  LDL.LU.64 R74, [R1+0x2138] ;  /* 0x00213800014a7983 */ /* 0x000ea80000300a00 */
[----:B------:R-:W-:Y:S04]  /*14c70*/  STL [R1+0x20b8], R18 ;  /* 0x0020b81201007387 */ /* 0x000fe80000100800 */
[----:B------:R-:W2:Y:S04]  /*14c80*/  LDL.LU.64 R72, [R1+0x2130] ;  /* 0x0021300001487983 */ /* 0x000ea80000300a00 */
[----:B------:R1:W-:Y:S04]  /*14c90*/  STL [R1+0x20bc], R26 ;  /* 0x0020bc1a01007387 */ /* 0x0003e80000100800 */
[----:B------:R-:W2:Y:S04]  /*14ca0*/  LDL.LU.64 R70, [R1+0x2128] ;  /* 0x0021280001467983 */ /* 0x000ea80000300a00 */
[----:B---3--:R-:W-:Y:S01]  /*14cb0*/  STL [R1+0x20c0], R33 ;  /* 0x0020c02101007387 */ /* 0x008fe20000100800 */
[----:B------:R-:W-:Y:S01]  /*14cc0*/  @P0 IMAD.MOV.U32 R91, RZ, RZ, R90 ;  /* 0x000000ffff5b0224 */ /* 0x000fe200078e005a */
[----:B------:R-:W-:Y:S01]  /*14cd0*/  PRMT R19, RZ, 0x7610, R19 ;  /* 0x00007610ff137816 */ /* 0x000fe20000000013 */
[----:B-1----:R-:W1:Y:S01]  /*14ce0*/  LDC R26, c[0x0][0x3b0] ;  /* 0x0000ec00ff1a7b82 */ /* 0x002e620000000800 */
[----:B------:R-:W3:Y:S04]  /*14cf0*/  LDL.LU.64 R58, [R1+0x2120] ;  /* 0x00212000013a7983 */ /* 0x000ee80000300a00 */
[----:B------:R0:W-:Y:S04]  /*14d00*/  STL [R1+0x20c4], R42 ;  /* 0x0020c42a01007387 */ /* 0x0001e80000100800 */
[----:B------:R-:W0:Y:S01]  /*14d10*/  LDL.LU.64 R64, [R1+0x2118] ;  /* 0x0021180001407983 */ /* 0x000e220000300a00 */
[----:B------:R-:W-:Y:S01]  /*14d20*/  @P0 IMAD.MOV.U32 R90, RZ, RZ, R88 ;  /* 0x000000ffff5a0224 */ /* 0x000fe200078e0058 */
[----:B---3--:R-:W-:-:S06]  /*14d30*/  PRMT R58, RZ, 0x7610, R58 ;  /* 0x00007610ff3a7816 */ /* 0x008fcc000000003a */
[----:B------:R-:W3:Y:S01]  /*14d40*/  @P0 LDG.E.U16 R58, desc[UR6][R60.64] ;  /* 0x000000063c3a0981 */ /* 0x000ee2000c1e1500 */
[----:B0-----:R-:W-:-:S06]  /*14d50*/  PRMT R65, RZ, 0x7610, R65 ;  /* 0x00007610ff417816 */ /* 0x001fcc0000000041 */
[----:B------:R0:W3:Y:S01]  /*14d60*/  @P0 LDG.E.U16 R65, desc[UR6][R90.64] ;  /* 0x000000065a410981 */ /* 0x0000e2000c1e1500 */
[----:B--2---:R-:W-:Y:S01]  /*14d70*/  PRMT R75, RZ, 0x7610, R75 ;  /* 0x00007610ff4b7816 */ /* 0x004fe2000000004b */
[----:B0-----:R-:W-:Y:S02]  /*14d80*/  @P0 IMAD.MOV.U32 R90, RZ, RZ, R87 ;  /* 0x000000ffff5a0224 */ /* 0x001fe400078e0057 */
[----:B------:R-:W-:-:S05]  /*14d90*/  @P0 IMAD.MOV.U32 R91, RZ, RZ, R89 ;  /* 0x000000ffff5b0224 */ /* 0x000fca00078e0059 */
[----:B------:R0:W2:Y:S01]  /*14da0*/  @P0 LDG.E.U16 R75, desc[UR6][R90.64] ;  /* 0x000000065a4b0981 */ /* 0x0000a2000c1e1500 */
[----:B------:R-:W-:Y:S02]  /*14db0*/  PRMT R27, RZ, 0x7610, R27 ;  /* 0x00007610ff1b7816 */ /* 0x000fe4000000001b */
[----:B------:R-:W-:Y:S01]  /*14dc0*/  PRMT R34, RZ, 0x7610, R34 ;  /* 0x00007610ff227816 */ /* 0x000fe20000000022 */
[----:B----4-:R-:W-:Y:S01]  /*14dd0*/  STL [R1+0x20c8], R49 ;  /* 0x0020c83101007387 */ /* 0x010fe20000100800 */
[----:B------:R-:W-:Y:S02]  /*14de0*/  PRMT R43, RZ, 0x7610, R43 ;  /* 0x00007610ff2b7816 */ /* 0x000fe4000000002b */
[----:B------:R-:W-:Y:S01]  /*14df0*/  PRMT R50, RZ, 0x7610, R50 ;  /* 0x00007610ff327816 */ /* 0x000fe20000000032 */
[----:B------:R-:W4:Y:S01]  /*14e00*/  LDL.LU.64 R60, [R1+0x2110] ;  /* 0x00211000013c7983 */ /* 0x000f220000300a00 */
[----:B0-----:R-:W-:Y:S02]  /*14e10*/  @P0 IMAD.MOV.U32 R90, RZ, RZ, R67 ;  /* 0x000000ffff5a0224 */ /* 0x001fe400078e0043 */
[----:B------:R-:W-:Y:S01]  /*14e20*/  @P0 IMAD.MOV.U32 R91, RZ, RZ, R77 ;  /* 0x000000ffff5b0224 */ /* 0x000fe200078e004d */
[----:B------:R-:W2:Y:S01]  /*14e30*/  @P0 LDG.E.U16 R34, desc[UR6][R62.64] ;  /* 0x000000063e220981 */ /* 0x000ea2000c1e1500 */
[----:B------:R-:W-:-:S03]  /*14e40*/  @P0 IMAD.MOV.U32 R67, RZ, RZ, R66 ;  /* 0x000000ffff430224 */ /* 0x000fc600078e0042 */
[----:B------:R0:W2:Y:S01]  /*14e50*/  @P0 LDG.E.U16 R19, desc[UR6][R90.64] ;  /* 0x000000065a130981 */ /* 0x0000a2000c1e1500 */
[----:B------:R-:W-:Y:S02]  /*14e60*/  @P0 IMAD.MOV.U32 R66, RZ, RZ, R14 ;  /* 0x000000ffff420224 */ /* 0x000fe400078e000e */
[----:B------:R-:W-:Y:S01]  /*14e70*/  @P0 IMAD.MOV.U32 R77, RZ, RZ, R76 ;  /* 0x000000ffff4d0224 */ /* 0x000fe200078e004c */
[----:B------:R-:W-:Y:S01]  /*14e80*/  @P0 MOV R76, R17 ;  /* 0x00000011004c0202 */ /* 0x000fe20000000f00 */
[----:B------:R-:W-:Y:S01]  /*14e90*/  @P0 IMAD.MOV.U32 R87, RZ, RZ, R86 ;  /* 0x000000ffff570224 */ /* 0x000fe200078e0056 */
[----:B------:R1:W2:Y:S01]  /*14ea0*/  @P0 LDG.E.U16 R43, desc[UR6][R66.64] ;  /* 0x00000006422b0981 */ /* 0x0002a2000c1e1500 */
[----:B------:R-:W-:Y:S01]  /*14eb0*/  PRMT R59, RZ, 0x7610, R59 ;  /* 0x00007610ff3b7816 */ /* 0x000fe2000000003b */
[----:B------:R-:W1:Y:S01]  /*14ec0*/  LDC R14, c[0x0][0x3b0] ;  /* 0x0000ec00ff0e7b82 */ /* 0x000e620000000800 */
[----:B0-----:R-:W-:Y:S01]  /*14ed0*/  @P0 IMAD.MOV.U32 R90, RZ, RZ, R13 ;  /* 0x000000ffff5a0224 */ /* 0x001fe200078e000d */
[----:B------:R0:W2:Y:S01]  /*14ee0*/  @P0 LDG.E.U16 R50, desc[UR6][R76.64] ;  /* 0x000000064c320981 */ /* 0x0000a2000c1e1500 */
[----:B------:R-:W-:-:S03]  /*14ef0*/  @P0 IMAD.MOV.U32 R91, RZ, RZ, R15 ;  /* 0x000000ffff5b0224 */ /* 0x000fc600078e000f */
[----:B---3--:R-:W-:Y:S02]  /*14f00*/  STL [R1+0x20cc], R58 ;  /* 0x0020cc3a01007387 */ /* 0x008fe40000100800 */
[----:B------:R-:W3:Y:S02]  /*14f10*/  LDC R15, c[0x0][0x3b0] ;  /* 0x0000ec00ff0f7b82 */ /* 0x000ee40000000800 */
[----:B------:R-:W2:Y:S04]  /*14f20*/  LDL.LU R88, [R1+0xf34] ;  /* 0x000f340001587983 */ /* 0x000ea80000300800 */
[----:B------:R-:W3:Y:S01]  /*14f30*/  @P0 LDG.E.U16 R27, desc[UR6][R90.64] ;  /* 0x000000065a1b0981 */ /* 0x000ee2000c1e1500 */
[----:B------:R-:W-:Y:S01]  /*14f40*/  @P0 IMAD.MOV.U32 R86, RZ, RZ, R10 ;  /* 0x000000ffff560224 */ /* 0x000fe200078e000a */
[----:B------:R-:W-:Y:S01]  /*14f50*/  PRMT R20, RZ, 0x7610, R20 ;  /* 0x00007610ff147816 */ /* 0x000fe20000000014 */
[----:B------:R-:W0:Y:S01]  /*14f60*/  LDC R17, c[0x0][0x3b0] ;  /* 0x0000ec00ff117b82 */ /* 0x000e220000000800 */
[----:B------:R-:W4:Y:S04]  /*14f70*/  @P0 LDG.E.U16 R59, desc[UR6][R78.64] ;  /* 0x000000064e3b0981 */ /* 0x000f28000c1e1500 */
[----:B------:R-:W-:Y:S04]  /*14f80*/  STL [R1+0x20d0], R65 ;  /* 0x0020d04101007387 */ /* 0x000fe80000100800 */
[----:B------:R-:W4:Y:S04]  /*14f90*/  LDL.LU R13, [R1+0xf38] ;  /* 0x000f3800010d7983 */ /* 0x000f280000300800 */
[----:B------:R-:W4:Y:S04]  /*14fa0*/  LDL.LU R90, [R1+0xf3c] ;  /* 0x000f3c00015a7983 */ /* 0x000f280000300800 */
[----:B------:R-:W4:Y:S04]  /*14fb0*/  LDL.LU.64 R62, [R1+0x2108] ;  /* 0x00210800013e7983 */ /* 0x000f280000300a00 */
[----:B------:R-:W1:Y:S04]  /*14fc0*/  LDL.LU.64 R66, [R1+0x2100] ;  /* 0x0021000001427983 */ /* 0x000e680000300a00 */
[----:B------:R-:W0:Y:S04]  /*14fd0*/  LDL.LU.64 R76, [R1+0x20f8] ;  /* 0x0020f800014c7983 */ /* 0x000e280000300a00 */
[----:B------:R-:W4:Y:S01]  /*14fe0*/  LDL.LU.64 R78, [R1+0x20f0] ;  /* 0x0020f000014e7983 */ /* 0x000f220000300a00 */
[----:B--2---:R-:W-:-:S05]  /*14ff0*/  SEL R10, R5, R88, !P2 ;  /* 0x00000058050a7207 */ /* 0x004fca0005000000 */
[----:B---3--:R-:W-:Y:S01]  /*15000*/  IMAD R15, R10, R15, RZ ;  /* 0x0000000f0a0f7224 */ /* 0x008fe200078e02ff */
[----:B----4-:R-:W-:Y:S01]  /*15010*/  SEL R10, R5, R13, !P2 ;  /* 0x0000000d050a7207 */ /* 0x010fe20005000000 */
[----:B------:R-:W-:Y:S01]  /*15020*/  IMAD.MOV.U32 R13, RZ, RZ, R81 ;  /* 0x000000ffff0d7224 */ /* 0x000fe200078e0051 */
[----:B-1----:R-:W-:Y:S02]  /*15030*/  PRMT R66, RZ, 0x7610, R66 ;  /* 0x00007610ff427816 */ /* 0x002fe40000000042 */
[----:B0-----:R-:W-:-:S04]  /*15040*/  PRMT R76, RZ, 0x7610, R76 ;  /* 0x00007610ff4c7816 */ /* 0x001fc8000000004c */
[----:B------:R0:W2:Y:S04]  /*15050*/  @P0 LDG.E.U16 R66, desc[UR6][R86.64] ;  /* 0x0000000656420981 */ /* 0x0000a8000c1e1500 */
[----:B------:R-:W3:Y:S01]  /*15060*/  @P0 LDG.E.U16 R76, desc[UR6][R84.64] ;  /* 0x00000006544c0981 */ /* 0x000ee2000c1e1500 */
[----:B0-----:R-:W-:Y:S02]  /*15070*/  @P0 IMAD.MOV.U32 R86, RZ, RZ, R16 ;  /* 0x000000ffff560224 */ /* 0x001fe400078e0010 */
[----:B------:R-:W-:Y:S01]  /*15080*/  @P0 IMAD.MOV.U32 R87, RZ, RZ, R83 ;  /* 0x000000ffff570224 */ /* 0x000fe200078e0053 */
[----:B------:R-:W0:Y:S01]  /*15090*/  LDC R16, c[0x0][0x3b0] ;  /* 0x0000ec00ff107b82 */ /* 0x000e220000000800 */
[----:B------:R-:W4:Y:S04]  /*150a0*/  LDL.LU R84, [R1+0xf40] ;  /* 0x000f400001547983 */ /* 0x000f280000300800 */
[----:B------:R-:W2:Y:S04]  /*150b0*/  @P0 LDG.E.U16 R20, desc[UR6][R86.64] ;  /* 0x0000000656140981 */ /* 0x000ea8000c1e1500 */
[----:B------:R-:W2:Y:S04]  /*150c0*/  LDL.LU R81, [R1+0x20e8] ;  /* 0x0020e80001517983 */ /* 0x000ea80000300800 */
[----:B------:R-:W2:Y:S04]  /*150d0*/  LDL.LU R87, [R1+0xf44] ;  /* 0x000f440001577983 */ /* 0x000ea80000300800 */
[----:B------:R-:W3:Y:S01]  /*150e0*/  LDL.LU R86, [R1+0xf4c] ;  /* 0x000f4c0001567983 */ /* 0x000ee20000300800 */
[----:B------:R-:W-:Y:S01]  /*150f0*/  @!P1 IMAD.MOV R13, RZ, RZ, -R13 ;  /* 0x000000ffff0d9224 */ /* 0x000fe200078e0a0d */
[----:B------:R-:W-:-:S02]  /*15100*/  LEA R18, P1, R15, R4, 0x1 ;  /* 0x000000040f127211 */ /* 0x000fc400078208ff */
[----:B------:R-:W3:Y:S04]  /*15110*/  LDL.LU R89, [R1+0xf48] ;  /* 0x000f480001597983 */ /* 0x000ee80000300800 */
[----:B------:R1:W-:Y:S04]  /*15120*/  STL [R1+0x15b8], R18 ;  /* 0x0015b81201007387 */ /* 0x0003e80000100800 */
[----:B------:R-:W3:Y:S01]  /*15130*/  LDL.LU R88, [R1+0xf54] ;  /* 0x000f540001587983 */ /* 0x000ee20000300800 */
[----:B------:R-:W-:Y:S02]  /*15140*/  @P0 IMAD.MOV.U32 R83, RZ, RZ, R82 ;  /* 0x000000ffff530224 */ /* 0x000fe400078e0052 */
[----:B------:R-:W-:Y:S01]  /*15150*/  @P0 IMAD.MOV.U32 R82, RZ, RZ, R11 ;  /* 0x000000ffff520224 */ /* 0x000fe200078e000b */
[----:B------:R-:W-:-:S02]  /*15160*/  SEL R11, R5, R90, !P2 ;  /* 0x0000005a050b7207 */ /* 0x000fc40005000000 */
[----:B------:R-:W3:Y:S01]  /*15170*/  LDL.LU R90, [R1+0xf50] ;  /* 0x000f5000015a7983 */ /* 0x000ee20000300800 */
[----:B------:R-:W-:Y:S02]  /*15180*/  IMAD R10, R10, R14, RZ ;  /* 0x0000000e0a0a7224 */ /* 0x000fe400078e02ff */
[----:B------:R-:W0:Y:S01]  /*15190*/  LDC R14, c[0x0][0x3b0] ;  /* 0x0000ec00ff0e7b82 */ /* 0x000e220000000800 */
[----:B------:R-:W-:Y:S01]  /*151a0*/  PRMT R28, RZ, 0x7610, R28 ;  /* 0x00007610ff1c7816 */ /* 0x000fe2000000001c */
[----:B------:R-:W-:Y:S01]  /*151b0*/  IMAD R11, R11, R17, RZ ;  /* 0x000000110b0b7224 */ /* 0x000fe200078e02ff */
[----:B------:R-:W-:Y:S02]  /*151c0*/  LEA.HI.X.SX32 R42, R15, R92, 0x1, P1 ;  /* 0x0000005c0f2a7211 */ /* 0x000fe400008f0eff */
[C---:B------:R-:W-:Y:S02]  /*151d0*/  LEA R17, P1, R10.reuse, R4, 0x1 ;  /* 0x000000040a117211 */ /* 0x040fe400078208ff */
[----:B------:R1:W3:Y:S01]  /*151e0*/  @P0 LDG.E.U16 R28, desc[UR6][R82.64] ;  /* 0x00000006521c0981 */ /* 0x0002e2000c1e1500 */
[----:B------:R-:W-:Y:S01]  /*151f0*/  PRMT R35, RZ, 0x7610, R35 ;  /* 0x00007610ff237816 */ /* 0x000fe20000000023 */
[----:B------:R-:W0:Y:S01]  /*15200*/  LDC R15, c[0x0][0x3b0] ;  /* 0x0000ec00ff0f7b82 */ /* 0x000e220000000800 */
[----:B------:R-:W-:Y:S01]  /*15210*/  LEA.HI.X.SX32 R33, R10, R92, 0x1, P1 ;  /* 0x0000005c0a217211 */ /* 0x000fe200008f0eff */
[----:B------:R1:W-:Y:S02]  /*15220*/  STL [R1+0x15b4], R42 ;  /* 0x0015b42a01007387 */ /* 0x0003e40000100800 */
[----:B-1----:R-:W-:Y:S01]  /*15230*/  @P0 IMAD.MOV.U32 R82, RZ, RZ, R18 ;  /* 0x000000ffff520224 */ /* 0x002fe200078e0012 */
[----:B------:R-:W-:Y:S01]  /*15240*/  LEA R18, P1, R11, R4, 0x1 ;  /* 0x000000040b127211 */ /* 0x000fe200078208ff */
[----:B------:R-:W-:Y:S01]  /*15250*/  @P0 IMAD.MOV.U32 R83, RZ, RZ, R42 ;  /* 0x000000ffff530224 */ /* 0x000fe200078e002a */
[----:B------:R-:W-:-:S02]  /*15260*/  PRMT R44, RZ, 0x7610, R44 ;  /* 0x00007610ff2c7816 */ /* 0x000fc4000000002c */
[----:B------:R-:W-:Y:S02]  /*15270*/  LEA.HI.X.SX32 R42, R11, R92, 0x1, P1 ;  /* 0x0000005c0b2a7211 */ /* 0x000fe400008f0eff */
[----:B------:R1:W3:Y:S04]  /*15280*/  @P0 LDG.E.U16 R35, desc[UR6][R82.64] ;  /* 0x0000000652230981 */ /* 0x0002e8000c1e1500 */
[----:B------:R1:W-:Y:S04]  /*15290*/  STL [R1+0x15c0], R17 ;  /* 0x0015c01101007387 */ /* 0x0003e80000100800 */
[----:B------:R0:W-:Y:S01]  /*152a0*/  STL [R1+0x15bc], R33 ;  /* 0x0015bc2101007387 */ /* 0x0001e20000100800 */
[----:B-1----:R-:W-:-:S02]  /*152b0*/  @P0 IMAD.MOV.U32 R82, RZ, RZ, R17 ;  /* 0x000000ffff520224 */ /* 0x002fc400078e0011 */
[----:B------:R-:W-:Y:S01]  /*152c0*/  @P0 IMAD.MOV.U32 R83, RZ, RZ, R33 ;  /* 0x000000ffff530224 */ /* 0x000fe200078e0021 */
[----:B------:R-:W-:Y:S01]  /*152d0*/  STL [R1+0x15c8], R18 ;  /* 0x0015c81201007387 */ /* 0x000fe20000100800 */
[----:B------:R-:W1:Y:S03]  /*152e0*/  LDC R17, c[0x0][0x3b0] ;  /* 0x0000ec00ff117b82 */ /* 0x000e660000000800 */
[----:B------:R0:W3:Y:S04]  /*152f0*/  @P0 LDG.E.U16 R44, desc[UR6][R82.64] ;  /* 0x00000006522c0981 */ /* 0x0000e8000c1e1500 */
[----:B------:R0:W-:Y:S02]  /*15300*/  STL [R1+0x15c4], R42 ;  /* 0x0015c42a01007387 */ /* 0x0001e40000100800 */
[----:B0-----:R-:W-:-:S02]  /*15310*/  @P0 IMAD.MOV.U32 R83, RZ, RZ, R42 ;  /* 0x000000ffff530224 */ /* 0x001fc400078e002a */
[----:B------:R-:W-:Y:S01]  /*15320*/  @P0 IMAD.MOV.U32 R82, RZ, RZ, R18 ;  /* 0x000000ffff520224 */ /* 0x000fe200078e0012 */
[----:B----4-:R-:W-:-:S05]  /*15330*/  SEL R10, R5, R84, !P2 ;  /* 0x00000054050a7207 */ /* 0x010fca0005000000 */
[----:B------:R-:W-:Y:S02]  /*15340*/  IMAD R10, R10, R16, RZ ;  /* 0x000000100a0a7224 */ /* 0x000fe400078e02ff */
[----:B------:R-:W0:Y:S01]  /*15350*/  LDC R16, c[0x0][0x3b0] ;  /* 0x0000ec00ff107b82 */ /* 0x000e220000000800 */
[----:B--2---:R-:W-:Y:S02]  /*15360*/  SEL R11, R5, R87, !P2 ;  /* 0x00000057050b7207 */ /* 0x004fe40005000000 */
[----:B------:R-:W-:-:S03]  /*15370*/  LEA R33, P1, R10, R4, 0x1 ;  /* 0x000000040a217211 */ /* 0x000fc600078208ff */
[----:B------:R-:W-:Y:S01]  /*15380*/  IMAD R14, R11, R14, RZ ;  /* 0x0000000e0b0e7224 */ /* 0x000fe200078e02ff */
[----:B---3--:R-:W-:Y:S02]  /*15390*/  SEL R11, R5, R86, !P2 ;  /* 0x00000056050b7207 */ /* 0x008fe40005000000 */
[----:B------:R-:W-:Y:S02]  /*153a0*/  LEA.HI.X.SX32 R42, R10, R92, 0x1, P1 ;  /* 0x0000005c0a2a7211 */ /* 0x000fe400008f0eff */
[C---:B------:R-:W-:Y:S01]  /*153b0*/  LEA R18, P1, R14.reuse, R4, 0x1 ;  /* 0x000000040e127211 */ /* 0x040fe200078208ff */
[----:B------:R-:W-:Y:S01]  /*153c0*/  IMAD R11, R11, R26, RZ ;  /* 0x0000001a0b0b7224 */ /* 0x000fe200078e02ff */
[----:B------:R-:W-:Y:S02]  /*153d0*/  STL [R1+0x15d0], R33 ;  /* 0x0015d02101007387 */ /* 0x000fe40000100800 */
[----:B------:R-:W-:Y:S02]  /*153e0*/  LEA.HI.X.SX32 R26, R14, R92, 0x1, P1 ;  /* 0x0000005c0e1a7211 */ /* 0x000fe400008f0eff */
[----:B------:R-:W-:Y:S01]  /*153f0*/  STL [R1+0x15cc], R42 ;  /* 0x0015cc2a01007387 */ /* 0x000fe20000100800 */
[----:B------:R-:W-:-:S03]  /*15400*/  SEL R10, R5, R89, !P2 ;  /* 0x00000059050a7207 */ /* 0x000fc60005000000 */
[----:B------:R-:W-:Y:S01]  /*15410*/  STL [R1+0x15d8], R18 ;  /* 0x0015d81201007387 */ /* 0x000fe20000100800 */
[----:B------:R-:W-:-:S03]  /*15420*/  LEA R49, P1, R11, R4, 0x1 ;  /* 0x000000040b317211 */ /* 0x000fc600078208ff */
[----:B------:R0:W-:Y:S04]  /*15430*/  STL [R1+0x15d4], R26 ;  /* 0x0015d41a01007387 */ /* 0x0001e80000100800 */
[----:B------:R-:W2:Y:S01]  /*15440*/  LDL.LU R86, [R1+0xf5c] ;  /* 0x000f5c0001567983 */ /* 0x000ea20000300800 */
[----:B------:R-:W-:Y:S01]  /*15450*/  IMAD R10, R10, R15, RZ ;  /* 0x0000000f0a0a7224 */ /* 0x000fe200078e02ff */
[C---:B------:R-:W-:Y:S02]  /*15460*/  SEL R15, R5.reuse, R88, !P2 ;  /* 0x00000058050f7207 */ /* 0x040fe40005000000 */
[----:B------:R-:W3:Y:S04]  /*15470*/  LDL.LU R89, [R1+0xf74] ;  /* 0x000f740001597983 */ /* 0x000ee80000300800 */
[----:B------:R-:W-:Y:S04]  /*15480*/  STL [R1+0x15e0], R49 ;  /* 0x0015e03101007387 */ /* 0x000fe80000100800 */
[----:B------:R-:W4:Y:S01]  /*15490*/  LDL.LU R88, [R1+0xf7c] ;  /* 0x000f7c0001587983 */ /* 0x000f220000300800 */
[----:B------:R-:W-:-:S03]  /*154a0*/  SEL R14, R5, R90, !P2 ;  /* 0x0000005a050e7207 */ /* 0x000fc60005000000 */
[----:B------:R-:W4:Y:S01]  /*154b0*/  LDL.LU R90, [R1+0xf78] ;  /* 0x000f7800015a7983 */ /* 0x000f220000300800 */
[----:B------:R-:W-:Y:S02]  /*154c0*/  PRMT R51, RZ, 0x7610, R51 ;  /* 0x00007610ff337816 */ /* 0x000fe40000000033 */
[----:B------:R-:W-:-:S04]  /*154d0*/  PRMT R60, RZ, 0x7610, R60 ;  /* 0x00007610ff3c7816 */ /* 0x000fc8000000003c */
[----:B------:R0:W4:Y:S01]  /*154e0*/  @P0 LDG.E.U16 R51, desc[UR6][R82.64] ;  /* 0x0000000652330981 */ /* 0x000122000c1e1500 */
[----:B------:R-:W-:Y:S01]  /*154f0*/  PRMT R67, RZ, 0x7610, R67 ;  /* 0x00007610ff437816 */ /* 0x000fe20000000043 */
[----:B0-----:R-:W-:Y:S02]  /*15500*/  @P0 IMAD.MOV.U32 R82, RZ, RZ, R33 ;  /* 0x000000ffff520224 */ /* 0x001fe400078e0021 */
[----:B------:R-:W-:Y:S01]  /*15510*/  @P0 IMAD.MOV.U32 R83, RZ, RZ, R42 ;  /* 0x000000ffff530224 */ /* 0x000fe200078e002a */
[----:B------:R-:W-:-:S04]  /*15520*/  LEA.HI.X.SX32 R58, R11, R92, 0x1, P1 ;  /* 0x0000005c0b3a7211 */ /* 0x000fc800008f0eff */
[----:B------:R0:W4:Y:S01]  /*15530*/  @P0 LDG.E.U16 R60, desc[UR6][R82.64] ;  /* 0x00000006523c0981 */ /* 0x000122000c1e1500 */
[----:B-1----:R-:W-:Y:S01]  /*15540*/  IMAD R15, R15, R17, RZ ;  /* 0x000000110f0f7224 */ /* 0x002fe200078e02ff */
[----:B------:R-:W-:Y:S01]  /*15550*/  LEA R11, P1, R10, R4, 0x1 ;  /* 0x000000040a0b7211 */ /* 0x000fe200078208ff */
[----:B------:R-:W1:Y:S01]  /*15560*/  LDC R17, c[0x0][0x3b0] ;  /* 0x0000ec00ff117b82 */ /* 0x000e620000000800 */
[----:B------:R-:W-:Y:S01]  /*15570*/  PRMT R77, RZ, 0x7610, R77 ;  /* 0x00007610ff4d7816 */ /* 0x000fe2000000004d */
[----:B0-----:R-:W-:Y:S02]  /*15580*/  @P0 IMAD.MOV.U32 R83, RZ, RZ, R26 ;  /* 0x000000ffff530224 */ /* 0x001fe400078e001a */
[----:B------:R-:W-:Y:S02]  /*15590*/  @P0 IMAD.MOV.U32 R82, RZ, RZ, R18 ;  /* 0x000000ffff520224 */ /* 0x000fe400078e0012 */
[----:B------:R-:W-:Y:S01]  /*155a0*/  IMAD R26, R14, R16, RZ ;  /* 0x000000100e1a7224 */ /* 0x000fe200078e02ff */
[----:B------:R-:W-:Y:S01]  /*155b0*/  LEA.HI.X.SX32 R42, R10, R92, 0x1, P1 ;  /* 0x0000005c0a2a7211 */ /* 0x000fe200008f0eff */
[----:B------:R-:W0:Y:S01]  /*155c0*/  LDC R14, c[0x0][0x3b0] ;  /* 0x0000ec00ff0e7b82 */ /* 0x000e220000000800 */
[----:B------:R1:W4:Y:S01]  /*155d0*/  @P0 LDG.E.U16 R67, desc[UR6][R82.64] ;  /* 0x0000000652430981 */ /* 0x000322000c1e1500 */
[----:B------:R-:W-:-:S02]  /*155e0*/  LEA R10, P1, R15, R4, 0x1 ;  /* 0x000000040f0a7211 */ /* 0x000fc400078208ff */
[----:B------:R-:W-:Y:S01]  /*155f0*/  PRMT R21, RZ, 0x7610, R21 ;  /* 0x00007610ff157816 */ /* 0x000fe20000000015 */
[----:B------:R-:W-:Y:S01]  /*15600*/  STL [R1+0x15dc], R58 ;  /* 0x0015dc3a01007387 */ /* 0x000fe20000100800 */
[----:B------:R-:W-:Y:S02]  /*15610*/  PRMT R40, RZ, 0x7610, R40 ;  /* 0x00007610ff287816 */ /* 0x000fe40000000028 */
[----:B------:R-:W0:Y:S01]  /*15620*/  LDC R18, c[0x0][0x3b0] ;  /* 0x0000ec00ff127b82 */ /* 0x000e220000000800 */
[----:B-1----:R-:W-:Y:S02]  /*15630*/  @P0 IMAD.MOV.U32 R82, RZ, RZ, R49 ;  /* 0x000000ffff520224 */ /* 0x002fe400078e0031 */
[----:B------:R-:W-:Y:S01]  /*15640*/  @P0 IMAD.MOV.U32 R83, RZ, RZ, R58 ;  /* 0x000000ffff530224 */ /* 0x000fe200078e003a */
[----:B------:R-:W-:Y:S02]  /*15650*/  LEA.HI.X.SX32 R33, R15, R92, 0x1, P1 ;  /* 0x0000005c0f217211 */ /* 0x000fe400008f0eff */
[----:B------:R-:W-:-:S02]  /*15660*/  LEA R15, P1, R26, R4, 0x1 ;  /* 0x000000041a0f7211 */ /* 0x000fc400078208ff */
[----:B------:R-:W1:Y:S01]  /*15670*/  LDC R16, c[0x0][0x3b0] ;  /* 0x0000ec00ff107b82 */ /* 0x000e620000000800 */
[----:B------:R0:W4:Y:S01]  /*15680*/  @P0 LDG.E.U16 R77, desc[UR6][R82.64] ;  /* 0x00000006524d0981 */ /* 0x000122000c1e1500 */
[----:B------:R-:W-:-:S03]  /*15690*/  LEA.HI.X.SX32 R26, R26, R92, 0x1, P1 ;  /* 0x0000005c1a1a7211 */ /* 0x000fc600008f0eff */
[----:B------:R-:W-:Y:S01]  /*156a0*/  STL [R1+0x15e8], R11 ;  /* 0x0015e80b01007387 */ /* 0x000fe20000100800 */
[----:B0-----:R-:W-:Y:S02]  /*156b0*/  @P0 IMAD.MOV.U32 R82, RZ, RZ, R11 ;  /* 0x000000ffff520224 */ /* 0x001fe400078e000b */
[----:B------:R-:W-:Y:S01]  /*156c0*/  @P0 IMAD.MOV.U32 R83, RZ, RZ, R42 ;  /* 0x000000ffff530224 */ /* 0x000fe200078e002a */
[----:B------:R-:W-:Y:S04]  /*156d0*/  STL [R1+0x15e4], R42 ;  /* 0x0015e42a01007387 */ /* 0x000fe80000100800 */
[----:B------:R0:W4:Y:S04]  /*156e0*/  @P0 LDG.E.U16 R21, desc[UR6][R82.64] ;  /* 0x0000000652150981 */ /* 0x000128000c1e1500 */
[----:B------:R-:W-:Y:S04]  /*156f0*/  STL [R1+0x15f0], R10 ;  /* 0x0015f00a01007387 */ /* 0x000fe80000100800 */
[----:B------:R0:W-:Y:S02]  /*15700*/  STL [R1+0x15ec], R33 ;  /* 0x0015ec2101007387 */ /* 0x0001e40000100800 */
[----:B0-----:R-:W-:-:S02]  /*15710*/  @P0 IMAD.MOV.U32 R82, RZ, RZ, R10 ;  /* 0x000000ffff520224 */ /* 0x001fc400078e000a */
[----:B------:R-:W-:Y:S01]  /*15720*/  @P0 IMAD.MOV.U32 R83, RZ, RZ, R33 ;  /* 0x000000ffff530224 */ /* 0x000fe200078e0021 */
[----:B------:R0:W-:Y:S04]  /*15730*/  STL [R1+0x15f8], R15 ;  /* 0x0015f80f01007387 */ /* 0x0001e80000100800 */
[----:B------:R0:W-:Y:S01]  /*15740*/  STL [R1+0x15f4], R26 ;  /* 0x0015f41a01007387 */ /* 0x0001e20000100800 */
[----:B------:R-:W-:Y:S01]  /*15750*/  ISETP.GT.U32.AND P1, PT, R2, R7, PT ;  /* 0x000000070200720c */ /* 0x000fe20003f24070 */
[----:B------:R-:W0:Y:S02]  /*15760*/  LDC R33, c[0x0][0x3b0] ;  /* 0x0000ec00ff217b82 */ /* 0x000e240000000800 */
[----:B------:R1:W4:Y:S02]  /*15770*/  @P0 LDG.E.U16 R40, desc[UR6][R82.64] ;  /* 0x0000000652280981 */ /* 0x000324000c1e1500 */
[----:B-1----:R-:W-:-:S08]  /*15780*/  @P0 IMAD.MOV.U32 R82, RZ, RZ, R15 ;  /* 0x000000ffff520224 */ /* 0x002fd000078e000f */
[----:B------:R-:W-:Y:S01]  /*15790*/  @!P1 IMAD.IADD R7, R7, 0x1, -R2 ;  /* 0x0000000107079824 */ /* 0x000fe200078e0a02 */
[----:B------:R-:W-:Y:S01]  /*157a0*/  PRMT R36, RZ, 0x7610, R36 ;  /* 0x00007610ff247816 */ /* 0x000fe20000000024 */
[----:B------:R-:W-:-:S05]  /*157b0*/  @P0 IMAD.MOV.U32 R83, RZ, RZ, R26 ;  /* 0x000000ffff530224 */ /* 0x000fca00078e001a */
[----:B------:R1:W4:Y:S01]  /*157c0*/  @P0 LDG.E.U16 R36, desc[UR6][R82.64] ;  /* 0x0000000652240981 */ /* 0x000322000c1e1500 */
[----:B--2---:R-:W-:-:S03]  /*157d0*/  SEL R11, R5, R86, !P2 ;  /* 0x00000056050b7207 */ /* 0x004fc60005000000 */
[----:B------:R-:W2:Y:S01]  /*157e0*/  LDL.LU R86, [R1+0xf94] ;  /* 0x000f940001567983 */ /* 0x000ea20000300800 */
[----:B---3--:R-:W-:Y:S01]  /*157f0*/  SEL R10, R5, R89, !P2 ;  /* 0x00000059050a7207 */ /* 0x008fe20005000000 */
[----:B0-----:R-:W-:Y:S02]  /*15800*/  IMAD R15, R11, R14, RZ ;  /* 0x0000000e0b0f7224 */ /* 0x001fe400078e02ff */
[----:B------:R-:W3:Y:S01]  /*15810*/  LDL.LU R89, [R1+0xf90] ;  /* 0x000f900001597983 */ /* 0x000ee20000300800 */
[----:B----4-:R-:W-:-:S03]  /*15820*/  SEL R11, R5, R88, !P2 ;  /* 0x00000058050b7207 */ /* 0x010fc60005000000 */
[----:B------:R-:W4:Y:S01]  /*15830*/  LDL.LU R88, [R1+0xf8c] ;  /* 0x000f8c0001587983 */ /* 0x000f220000300800 */
[----:B------:R-:W-:Y:S01]  /*15840*/  IMAD R10, R10, R18, RZ ;  /* 0x000000120a0a7224 */ /* 0x000fe200078e02ff */
[----:B------:R-:W-:Y:S01]  /*15850*/  LEA R18, P1, R15, R4, 0x1 ;  /* 0x000000040f127211 */ /* 0x000fe200078208ff */
[----:B------:R-:W-:Y:S01]  /*15860*/  IMAD R11, R11, R17, RZ ;  /* 0x000000110b0b7224 */ /* 0x000fe200078e02ff */
[----:B------:R-:W-:Y:S01]  /*15870*/  SEL R14, R5, R90, !P2 ;  /* 0x0000005a050e7207 */ /* 0x000fe20005000000 */
[----:B------:R-:W0:Y:S01]  /*15880*/  LDC R17, c[0x0][0x3b0] ;  /* 0x0000ec00ff117b82 */ /* 0x000e220000000800 */
[----:B------:R-:W-:Y:S02]  /*15890*/  LEA.HI.X.SX32 R42, R15, R92, 0x1, P1 ;  /* 0x0000005c0f2a7211 */ /* 0x000fe400008f0eff */
[----:B------:R-:W-:Y:S01]  /*158a0*/  LEA R15, P1, R10, R4, 0x1 ;  /* 0x000000040a0f7211 */ /* 0x000fe200078208ff */
[----:B------:R-:W-:-:S03]  /*158b0*/  IMAD R14, R14, R16, RZ ;  /* 0x000000100e0e7224 */ /* 0x000fc600078e02ff */
[----:B------:R-:W-:Y:S01]  /*158c0*/  LEA.HI.X.SX32 R26, R10, R92, 0x1, P1 ;  /* 0x0000005c0a1a7211 */ /* 0x000fe200008f0eff */
[----:B------:R1:W-:Y:S01]  /*158d0*/  STL [R1+0x1600], R18 ;  /* 0x0016001201007387 */ /* 0x0003e20000100800 */
[C---:B------:R-:W-:Y:S01]  /*158e0*/  LEA R10, P1, R11.reuse, R4, 0x1 ;  /* 0x000000040b0a7211 */ /* 0x040fe200078208ff */
[----:B-1----:R-:W-:Y:S01]  /*158f0*/  @P0 IMAD.MOV.U32 R82, RZ, RZ, R18 ;  /* 0x000000ffff520224 */ /* 0x002fe200078e0012 */
[----:B------:R-:W-:Y:S01]  /*15900*/  PRMT R56, RZ, 0x7610, R56 ;  /* 0x00007610ff387816 */ /* 0x000fe20000000038 */
[----:B------:R-:W-:Y:S01]  /*15910*/  STL [R1+0x15fc], R42 ;  /* 0x0015fc2a01007387 */ /* 0x000fe20000100800 */
[----:B------:R-:W-:Y:S01]  /*15920*/  LEA.HI.X.SX32 R11, R11, R92, 0x1, P1 ;  /* 0x0000005c0b0b7211 */ /* 0x000fe200008f0eff */
[----:B------:R-:W-:Y:S01]  /*15930*/  @P0 IMAD.MOV.U32 R83, RZ, RZ, R42 ;  /* 0x000000ffff530224 */ /* 0x000fe200078e002a */
[----:B------:R-:W-:Y:S01]  /*15940*/  PRMT R72, RZ, 0x7610, R72 ;  /* 0x00007610ff487816 */ /* 0x000fe20000000048 */
[----:B------:R-:W-:Y:S01]  /*15950*/  STL [R1+0x1608], R15 ;  /* 0x0016080f01007387 */ /* 0x000fe20000100800 */
[----:B------:R-:W1:Y:S01]  /*15960*/  LDC R16, c[0x0][0x3b0] ;  /* 0x0000ec00ff107b82 */ /* 0x000e620000000800 */
[----:B------:R-:W-:-:S02]  /*15970*/  LEA R18, P1, R14, R4, 0x1 ;  /* 0x000000040e127211 */ /* 0x000fc400078208ff */
[----:B------:R0:W-:Y:S04]  /*15980*/  STL [R1+0x1604], R26 ;  /* 0x0016041a01007387 */ /* 0x0001e80000100800 */
[----:B------:R-:W-:Y:S04]  /*15990*/  STL [R1+0x1610], R10 ;  /* 0x0016100a01007387 */ /* 0x000fe80000100800 */
[----:B------:R3:W-:Y:S04]  /*159a0*/  STL [R1+0x160c], R11 ;  /* 0x00160c0b01007387 */ /* 0x0007e80000100800 */
[----:B------:R-:W-:Y:S04]  /*159b0*/  STL [R1+0x1618], R18 ;  /* 0x0016181201007387 */ /* 0x000fe80000100800 */
[----:B------:R-:W4:Y:S04]  /*159c0*/  LDL.LU R90, [R1+0xf98] ;  /* 0x000f9800015a7983 */ /* 0x000f280000300800 */
[----:B------:R0:W4:Y:S04]  /*159d0*/  @P0 LDG.E.U16 R56, desc[UR6][R82.64] ;  /* 0x0000000652380981 */ /* 0x000128000c1e1500 */
[----:B------:R3:W4:Y:S01]  /*159e0*/  @P0 LDG.E.U16 R72, desc[UR6][R10.64] ;  /* 0x000000060a480981 */ /* 0x000722000c1e1500 */
[----:B0-----:R-:W-:-:S02]  /*159f0*/  @P0 MOV R83, R26 ;  /* 0x0000001a00530202 */ /* 0x001fc40000000f00 */
[----:B------:R-:W-:Y:S01]  /*15a00*/  LEA.HI.X.SX32 R26, R14, R92, 0x1, P1 ;  /* 0x0000005c0e1a7211 */ /* 0x000fe200008f0eff */
[----:B------:R-:W-:Y:S01]  /*15a10*/  @P0 IMAD.MOV.U32 R82, RZ, RZ, R15 ;  /* 0x000000ffff520224 */ /* 0x000fe200078e000f */
[----:B------:R-:W-:Y:S01]  /*15a20*/  PRMT R52, RZ, 0x7610, R52 ;  /* 0x00007610ff347816 */ /* 0x000fe20000000034 */
[----:B------:R-:W0:Y:S02]  /*15a30*/  LDC R14, c[0x0][0x3b0] ;  /* 0x0000ec00ff0e7b82 */ /* 0x000e240000000800 */
[----:B------:R0:W-:Y:S04]  /*15a40*/  STL [R1+0x1614], R26 ;  /* 0x0016141a01007387 */ /* 0x0001e80000100800 */
[----:B------:R-:W4:Y:S01]  /*15a50*/  LDL.LU R87, [R1+0xfa0] ;  /* 0x000fa00001577983 */ /* 0x000f220000300800 */
[----:B------:R-:W-:-:S03]  /*15a60*/  ISETP.GT.U32.AND P1, PT, R2, R7, PT ;  /* 0x000000070200720c */ /* 0x000fc60003f24070 */
[----:B------:R0:W4:Y:S10]  /*15a70*/  @P0 LDG.E.U16 R52, desc[UR6][R82.64] ;  /* 0x0000000652340981 */ /* 0x000134000c1e1500 */
[----:B------:R-:W-:Y:S01]  /*15a80*/  @!P1 IMAD.IADD R7, R7, 0x1, -R2 ;  /* 0x0000000107079824 */ /* 0x000fe200078e0a02 */
[----:B--2---:R-:W-:-:S02]  /*15a90*/  SEL R15, R5, R86, !P2 ;  /* 0x00000056050f7207 */ /* 0x004fc40005000000 */
[----:B------:R-:W2:Y:S01]  /*15aa0*/  LDL.LU R86, [R1+0xf9c] ;  /* 0x000f9c0001567983 */ /* 0x000ea20000300800 */
[----:B---3--:R-:W-:-:S03]  /*15ab0*/  SEL R11, R5, R89, !P2 ;  /* 0x00000059050b7207 */ /* 0x008fc60005000000 */
[----:B------:R-:W3:Y:S01]  /*15ac0*/  LDL.LU R89, [R1+0xfa8] ;  /* 0x000fa80001597983 */ /* 0x000ee20000300800 */
[----:B----4-:R-:W-:-:S03]  /*15ad0*/  SEL R10, R5, R88, !P2 ;  /* 0x00000058050a7207 */ /* 0x010fc60005000000 */
[----:B------:R-:W4:Y:S01]  /*15ae0*/  LDL.LU R88, [R1+0xfa4] ;  /* 0x000fa40001587983 */ /* 0x000f220000300800 */
[----:B------:R-:W-:Y:S02]  /*15af0*/  IMAD R15, R15, R33, RZ ;  /* 0x000000210f0f7224 */ /* 0x000fe400078e02ff */
[----:B------:R-:W-:-:S03]  /*15b00*/  IMAD R11, R11, R17, RZ ;  /* 0x000000110b0b7224 */ /* 0x000fc600078e02ff */
[----:B------:R-:W-:-:S04]  /*15b10*/  LEA R42, P1, R15, R4, 0x1 ;  /* 0x000000040f2a7211 */ /* 0x000fc800078208ff */
[----:B------:R-:W-:Y:S02]  /*15b20*/  LEA.HI.X.SX32 R49, R15, R92, 0x1, P1 ;  /* 0x0000005c0f317211 */ /* 0x000fe400008f0eff */
[C---:B------:R-:W-:Y:S01]  /*15b30*/  LEA R17, P1, R11.reuse, R4, 0x1 ;  /* 0x000000040b117211 */ /* 0x040fe200078208ff */
[----:B------:R1:W-:Y:S01]  /*15b40*/  STL [R1+0x1620], R42 ;  /* 0x0016202a01007387 */ /* 0x0003e20000100800 */
[----:B0-----:R-:W-:Y:S01]  /*15b50*/  @P0 IMAD.MOV.U32 R83, RZ, RZ, R26 ;  /* 0x000000ffff530224 */ /* 0x001fe200078e001a */
[----:B------:R-:W-:Y:S01]  /*15b60*/  PRMT R68, RZ, 0x7610, R68 ;  /* 0x00007610ff447816 */ /* 0x000fe20000000044 */
[----:B------:R-:W0:Y:S01]  /*15b70*/  LDC R26, c[0x0][0x3b0] ;  /* 0x0000ec00ff1a7b82 */ /* 0x000e220000000800 */
[----:B------:R-:W-:Y:S01]  /*15b80*/  LEA.HI.X.SX32 R33, R11, R92, 0x1, P1 ;  /* 0x0000005c0b217211 */ /* 0x000fe200008f0eff */
[----:B------:R1:W-:Y:S04]  /*15b90*/  STL [R1+0x161c], R49 ;  /* 0x00161c3101007387 */ /* 0x0003e80000100800 */
[----:B------:R-:W-:Y:S01]  /*15ba0*/  STL [R1+0x1628], R17 ;  /* 0x0016281101007387 */ /* 0x000fe20000100800 */
[----:B------:R-:W-:Y:S01]  /*15bb0*/  @P0 IMAD.MOV.U32 R82, RZ, RZ, R18 ;  /* 0x000000ffff520224 */ /* 0x000fe200078e0012 */
[----:B------:R-:W0:Y:S02]  /*15bc0*/  LDC R15, c[0x0][0x3b0] ;  /* 0x0000ec00ff0f7b82 */ /* 0x000e240000000800 */
[----:B------:R0:W-:Y:S01]  /*15bd0*/  STL [R1+0x1624], R33 ;  /* 0x0016242101007387 */ /* 0x0001e20000100800 */
[----:B-1----:R-:W-:Y:S01]  /*15be0*/  IMAD R10, R10, R16, RZ ;  /* 0x000000100a0a7224 */ /* 0x002fe200078e02ff */
[----:B------:R-:W-:-:S02]  /*15bf0*/  PRMT R78, RZ, 0x7610, R78 ;  /* 0x00007610ff4e7816 */ /* 0x000fc4000000004e */
[----:B------:R1:W3:Y:S02]  /*15c00*/  @P0 LDG.E.U16 R68, desc[UR6][R82.64] ;  /* 0x0000000652440981 */ /* 0x0002e4000c1e1500 */
[----:B------:R-:W2:Y:S01]  /*15c10*/  LDC R18, c[0x0][0x3b0] ;  /* 0x0000ec00ff127b82 */ /* 0x000ea20000000800 */
[----:B------:R-:W-:-:S07]  /*15c20*/  SEL R11, R5, R90, !P2 ;  /* 0x0000005a050b7207 */ /* 0x000fce0005000000 */
[----:B------:R-:W2:Y:S01]  /*15c30*/  LDC R16, c[0x0][0x3b0] ;  /* 0x0000ec00ff107b82 */ /* 0x000ea20000000800 */
[----:B------:R-:W3:Y:S01]  /*15c40*/  LDL.LU R90, [R1+0xfac] ;  /* 0x000fac00015a7983 */ /* 0x000ee20000300800 */
[----:B-1----:R-:W-:Y:S01]  /*15c50*/  @P0 IMAD.MOV.U32 R82, RZ, RZ, R42 ;  /* 0x000000ffff520224 */ /* 0x002fe200078e002a */
[C---:B------:R-:W-:Y:S01]  /*15c60*/  LEA R42, P1, R10.reuse, R4, 0x1 ;  /* 0x000000040a2a7211 */ /* 0x040fe200078208ff */
[----:B------:R-:W-:Y:S01]  /*15c70*/  @P0 IMAD.MOV.U32 R83, RZ, RZ, R49 ;  /* 0x000000ffff530224 */ /* 0x000fe200078e0031 */
[----:B------:R-:W-:Y:S01]  /*15c80*/  PRMT R22, RZ, 0x7610, R22 ;  /* 0x00007610ff167816 */ /* 0x000fe20000000016 */
[----:B------:R-:W-:Y:S01]  /*15c90*/  IMAD R11, R11, R14, RZ ;  /* 0x0000000e0b0b7224 */ /* 0x000fe200078e02ff */
[----:B------:R-:W-:Y:S02]  /*15ca0*/  LEA.HI.X.SX32 R49, R10, R92, 0x1, P1 ;  /* 0x0000005c0a317211 */ /* 0x000fe400008f0eff */
[----:B------:R1:W3:Y:S01]  /*15cb0*/  @P0 LDG.E.U16 R78, desc[UR6][R82.64] ;  /* 0x00000006524e0981 */ /* 0x0002e2000c1e1500 */
[----:B------:R-:W-:-:S03]  /*15cc0*/  PRMT R29, RZ, 0x7610, R29 ;  /* 0x00007610ff1d7816 */ /* 0x000fc6000000001d */
[----:B------:R0:W-:Y:S01]  /*15cd0*/  STL [R1+0x1630], R42 ;  /* 0x0016302a01007387 */ /* 0x0001e20000100800 */
[----:B-1----:R-:W-:Y:S02]  /*15ce0*/  @P0 IMAD.MOV.U32 R82, RZ, RZ, R17 ;  /* 0x000000ffff520224 */ /* 0x002fe400078e0011 */
[----:B------:R-:W-:Y:S01]  /*15cf0*/  @P0 IMAD.MOV.U32 R83, RZ, RZ, R33 ;  /* 0x000000ffff530224 */ /* 0x000fe200078e0021 */
[----:B------:R-:W-:Y:S01]  /*15d00*/  SEL R10, R5, R87, !P2 ;  /* 0x00000057050a7207 */ /* 0x000fe20005000000 */
[----:B------:R-:W-:Y:S01]  /*15d10*/  STL [R1+0x162c], R49 ;  /* 0x00162c3101007387 */ /* 0x000fe20000100800 */
[C---:B0-----:R-:W-:Y:S01]  /*15d20*/  LEA R33, P1, R11.reuse, R4, 0x1 ;  /* 0x000000040b217211 */ /* 0x041fe200078208ff */
[----:B------:R-:W0:Y:S02]  /*15d30*/  LDC R17, c[0x0][0x3b0] ;  /* 0x0000ec00ff117b82 */ /* 0x000e240000000800 */
[----:B------:R-:W-:Y:S01]  /*15d40*/  IMAD R10, R10, R26, RZ ;  /* 0x0000001a0a0a7224 */ /* 0x000fe200078e02ff */
[----:B------:R1:W3:Y:S04]  /*15d50*/  @P0 LDG.E.U16 R22, desc[UR6][R82.64] ;  /* 0x0000000652160981 */ /* 0x0002e8000c1e1500 */
[----:B------:R1:W-:Y:S02]  /*15d60*/  STL [R1+0x1638], R33 ;  /* 0x0016382101007387 */ /* 0x0003e40000100800 */
[----:B-1----:R-:W-:Y:S01]  /*15d70*/  @P0 IMAD.MOV.U32 R82, RZ, RZ, R42 ;  /* 0x000000ffff520224 */ /* 0x002fe200078e002a */
[----:B------:R-:W-:Y:S01]  /*15d80*/  LEA.HI.X.SX32 R42, R11, R92, 0x1, P1 ;  /* 0x0000005c0b2a7211 */ /* 0x000fe200008f0eff */
[----:B------:R-:W-:Y:S01]  /*15d90*/  @P0 IMAD.MOV.U32 R83, RZ, RZ, R49 ;  /* 0x000000ffff530224 */ /* 0x000fe200078e0031 */
[----:B------:R-:W-:-:S03]  /*15da0*/  LEA R26, P1, R10, R4, 0x1 ;  /* 0x000000040a1a7211 */ /* 0x000fc600078208ff */
[----:B------:R1:W-:Y:S04]  /*15db0*/  STL [R1+0x1634], R42 ;  /* 0x0016342a01007387 */ /* 0x0003e80000100800 */
[----:B------:R1:W3:Y:S04]  /*15dc0*/  @P0 LDG.E.U16 R29, desc[UR6][R82.64] ;  /* 0x00000006521d0981 */ /* 0x0002e8000c1e1500 */
[----:B------:R0:W-:Y:S01]  /*15dd0*/  STL [R1+0x1640], R26 ;  /* 0x0016401a01007387 */ /* 0x0001e20000100800 */
[----:B-1----:R-:W-:Y:S01]  /*15de0*/  @P0 IMAD.MOV.U32 R82, RZ, RZ, R33 ;  /* 0x000000ffff520224 */ /* 0x002fe200078e0021 */
[----:B------:R-:W-:Y:S01]  /*15df0*/  LEA.HI.X.SX32 R33, R10, R92, 0x1, P1 ;  /* 0x0000005c0a217211 */ /* 0x000fe200008f0eff */
[----:B------:R-:W-:Y:S01]  /*15e00*/  @P0 IMAD.MOV.U32 R83, RZ, RZ, R42 ;  /* 0x000000ffff530224 */ /* 0x000fe200078e002a */
[----:B--2---:R-:W-:-:S02]  /*15e10*/  SEL R14, R5, R86, !P2 ;  /* 0x00000056050e7207 */ /* 0x004fc40005000000 */
[----:B------:R-:W2:Y:S03]  /*15e20*/  LDL.LU R86, [R1+0xfbc] ;  /* 0x000fbc0001567983 */ /* 0x000ea60000300800 */
[----:B------:R-:W-:Y:S01]  /*15e30*/  IMAD R18, R14, R18, RZ ;  /* 0x000000120e127224 */ /* 0x000fe200078e02ff */
[----:B----4-:R-:W-:-:S05]  /*15e40*/  SEL R11, R5, R88, !P2 ;  /* 0x00000058050b7207 */ /* 0x010fca0005000000 */
[----:B------:R-:W-:Y:S01]  /*15e50*/  IMAD R11, R11, R15, RZ ;  /* 0x0000000f0b0b7224 */ /* 0x000fe200078e02ff */
[----:B------:R-:W-:Y:S01]  /*15e60*/  LEA R15, P1, R18, R4, 0x1 ;  /* 0x00000004120f7211 */ /* 0x000fe200078208ff */
[----:B------:R1:W-:Y:S01]  /*15e70*/  STL [R1+0x163c], R33 ;  /* 0x00163c2101007387 */ /* 0x0003e20000100800 */
[----:B---3--:R-:W-:-:S03]  /*15e80*/  SEL R14, R5, R89, !P2 ;  /* 0x00000059050e7207 */ /* 0x008fc60005000000 */
[----:B------:R3:W-:Y:S04]  /*15e90*/  STL [R1+0x1648], R15 ;  /* 0x0016480f01007387 */ /* 0x0007e80000100800 */
[----:B------:R-:W4:Y:S01]  /*15ea0*/  LDL.LU R89, [R1+0xfcc] ;  /* 0x000fcc0001597983 */ /* 0x000f220000300800 */
[----:B------:R-:W-:Y:S01]  /*15eb0*/  IMAD R14, R14, R16, RZ ;  /* 0x000000100e0e7224 */ /* 0x000fe200078e02ff */
[----:B------:R-:W-:Y:S01]  /*15ec0*/  LEA.HI.X.SX32 R18, R18, R92, 0x1, P1 ;  /* 0x0000005c12127211 */ /* 0x000fe200008f0eff */
[----:B------:R-:W1:Y:S01]  /*15ed0*/  LDC R16, c[0x0][0x3b0] ;  /* 0x0000ec00ff107b82 */ /* 0x000e620000000800 */
[----:B------:R-:W4:Y:S02]  /*15ee0*/  LDL.LU R88, [R1+0xfc8] ;  /* 0x000fc80001587983 */ /* 0x000f240000300800 */
[----:B------:R-:W-:-:S02]  /*15ef0*/  LEA R42, P1, R14, R4, 0x1 ;  /* 0x000000040e2a7211 */ /* 0x000fc400078208ff */
[----:B------:R0:W-:Y:S04]  /*15f00*/  STL [R1+0x1644], R18 ;  /* 0x0016441201007387 */ /* 0x0001e80000100800 */
[----:B------:R-:W-:Y:S01]  /*15f10*/  STL [R1+0x1650], R42 ;  /* 0x0016502a01007387 */ /* 0x000fe20000100800 */
[----:B------:R-:W-:-:S03]  /*15f20*/  SEL R10, R5, R90, !P2 ;  /* 0x0000005a050a7207 */ /* 0x000fc60005000000 */
[----:B------:R-:W4:Y:S01]  /*15f30*/  LDL.LU R90, [R1+0xfd0] ;  /* 0x000fd000015a7983 */ /* 0x000f220000300800 */
[----:B------:R-:W-:Y:S02]  /*15f40*/  PRMT R37, RZ, 0x7610, R37 ;  /* 0x00007610ff257816 */ /* 0x000fe40000000025 */
[----:B------:R-:W-:-:S04]  /*15f50*/  PRMT R45, RZ, 0x7610, R45 ;  /* 0x00007610ff2d7816 */ /* 0x000fc8000000002d */
[----:B------:R1:W4:Y:S01]  /*15f60*/  @P0 LDG.E.U16 R37, desc[UR6][R82.64] ;  /* 0x0000000652250981 */ /* 0x000322000c1e1500 */
[----:B------:R-:W-:Y:S01]  /*15f70*/  LEA.HI.X.SX32 R49, R14, R92, 0x1, P1 ;  /* 0x0000005c0e317211 */ /* 0x000fe200008f0eff */
[----:B0-----:R-:W-:Y:S01]  /*15f80*/  IMAD R10, R10, R17, RZ ;  /* 0x000000110a0a7224 */ /* 0x001fe200078e02ff */
[----:B------:R-:W-:Y:S01]  /*15f90*/  PRMT R53, RZ, 0x7610, R53 ;  /* 0x00007610ff357816 */ /* 0x000fe20000000035 */
[----:B------:R-:W0:Y:S01]  /*15fa0*/  LDC R17, c[0x0][0x3b0] ;  /* 0x0000ec00ff117b82 */ /* 0x000e220000000800 */
[----:B-1----:R-:W-:Y:S02]  /*15fb0*/  @P0 IMAD.MOV.U32 R82, RZ, RZ, R26 ;  /* 0x000000ffff520224 */ /* 0x002fe400078e001a */
[----:B------:R-:W-:Y:S01]  /*15fc0*/  @P0 IMAD.MOV.U32 R83, RZ, RZ, R33 ;  /* 0x000000ffff530224 */ /* 0x000fe200078e0021 */
[----:B------:R-:W-:-:S04]  /*15fd0*/  LEA R26, P1, R11, R4, 0x1 ;  /* 0x000000040b1a7211 */ /* 0x000fc800078208ff */
[----:B------:R-:W1:Y:S01]  /*15fe0*/  LDC R14, c[0x0][0x3b0] ;  /* 0x0000ec00ff0e7b82 */ /* 0x000e620000000800 */
[----:B------:R3:W4:Y:S01]  /*15ff0*/  @P0 LDG.E.U16 R45, desc[UR6][R82.64] ;  /* 0x00000006522d0981 */ /* 0x000722000c1e1500 */
[----:B------:R-:W-:Y:S02]  /*16000*/  LEA.HI.X.SX32 R33, R11, R92, 0x1, P1 ;  /* 0x0000005c0b217211 */ /* 0x000fe400008f0eff */
[C---:B------:R-:W-:Y:S02]  /*16010*/  LEA R11, P1, R10.reuse, R4, 0x1 ;  /* 0x000000040a0b7211 */ /* 0x040fe400078208ff */
[----:B------:R-:W-:Y:S01]  /*16020*/  PRMT R61, RZ, 0x7610, R61 ;  /* 0x00007610ff3d7816 */ /* 0x000fe2000000003d */
[----:B---3--:R-:W-:Y:S02]  /*16030*/  @P0 IMAD.MOV.U32 R82, RZ, RZ, R15 ;  /* 0x000000ffff520224 */ /* 0x008fe400078e000f */
[----:B------:R-:W-:Y:S01]  /*16040*/  @P0 IMAD.MOV.U32 R83, RZ, RZ, R18 ;  /* 0x000000ffff530224 */ /* 0x000fe200078e0012 */
[----:B------:R-:W-:Y:S01]  /*16050*/  LEA.HI.X.SX32 R15, R10, R92, 0x1, P1 ;  /* 0x0000005c0a0f7211 */ /* 0x000fe200008f0eff */
[----:B------:R-:W-:Y:S01]  /*16060*/  STL [R1+0x164c], R49 ;  /* 0x00164c3101007387 */ /* 0x000fe20000100800 */
[----:B------:R-:W-:Y:S01]  /*16070*/  PRMT R81, RZ, 0x7610, R81 ;  /* 0x00007610ff517816 */ /* 0x000fe20000000051 */
[----:B------:R-:W3:Y:S02]  /*16080*/  LDC R18, c[0x0][0x3b0] ;  /* 0x0000ec00ff127b82 */ /* 0x000ee40000000800 */
[----:B------:R0:W4:Y:S04]  /*16090*/  @P0 LDG.E.U16 R53, desc[UR6][R82.64] ;  /* 0x0000000652350981 */ /* 0x000128000c1e1500 */
[----:B------:R-:W-:Y:S01]  /*160a0*/  STL [R1+0x1658], R26 ;  /* 0x0016581a01007387 */ /* 0x000fe20000100800 */
[----:B0-----:R-:W-:-:S02]  /*160b0*/  @P0 IMAD.MOV.U32 R82, RZ, RZ, R42 ;  /* 0x000000ffff520224 */ /* 0x001fc400078e002a */
[----:B------:R-:W-:Y:S01]  /*160c0*/  @P0 IMAD.MOV.U32 R83, RZ, RZ, R49 ;  /* 0x000000ffff530224 */ /* 0x000fe200078e0031 */
[----:B------:R-:W-:Y:S04]  /*160d0*/  STL [R1+0x1654], R33 ;  /* 0x0016542101007387 */ /* 0x000fe80000100800 */
[----:B------:R-:W-:Y:S04]  /*160e0*/  STL [R1+0x1660], R11 ;  /* 0x0016600b01007387 */ /* 0x000fe80000100800 */
[----:B------:R0:W4:Y:S04]  /*160f0*/  @P0 LDG.E.U16 R61, desc[UR6][R82.64] ;  /* 0x00000006523d0981 */ /* 0x000128000c1e1500 */
[----:B------:R4:W-:Y:S01]  /*16100*/  STL [R1+0x165c], R15 ;  /* 0x00165c0f01007387 */ /* 0x0009e20000100800 */
[----:B0-----:R-:W-:-:S02]  /*16110*/  @P0 IMAD.MOV.U32 R82, RZ, RZ, R26 ;  /* 0x000000ffff520224 */ /* 0x001fc400078e001a */
[----:B------:R-:W-:-:S05]  /*16120*/  @P0 IMAD.MOV.U32 R83, RZ, RZ, R33 ;  /* 0x000000ffff530224 */ /* 0x000fca00078e0021 */
[----:B------:R0:W4:Y:S02]  /*16130*/  @P0 LDG.E.U16 R81, desc[UR6][R82.64] ;  /* 0x0000000652510981 */ /* 0x000124000c1e1500 */
[----:B0-----:R-:W-:Y:S01]  /*16140*/  @P0 IMAD.MOV.U32 R83, RZ, RZ, R15 ;  /* 0x000000ffff530224 */ /* 0x001fe200078e000f */
[----:B------:R-:W-:Y:S01]  /*16150*/  ISETP.GT.U32.AND P1, PT, R2, R8, PT ;  /* 0x000000080200720c */ /* 0x000fe20003f24070 */
[----:B------:R-:W-:-:S12]  /*16160*/  @P0 IMAD.MOV.U32 R82, RZ, RZ, R11 ;  /* 0x000000ffff520224 */ /* 0x000fd800078e000b */
[----:B------:R-:W-:Y:S01]  /*16170*/  @!P1 IMAD.IADD R8, R8, 0x1, -R2 ;  /* 0x0000000108089824 */ /* 0x000fe200078e0a02 */
[C---:B--2---:R-:W-:Y:S02]  /*16180*/  SEL R10, R5.reuse, R86, !P2 ;  /* 0x00000056050a7207 */ /* 0x044fe40005000000 */
[----:B------:R-:W2:Y:S01]  /*16190*/  LDL.LU R86, [R1+0xfd4] ;  /* 0x000fd40001567983 */ /* 0x000ea20000300800 */
[----:B----4-:R-:W-:-:S03]  /*161a0*/  SEL R15, R5, R89, !P2 ;  /* 0x00000059050f7207 */ /* 0x010fc60005000000 */
[----:B------:R-:W4:Y:S01]  /*161b0*/  LDL.LU R89, [R1+0x100c] ;  /* 0x00100c0001597983 */ /* 0x000f220000300800 */
[----:B------:R-:W-:Y:S01]  /*161c0*/  IMAD R10, R10, R16, RZ ;  /* 0x000000100a0a7224 */ /* 0x000fe200078e02ff */
[----:B------:R-:W-:Y:S01]  /*161d0*/  SEL R11, R5, R88, !P2 ;  /* 0x00000058050b7207 */ /* 0x000fe20005000000 */
[----:B------:R-:W0:Y:S03]  /*161e0*/  LDC R16, c[0x0][0x3b0] ;  /* 0x0000ec00ff107b82 */ /* 0x000e260000000800 */
[----:B------:R-:W-:-:S04]  /*161f0*/  LEA R26, P1, R10, R4, 0x1 ;  /* 0x000000040a1a7211 */ /* 0x000fc800078208ff */
[----:B------:R-:W-:Y:S01]  /*16200*/  LEA.HI.X.SX32 R33, R10, R92, 0x1, P1 ;  /* 0x0000005c0a217211 */ /* 0x000fe200008f0eff */
[----:B------:R-:W-:Y:S04]  /*16210*/  STL [R1+0x1668], R26 ;  /* 0x0016681a01007387 */ /* 0x000fe80000100800 */
[----:B------:R-:W4:Y:S04]  /*16220*/  LDL.LU R88, [R1+0x1024] ;  /* 0x0010240001587983 */ /* 0x000f280000300800 */
[----:B------:R0:W-:Y:S01]  /*16230*/  STL [R1+0x1664], R33 ;  /* 0x0016642101007387 */ /* 0x0001e20000100800 */
[----:B------:R-:W-:-:S03]  /*16240*/  SEL R10, R5, R90, !P2 ;  /* 0x0000005a050a7207 */ /* 0x000fc60005000000 */
[----:B------:R-:W4:Y:S01]  /*16250*/  LDL.LU R90, [R1+0x1018] ;  /* 0x00101800015a7983 */ /* 0x000f220000300800 */
[----:B------:R-:W-:Y:S01]  /*16260*/  IMAD R17, R15, R17, RZ ;  /* 0x000000110f117224 */ /* 0x000fe200078e02ff */
[----:B------:R-:W-:Y:S01]  /*16270*/  PRMT R79, RZ, 0x7610, R79 ;  /* 0x00007610ff4f7816 */ /* 0x000fe2000000004f */
[----:B-1----:R-:W-:Y:S02]  /*16280*/  IMAD R11, R11, R14, RZ ;  /* 0x0000000e0b0b7224 */ /* 0x002fe400078e02ff */
[----:B------:R-:W1:Y:S01]  /*16290*/  LDC R14, c[0x0][0x3b0] ;  /* 0x0000ec00ff0e7b82 */ /* 0x000e620000000800 */
[C---:B------:R-:W-:Y:S01]  /*162a0*/  LEA R15, P1, R17.reuse, R4, 0x1 ;  /* 0x00000004110f7211 */ /* 0x040fe200078208ff */
[----:B---3--:R-:W-:Y:S01]  /*162b0*/  IMAD R10, R10, R18, RZ ;  /* 0x000000120a0a7224 */ /* 0x008fe200078e02ff */
[----:B------:R3:W4:Y:S01]  /*162c0*/  @P0 LDG.E.U16 R79, desc[UR6][R82.64] ;  /* 0x00000006524f0981 */ /* 0x000722000c1e1500 */
[----:B------:R-:W-:Y:S02]  /*162d0*/  PRMT R23, RZ, 0x7610, R23 ;  /* 0x00007610ff177816 */ /* 0x000fe40000000017 */
[----:B------:R-:W-:-:S02]  /*162e0*/  LEA.HI.X.SX32 R42, R17, R92, 0x1, P1 ;  /* 0x0000005c112a7211 */ /* 0x000fc400008f0eff */
[C---:B------:R-:W-:Y:S01]  /*162f0*/  LEA R18, P1, R11.reuse, R4, 0x1 ;  /* 0x000000040b127211 */ /* 0x040fe200078208ff */
[----:B------:R0:W-:Y:S01]  /*16300*/  STL [R1+0x1670], R15 ;  /* 0x0016700f01007387 */ /* 0x0001e20000100800 */
[----:B------:R-:W-:Y:S01]  /*16310*/  PRMT R30, RZ, 0x7610, R30 ;  /* 0x00007610ff1e7816 */ /* 0x000fe2000000001e */
[----:B------:R-:W1:Y:S01]  /*16320*/  LDC R17, c[0x0][0x3b0] ;  /* 0x0000ec00ff117b82 */ /* 0x000e620000000800 */
[----:B---3--:R-:W-:Y:S02]  /*16330*/  @P0 IMAD.MOV.U32 R82, RZ, RZ, R26 ;  /* 0x000000ffff520224 */ /* 0x008fe400078e001a */
[----:B------:R-:W-:Y:S01]  /*16340*/  @P0 IMAD.MOV.U32 R83, RZ, RZ, R33 ;  /* 0x000000ffff530224 */ /* 0x000fe200078e0021 */
[----:B0-----:R-:W-:Y:S02]  /*16350*/  LEA.HI.X.SX32 R33, R11, R92, 0x1, P1 ;  /* 0x0000005c0b217211 */ /* 0x001fe400008f0eff */
[----:B------:R-:W-:Y:S01]  /*16360*/  PRMT R38, RZ, 0x7610, R38 ;  /* 0x00007610ff267816 */ /* 0x000fe20000000026 */
[----:B------:R-:W-:Y:S01]  /*16370*/  STL [R1+0x166c], R42 ;  /* 0x00166c2a01007387 */ /* 0x000fe20000100800 */
[----:B------:R-:W-:Y:S01]  /*16380*/  PRMT R46, RZ, 0x7610, R46 ;  /* 0x00007610ff2e7816 */ /* 0x000fe2000000002e */
[----:B------:R-:W0:Y:S02]  /*16390*/  LDC R26, c[0x0][0x3b0] ;  /* 0x0000ec00ff1a7b82 */ /* 0x000e240000000800 */
[----:B------:R3:W4:Y:S02]  /*163a0*/  @P0 LDG.E.U16 R23, desc[UR6][R82.64] ;  /* 0x0000000652170981 */ /* 0x000724000c1e1500 */
[----:B---3--:R-:W-:Y:S01]  /*163b0*/  @P0 IMAD.MOV.U32 R82, RZ, RZ, R15 ;  /* 0x000000ffff520224 */ /* 0x008fe200078e000f */
[----:B------:R-:W-:Y:S01]  /*163c0*/  LEA R15, P1, R10, R4, 0x1 ;  /* 0x000000040a0f7211 */ /* 0x000fe200078208ff */
[----:B------:R-:W-:Y:S01]  /*163d0*/  @P0 IMAD.MOV.U32 R83, RZ, RZ, R42 ;  /* 0x000000ffff530224 */ /* 0x000fe200078e002a */
[----:B------:R3:W-:Y:S04]  /*163e0*/  STL [R1+0x1678], R18 ;  /* 0x0016781201007387 */ /* 0x0007e80000100800 */
[----:B------:R3:W4:Y:S04]  /*163f0*/  @P0 LDG.E.U16 R30, desc[UR6][R82.64] ;  /* 0x00000006521e0981 */ /* 0x000728000c1e1500 */
[----:B------:R0:W-:Y:S01]  /*16400*/  STL [R1+0x1674], R33 ;  /* 0x0016742101007387 */ /* 0x0001e20000100800 */
[----:B---3--:R-:W-:-:S02]  /*16410*/  @P0 IMAD.MOV.U32 R82, RZ, RZ, R18 ;  /* 0x000000ffff520224 */ /* 0x008fc400078e0012 */
[----:B------:R-:W-:Y:S01]  /*16420*/  @P0 IMAD.MOV.U32 R83, RZ, RZ, R33 ;  /* 0x000000ffff530224 */ /* 0x000fe200078e0021 */
[----:B------:R-:W-:Y:S01]  /*16430*/  STL [R1+0x1680], R15 ;  /* 0x0016800f01007387 */ /* 0x000fe20000100800 */
[----:B------:R-:W3:Y:S03]  /*16440*/  LDC R18, c[0x0][0x3b0] ;  /* 0x0000ec00ff127b82 */ /* 0x000ee60000000800 */
[----:B------:R1:W4:Y:S02]  /*16450*/  @P0 LDG.E.U16 R38, desc[UR6][R82.64] ;  /* 0x0000000652260981 */ /* 0x000324000c1e1500 */
[----:B-1----:R-:W-:Y:S01]  /*16460*/  @P0 IMAD.MOV.U32 R82, RZ, RZ, R15 ;  /* 0x000000ffff520224 */ /* 0x002fe200078e000f */
[----:B------:R-:W-:Y:S02]  /*16470*/  PRMT R54, RZ, 0x7610, R54 ;  /* 0x00007610ff367816 */ /* 0x000fe40000000036 */
[----:B------:R-:W-:-:S02]  /*16480*/  PRMT R62, RZ, 0x7610, R62 ;  /* 0x00007610ff3e7816 */ /* 0x000fc4000000003e */
[----:B------:R-:W-:Y:S02]  /*16490*/  PRMT R70, RZ, 0x7610, R70 ;  /* 0x00007610ff467816 */ /* 0x000fe40000000046 */
[----:B--2---:R-:W-:-:S05]  /*164a0*/  SEL R11, R5, R86, !P2 ;  /* 0x00000056050b7207 */ /* 0x004fca0005000000 */
[----:B------:R-:W-:Y:S01]  /*164b0*/  IMAD R11, R11, R16, RZ ;  /* 0x000000100b0b7224 */ /* 0x000fe200078e02ff */
[----:B------:R-:W-:-:S04]  /*164c0*/  LEA.HI.X.SX32 R16, R10, R92, 0x1, P1 ;  /* 0x0000005c0a107211 */ /* 0x000fc800008f0eff */
[C---:B0-----:R-:W-:Y:S01]  /*164d0*/  LEA R33, P1, R11.reuse, R4, 0x1 ;  /* 0x000000040b217211 */ /* 0x041fe200078208ff */
[----:B------:R-:W-:Y:S01]  /*164e0*/  @P0 IMAD.MOV.U32 R83, RZ, RZ, R16 ;  /* 0x000000ffff530224 */ /* 0x000fe200078e0010 */
[----:B------:R0:W-:Y:S02]  /*164f0*/  STL [R1+0x167c], R16 ;  /* 0x00167c1001007387 */ /* 0x0001e40000100800 */
[----:B------:R-:W-:Y:S02]  /*16500*/  LEA.HI.X.SX32 R42, R11, R92, 0x1, P1 ;  /* 0x0000005c0b2a7211 */ /* 0x000fe400008f0eff */
[----:B------:R1:W2:Y:S01]  /*16510*/  @P0 LDG.E.U16 R46, desc[UR6][R82.64] ;  /* 0x00000006522e0981 */ /* 0x0002a2000c1e1500 */
[----:B----4-:R-:W-:-:S05]  /*16520*/  SEL R10, R5, R89, !P2 ;  /* 0x00000059050a7207 */ /* 0x010fca0005000000 */
[----:B------:R-:W-:Y:S01]  /*16530*/  IMAD R10, R10, R14, RZ ;  /* 0x0000000e0a0a7224 */ /* 0x000fe200078e02ff */
[----:B------:R4:W-:Y:S01]  /*16540*/  STL [R1+0x1688], R33 ;  /* 0x0016882101007387 */ /* 0x0009e20000100800 */
[----:B-1----:R-:W-:Y:S01]  /*16550*/  @P0 MOV R82, R33 ;  /* 0x0000002100520202 */ /* 0x002fe20000000f00 */
[----:B------:R-:W1:Y:S02]  /*16560*/  LDC R14, c[0x0][0x3b0] ;  /* 0x0000ec00ff0e7b82 */ /* 0x000e640000000800 */
[C---:B0-----:R-:W-:Y:S01]  /*16570*/  LEA R16, P1, R10.reuse, R4, 0x1 ;  /* 0x000000040a107211 */ /* 0x041fe200078208ff */
[----:B------:R-:W-:Y:S04]  /*16580*/  STL [R1+0x1684], R42 ;  /* 0x0016842a01007387 */ /* 0x000fe80000100800 */
[----:B------:R-:W-:Y:S01]  /*16590*/  STL [R1+0x1690], R16 ;  /* 0x0016901001007387 */ /* 0x000fe20000100800 */
[----:B----4-:R-:W-:-:S02]  /*165a0*/  LEA.HI.X.SX32 R33, R10, R92, 0x1, P1 ;  /* 0x0000005c0a217211 */ /* 0x010fc400008f0eff */
[C---:B------:R-:W-:Y:S02]  /*165b0*/  SEL R10, R5.reuse, R80, !P2 ;  /* 0x00000050050a7207 */ /* 0x040fe40005000000 */
[----:B------:R-:W4:Y:S01]  /*165c0*/  LDL.LU R80, [R1+0x20e4] ;  /* 0x0020e40001507983 */ /* 0x000f220000300800 */
[----:B------:R-:W-:Y:S01]  /*165d0*/  SEL R15, R5, R88, !P2 ;  /* 0x00000058050f7207 */ /* 0x000fe20005000000 */
[----:B------:R-:W-:-:S04]  /*165e0*/  @P0 IMAD.MOV.U32 R83, RZ, RZ, R42 ;  /* 0x000000ffff530224 */ /* 0x000fc800078e002a */
[----:B------:R-:W-:Y:S01]  /*165f0*/  IMAD R15, R15, R26, RZ ;  /* 0x0000001a0f0f7224 */ /* 0x000fe200078e02ff */
[----:B------:R0:W2:Y:S01]  /*16600*/  @P0 LDG.E.U16 R54, desc[UR6][R82.64] ;  /* 0x0000000652360981 */ /* 0x0000a2000c1e1500 */
[----:B------:R-:W-:-:S03]  /*16610*/  SEL R11, R5, R90, !P2 ;  /* 0x0000005a050b7207 */ /* 0x000fc60005000000 */
[----:B------:R-:W-:Y:S02]  /*16620*/  LEA R26, P1, R15, R4, 0x1 ;  /* 0x000000040f1a7211 */ /* 0x000fe400078208ff */
[----:B------:R-:W-:Y:S01]  /*16630*/  IMAD R11, R11, R17, RZ ;  /* 0x000000110b0b7224 */ /* 0x000fe200078e02ff */
[----:B------:R0:W-:Y:S01]  /*16640*/  STL [R1+0x168c], R33 ;  /* 0x00168c2101007387 */ /* 0x0001e20000100800 */
[----:B---3--:R-:W-:Y:S01]  /*16650*/  IMAD R10, R10, R18, RZ ;  /* 0x000000120a0a7224 */ /* 0x008fe200078e02ff */
[----:B------:R-:W3:Y:S01]  /*16660*/  LDC R17, c[0x0][0x3b0] ;  /* 0x0000ec00ff117b82 */ /* 0x000ee20000000800 */
[----:B0-----:R-:W-:Y:S02]  /*16670*/  @P0 IMAD.MOV.U32 R82, RZ, RZ, R16 ;  /* 0x000000ffff520224 */ /* 0x001fe400078e0010 */
[----:B------:R-:W-:Y:S01]  /*16680*/  @P0 IMAD.MOV.U32 R83, RZ, RZ, R33 ;  /* 0x000000ffff530224 */ /* 0x000fe200078e0021 */
[----:B------:R-:W-:-:S04]  /*16690*/  LEA.HI.X.SX32 R33, R15, R92, 0x1, P1 ;  /* 0x0000005c0f217211 */ /* 0x000fc800008f0eff */
[----:B------:R0:W2:Y:S01]  /*166a0*/  @P0 LDG.E.U16 R62, desc[UR6][R82.64] ;  /* 0x00000006523e0981 */ /* 0x0000a2000c1e1500 */
[C---:B------:R-:W-:Y:S01]  /*166b0*/  LEA R15, P1, R11.reuse, R4, 0x1 ;  /* 0x000000040b0f7211 */ /* 0x040fe200078208ff */
[----:B------:R-:W3:Y:S02]  /*166c0*/  LDC R16, c[0x0][0x3b0] ;  /* 0x0000ec00ff107b82 */ /* 0x000ee40000000800 */
[----:B------:R1:W-:Y:S01]  /*166d0*/  STL [R1+0x1698], R26 ;  /* 0x0016981a01007387 */ /* 0x0003e20000100800 */
[----:B------:R-:W-:Y:S02]  /*166e0*/  LEA.HI.X.SX32 R18, R11, R92, 0x1, P1 ;  /* 0x0000005c0b127211 */ /* 0x000fe400008f0eff */
[----:B------:R-:W-:Y:S01]  /*166f0*/  SEL R11, R5, R64, !P2 ;  /* 0x00000040050b7207 */ /* 0x000fe20005000000 */
[----:B0-----:R-:W-:Y:S02]  /*16700*/  @P0 IMAD.MOV.U32 R82, RZ, RZ, R26 ;  /* 0x000000ffff520224 */ /* 0x001fe400078e001a */
[----:B------:R-:W-:Y:S01]  /*16710*/  @P0 IMAD.MOV.U32 R83, RZ, RZ, R33 ;  /* 0x000000ffff530224 */ /* 0x000fe200078e0021 */
[----:B------:R-:W-:Y:S01]  /*16720*/  STL [R1+0x1694], R33 ;  /* 0x0016942101007387 */ /* 0x000fe20000100800 */
[----:B-1----:R-:W-:-:S03]  /*16730*/  LEA R26, P1, R10, R4, 0x1 ;  /* 0x000000040a1a7211 */ /* 0x002fc600078208ff */
[----:B------:R0:W-:Y:S04]  /*16740*/  STL [R1+0x16a0], R15 ;  /* 0x0016a00f01007387 */ /* 0x0001e80000100800 */
[----:B------:R1:W2:Y:S04]  /*16750*/  @P0 LDG.E.U16 R70, desc[UR6][R82.64] ;  /* 0x0000000652460981 */ /* 0x0002a8000c1e1500 */
[----:B------:R-:W2:Y:S04]  /*16760*/  LDL.LU R64, [R1+0x20e0] ;  /* 0x0020e00001407983 */ /* 0x000ea80000300800 */
[----:B------:R3:W-:Y:S01]  /*16770*/  STL [R1+0x169c], R18 ;  /* 0x00169c1201007387 */ /* 0x0007e20000100800 */
[----:B-1----:R-:W-:-:S02]  /*16780*/  @P0 IMAD.MOV.U32 R82, RZ, RZ, R15 ;  /* 0x000000ffff520224 */ /* 0x002fc400078e000f */
[----:B0-----:R-:W-:Y:S01]  /*16790*/  IMAD R15, R11, R14, RZ ;  /* 0x0000000e0b0f7224 */ /* 0x001fe200078e02ff */
[----:B------:R0:W-:Y:S01]  /*167a0*/  STL [R1+0x16a8], R26 ;  /* 0x0016a81a01007387 */ /* 0x0001e20000100800 */
[----:B------:R-:W-:-:S03]  /*167b0*/  SEL R11, R5, R71, !P2 ;  /* 0x00000047050b7207 */ /* 0x000fc60005000000 */
[----:B------:R-:W2:Y:S01]  /*167c0*/  LDL.LU R71, [R1+0x20dc] ;  /* 0x0020dc0001477983 */ /* 0x000ea20000300800 */
[----:B------:R-:W-:Y:S01]  /*167d0*/  @P0 IMAD.MOV.U32 R83, RZ, RZ, R18 ;  /* 0x000000ffff530224 */ /* 0x000fe200078e0012 */
[----:B------:R-:W-:Y:S01]  /*167e0*/  LEA.HI.X.SX32 R33, R10, R92, 0x1, P1 ;  /* 0x0000005c0a217211 */ /* 0x000fe200008f0eff */
[----:B---3--:R-:W-:Y:S01]  /*167f0*/  IMAD R11, R11, R17, RZ ;  /* 0x000000110b0b7224 */ /* 0x008fe200078e02ff */
[----:B------:R-:W-:Y:S01]  /*16800*/  LEA R10, P1, R15, R4, 0x1 ;  /* 0x000000040f0a7211 */ /* 0x000fe200078208ff */
[----:B------:R-:W1:Y:S01]  /*16810*/  LDC R18, c[0x0][0x3b0] ;  /* 0x0000ec00ff127b82 */ /* 0x000e620000000800 */
[----:B------:R-:W-:Y:S02]  /*16820*/  SEL R14, R5, R73, !P2 ;  /* 0x00000049050e7207 */ /* 0x000fe40005000000 */
[----:B------:R-:W-:Y:S01]  /*16830*/  LEA.HI.X.SX32 R15, R15, R92, 0x1, P1 ;  /* 0x0000005c0f0f7211 */ /* 0x000fe200008f0eff */
[----:B------:R-:W3:Y:S01]  /*16840*/  LDL.LU R73, [R1+0x20d8] ;  /* 0x0020d80001497983 */ /* 0x000ee20000300800 */
[----:B------:R-:W-:-:S03]  /*16850*/  PRMT R24, RZ, 0x7610, R24 ;  /* 0x00007610ff187816 */ /* 0x000fc60000000018 */
[----:B------:R0:W-:Y:S01]  /*16860*/  STL [R1+0x16a4], R33 ;  /* 0x0016a42101007387 */ /* 0x0001e20000100800 */
[----:B------:R-:W0:Y:S03]  /*16870*/  LDC R17, c[0x0][0x3b0] ;  /* 0x0000ec00ff117b82 */ /* 0x000e260000000800 */
[----:B------:R-:W-:Y:S04]  /*16880*/  STL [R1+0x16b0], R10 ;  /* 0x0016b00a01007387 */ /* 0x000fe80000100800 */
[----:B------:R0:W-:Y:S01]  /*16890*/  STL [R1+0x16ac], R15 ;  /* 0x0016ac0f01007387 */ /* 0x0001e20000100800 */
[----:B------:R-:W-:Y:S02]  /*168a0*/  IMAD R14, R14, R16, RZ ;  /* 0x000000100e0e7224 */ /* 0x000fe400078e02ff */
[----:B------:R-:W0:Y:S01]  /*168b0*/  LDC R16, c[0x0][0x3b0] ;  /* 0x0000ec00ff107b82 */ /* 0x000e220000000800 */
[----:B------:R-:W-:-:S02]  /*168c0*/  PRMT R31, RZ, 0x7610, R31 ;  /* 0x00007610ff1f7816 */ /* 0x000fc4000000001f */
[----:B------:R-:W-:Y:S01]  /*168d0*/  PRMT R39, RZ, 0x7610, R39 ;  /* 0x00007610ff277816 */ /* 0x000fe20000000027 */
[----:B------:R-:W-:Y:S01]  /*168e0*/  @!P5 IMAD.MOV R7, RZ, RZ, -R7 ;  /* 0x000000ffff07d224 */ /* 0x000fe200078e0a07 */
[----:B------:R-:W-:-:S04]  /*168f0*/  SEL R13, R5, R13, !P2 ;  /* 0x0000000d050d7207 */ /* 0x000fc80005000000 */
[----:B------:R-:W-:Y:S02]  /*16900*/  SEL R7, R5, R7, !P2 ;  /* 0x0000000705077207 */ /* 0x000fe40005000000 */
[----:B------:R-:W-:Y:S01]  /*16910*/  PRMT R63, RZ, 0x7610, R63 ;  /* 0x00007610ff3f7816 */ /* 0x000fe2000000003f */
[----:B0-----:R-:W-:Y:S01]  /*16920*/  IMAD R13, R13, R16, RZ ;  /* 0x000000100d0d7224 */ /* 0x001fe200078e02ff */
[----:B------:R-:W-:Y:S02]  /*16930*/  PRMT R32, RZ, 0x7610, R32 ;  /* 0x00007610ff207816 */ /* 0x000fe40000000020 */
[----:B------:R-:W-:Y:S02]  /*16940*/  PRMT R41, RZ, 0x7610, R41 ;  /* 0x00007610ff297816 */ /* 0x000fe40000000029 */
[----:B----4-:R-:W-:-:S06]  /*16950*/  PRMT R80, RZ, 0x7610, R80 ;  /* 0x00007610ff507816 */ /* 0x010fcc0000000050 */
[----:B------:R0:W4:Y:S02]  /*16960*/  @P0 LDG.E.U16 R80, desc[UR6][R82.64] ;  /* 0x0000000652500981 */ /* 0x000124000c1e1500 */
[----:B0-----:R-:W-:Y:S01]  /*16970*/  @P0 IMAD.MOV.U32 R82, RZ, RZ, R26 ;  /* 0x000000ffff520224 */ /* 0x001fe200078e001a */
[----:B------:R-:W-:Y:S01]  /*16980*/  LEA R26, P1, R11, R4, 0x1 ;  /* 0x000000040b1a7211 */ /* 0x000fe200078208ff */
[----:B------:R-:W-:-:S03]  /*16990*/  @P0 IMAD.MOV.U32 R83, RZ, RZ, R33 ;  /* 0x000000ffff530224 */ /* 0x000fc600078e0021 */
[----:B------:R-:W-:Y:S01]  /*169a0*/  LEA.HI.X.SX32 R33, R11, R92, 0x1, P1 ;  /* 0x0000005c0b217211 */ /* 0x000fe200008f0eff */
[----:B------:R-:W-:Y:S04]  /*169b0*/  STL [R1+0x16b8], R26 ;  /* 0x0016b81a01007387 */ /* 0x000fe80000100800 */
[----:B------:R0:W3:Y:S04]  /*169c0*/  @P0 LDG.E.U16 R24, desc[UR6][R82.64] ;  /* 0x0000000652180981 */ /* 0x0000e8000c1e1500 */
[----:B------:R-:W-:Y:S01]  /*169d0*/  STL [R1+0x16b4], R33 ;  /* 0x0016b42101007387 */ /* 0x000fe20000100800 */
[----:B0-----:R-:W-:Y:S01]  /*169e0*/  @P0 IMAD.MOV.U32 R83, RZ, RZ, R15 ;  /* 0x000000ffff530224 */ /* 0x001fe200078e000f */
[----:B------:R-:W-:-:S02]  /*169f0*/  SEL R15, R5, R74, !P2 ;  /* 0x0000004a050f7207 */ /* 0x000fc40005000000 */
[----:B------:R-:W3:Y:S01]  /*16a00*/  LDL.LU R74, [R1+0x20d4] ;  /* 0x0020d400014a7983 */ /* 0x000ee20000300800 */
[----:B------:R-:W-:Y:S02]  /*16a10*/  @P0 IMAD.MOV.U32 R82, RZ, RZ, R10 ;  /* 0x000000ffff520224 */ /* 0x000fe400078e000a */
[----:B------:R-:W0:Y:S01]  /*16a20*/  LDC R10, c[0x0][0x3b0] ;  /* 0x0000ec00ff0a7b82 */ /* 0x000e220000000800 */
[C---:B------:R-:W-:Y:S02]  /*16a30*/  LEA R11, P1, R14.reuse, R4, 0x1 ;  /* 0x000000040e0b7211 */ /* 0x040fe400078208ff */
[----:B------:R1:W3:Y:S02]  /*16a40*/  @P0 LDG.E.U16 R31, desc[UR6][R82.64] ;  /* 0x00000006521f0981 */ /* 0x0002e4000c1e1500 */
[----:B------:R-:W-:Y:S02]  /*16a50*/  LEA.HI.X.SX32 R14, R14, R92, 0x1, P1 ;  /* 0x0000005c0e0e7211 */ /* 0x000fe400008f0eff */
[----:B------:R-:W-:Y:S01]  /*16a60*/  ISETP.GT.U32.AND P1, PT, R2, R8, PT ;  /* 0x000000080200720c */ /* 0x000fe20003f24070 */
[----:B------:R-:W-:Y:S01]  /*16a70*/  STL [R1+0x16c0], R11 ;  /* 0x0016c00b01007387 */ /* 0x000fe20000100800 */
[----:B-1----:R-:W-:-:S02]  /*16a80*/  @P0 IMAD.MOV.U32 R82, RZ, RZ, R26 ;  /* 0x000000ffff520224 */ /* 0x002fc400078e001a */
[----:B------:R-:W-:Y:S01]  /*16a90*/  @P0 IMAD.MOV.U32 R83, RZ, RZ, R33 ;  /* 0x000000ffff530224 */ /* 0x000fe200078e0021 */
[----:B------:R1:W-:Y:S01]  /*16aa0*/  STL [R1+0x16bc], R14 ;  /* 0x0016bc0e01007387 */ /* 0x0003e20000100800 */
[----:B------:R-:W-:-:S03]  /*16ab0*/  IMAD R15, R15, R18, RZ ;  /* 0x000000120f0f7224 */ /* 0x000fc600078e02ff */
[----:B------:R1:W3:Y:S04]  /*16ac0*/  @P0 LDG.E.U16 R39, desc[UR6][R82.64] ;  /* 0x0000000652270981 */ /* 0x0002e8000c1e1500 */
[----:B------:R-:W-:Y:S02]  /*16ad0*/  @!P1 IMAD.IADD R8, R8, 0x1, -R2 ;  /* 0x0000000108089824 */ /* 0x000fe400078e0a02 */
[----:B-1----:R-:W-:Y:S01]  /*16ae0*/  @P0 IMAD.MOV.U32 R83, RZ, RZ, R14 ;  /* 0x000000ffff530224 */ /* 0x002fe200078e000e */
[----:B------:R-:W-:Y:S01]  /*16af0*/  SEL R14, R5, R9, !P2 ;  /* 0x00000009050e7207 */ /* 0x000fe20005000000 */
[----:B------:R-:W-:Y:S01]  /*16b00*/  @P0 IMAD.MOV.U32 R82, RZ, RZ, R11 ;  /* 0x000000ffff520224 */ /* 0x000fe200078e000b */
[----:B------:R-:W1:Y:S01]  /*16b10*/  LDC R9, c[0x0][0x3b0] ;  /* 0x0000ec00ff097b82 */ /* 0x000e620000000800 */
[----:B------:R-:W-:-:S02]  /*16b20*/  LEA R11, P5, R15, R4, 0x1 ;  /* 0x000000040f0b7211 */ /* 0x000fc400078a08ff */
[----:B------:R-:W-:-:S03]  /*16b30*/  IMAD R14, R14, R17, RZ ;  /* 0x000000110e0e7224 */ /* 0x000fc600078e02ff */
[----:B------:R2:W-:Y:S01]  /*16b40*/  STL [R1+0x16c8], R11 ;  /* 0x0016c80b01007387 */ /* 0x0005e20000100800 */
[----:B------:R-:W-:Y:S01]  /*16b50*/  @P0 IMAD.MOV.U32 R16, RZ, RZ, R11 ;  /* 0x000000ffff100224 */ /* 0x000fe200078e000b */
[----:B------:R-:W-:Y:S01]  /*16b60*/  LEA.HI.X.SX32 R15, R15, R92, 0x1, P5 ;  /* 0x0000005c0f0f7211 */ /* 0x000fe200028f0eff */
[----:B0-----:R-:W-:Y:S02]  /*16b70*/  IMAD R7, R7, R10, RZ ;  /* 0x0000000a07077224 */ /* 0x001fe400078e02ff */
[----:B------:R-:W-:Y:S01]  /*16b80*/  @!P4 IMAD.MOV R8, RZ, RZ, -R8 ;  /* 0x000000ffff08c224 */ /* 0x000fe200078e0a08 */
[-C--:B------:R-:W-:Y:S02]  /*16b90*/  LEA R10, P4, R13, R4.reuse, 0x1 ;  /* 0x000000040d0a7211 */ /* 0x080fe400078808ff */
[C---:B--2---:R-:W-:Y:S01]  /*16ba0*/  LEA R11, P1, R14.reuse, R4, 0x1 ;  /* 0x000000040e0b7211 */ /* 0x044fe200078208ff */
[----:B------:R0:W-:Y:S03]  /*16bb0*/  STL [R1+0x16c4], R15 ;  /* 0x0016c40f01007387 */ /* 0x0001e60000100800 */
[----:B------:R-:W-:Y:S01]  /*16bc0*/  LEA.HI.X.SX32 R14, R14, R92, 0x1, P1 ;  /* 0x0000005c0e0e7211 */ /* 0x000fe200008f0eff */
[----:B------:R-:W-:Y:S01]  /*16bd0*/  STL [R1+0x16d0], R11 ;  /* 0x0016d00b01007387 */ /* 0x000fe20000100800 */
[----:B------:R-:W-:-:S03]  /*16be0*/  @P0 IMAD.MOV.U32 R17, RZ, RZ, R15 ;  /* 0x000000ffff110224 */ /* 0x000fc600078e000f */
[----:B------:R-:W-:Y:S01]  /*16bf0*/  STL [R1+0x16d8], R10 ;  /* 0x0016d80a01007387 */ /* 0x000fe20000100800 */
[----:B0-----:R-:W-:-:S03]  /*16c00*/  @P0 IMAD.MOV.U32 R15, RZ, RZ, R14 ;  /* 0x000000ffff0f0224 */ /* 0x001fc600078e000e */
[----:B------:R0:W-:Y:S01]  /*16c10*/  STL [R1+0x16cc], R14 ;  /* 0x0016cc0e01007387 */ /* 0x0001e20000100800 */
[----:B------:R-:W-:Y:S02]  /*16c20*/  SEL R8, R5, R8, !P2 ;  /* 0x0000000805087207 */ /* 0x000fe40005000000 */
[----:B------:R-:W-:Y:S01]  /*16c30*/  LEA.HI.X.SX32 R13, R13, R92, 0x1, P4 ;  /* 0x0000005c0d0d7211 */ /* 0x000fe200020f0eff */
[----:B0-----:R-:W-:Y:S01]  /*16c40*/  @P0 IMAD.MOV.U32 R14, RZ, RZ, R11 ;  /* 0x000000ffff0e0224 */ /* 0x001fe200078e000b */
[----:B------:R-:W-:-:S04]  /*16c50*/  LEA R11, P1, R7, R4, 0x1 ;  /* 0x00000004070b7211 */ /* 0x000fc800078208ff */
[----:B------:R0:W2:Y:S01]  /*16c60*/  @P0 LDG.E.U16 R63, desc[UR6][R14.64] ;  /* 0x000000060e3f0981 */ /* 0x0000a2000c1e1500 */
[----:B------:R-:W-:-:S03]  /*16c70*/  PRMT R71, RZ, 0x7610, R71 ;  /* 0x00007610ff477816 */ /* 0x000fc60000000047 */
[----:B------:R1:W-:Y:S01]  /*16c80*/  STL [R1+0x16d4], R13 ;  /* 0x0016d40d01007387 */ /* 0x0003e20000100800 */
[----:B0-----:R-:W-:Y:S02]  /*16c90*/  @P0 IMAD.MOV.U32 R14, RZ, RZ, R10 ;  /* 0x000000ffff0e0224 */ /* 0x001fe400078e000a */
[----:B-1----:R-:W-:Y:S02]  /*16ca0*/  IMAD R10, R8, R9, RZ ;  /* 0x00000009080a7224 */ /* 0x002fe400078e02ff */
[----:B------:R-:W-:Y:S01]  /*16cb0*/  @P0 IMAD.MOV.U32 R15, RZ, RZ, R13 ;  /* 0x000000ffff0f0224 */ /* 0x000fe200078e000d */
[----:B------:R-:W-:Y:S01]  /*16cc0*/  LEA.HI.X.SX32 R13, R7, R92, 0x1, P1 ;  /* 0x0000005c070d7211 */ /* 0x000fe200008f0eff */
[----:B------:R-:W-:Y:S01]  /*16cd0*/  VIADD R9, R93, 0x3b ;  /* 0x0000003b5d097836 */ /* 0x000fe20000000000 */
[----:B------:R-:W-:Y:S02]  /*16ce0*/  ISETP.GT.U32.AND P1, PT, R2, R6, PT ;  /* 0x000000060200720c */ /* 0x000fe40003f24070 */
[----:B------:R-:W-:Y:S01]  /*16cf0*/  LEA R7, P4, R10, R4, 0x1 ;  /* 0x000000040a077211 */ /* 0x000fe200078808ff */
[----:B------:R0:W-:Y:S01]  /*16d00*/  STL [R1+0x16e0], R11 ;  /* 0x0016e00b01007387 */ /* 0x0001e20000100800 */
[----:B------:R-:W-:-:S02]  /*16d10*/  IABS R8, R9 ;  /* 0x0000000900087213 */ /* 0x000fc40000000000 */
[----:B------:R-:W-:Y:S01]  /*16d20*/  LEA.HI.X.SX32 R10, R10, R92, 0x1, P4 ;  /* 0x0000005c0a0a7211 */ /* 0x000fe200020f0eff */
[----:B------:R1:W2:Y:S04]  /*16d30*/  @P0 LDG.E.U16 R71, desc[UR6][R14.64] ;  /* 0x000000060e470981 */ /* 0x0002a8000c1e1500 */
[----:B------:R-:W-:Y:S04]  /*16d40*/  STL [R1+0x16dc], R13 ;  /* 0x0016dc0d01007387 */ /* 0x000fe80000100800 */
[----:B------:R-:W-:Y:S01]  /*16d50*/  STL [R1+0x16e8], R7 ;  /* 0x0016e80701007387 */ /* 0x000fe20000100800 */
[----:B-1----:R-:W-:-:S03]  /*16d60*/  @P0 IMAD.MOV.U32 R14, RZ, RZ, R11 ;  /* 0x000000ffff0e0224 */ /* 0x002fc600078e000b */
[----:B------:R1:W-:Y:S01]  /*16d70*/  STL [R1+0x16e4], R10 ;  /* 0x0016e40a01007387 */ /* 0x0003e20000100800 */
[----:B0-----:R-:W-:Y:S02]  /*16d80*/  @P0 IMAD.MOV.U32 R11, RZ, RZ, R10 ;  /* 0x000000ffff0b0224 */ /* 0x001fe400078e000a */
[----:B------:R-:W-:Y:S02]  /*16d90*/  @!P1 IMAD.IADD R6, R6, 0x1, -R2 ;  /* 0x0000000106069824 */ /* 0x000fe400078e0a02 */
[----:B-1----:R-:W-:Y:S02]  /*16da0*/  @P0 IMAD.MOV.U32 R10, RZ, RZ, R7 ;  /* 0x000000ffff0a0224 */ /* 0x002fe400078e0007 */
[----:B------:R-:W-:Y:S01]  /*16db0*/  IMAD.HI.U32 R7, R3, R8, RZ ;  /* 0x0000000803077227 */ /* 0x000fe200078e00ff */
[----:B------:R-:W-:Y:S02]  /*16dc0*/  ISETP.GT.U32.AND P1, PT, R2, R6, PT ;  /* 0x000000060200720c */ /* 0x000fe40003f24070 */
[----:B------:R0:W2:Y:S02]  /*16dd0*/  @P0 LDG.E.U16 R32, desc[UR6][R10.64] ;  /* 0x000000060a200981 */ /* 0x0000a4000c1e1500 */
[----:B------:R-:W-:-:S05]  /*16de0*/  IADD3 R7, PT, PT, -R7, RZ, RZ ;  /* 0x000000ff07077210 */ /* 0x000fca0007ffe1ff */
[----:B------:R-:W-:Y:S02]  /*16df0*/  IMAD R8, R2, R7, R8 ;  /* 0x0000000702087224 */ /* 0x000fe400078e0208 */
[----:B------:R-:W-:Y:S01]  /*16e00*/  VIADD R7, R93, 0x3c ;  /* 0x0000003c5d077836 */ /* 0x000fe20000000000 */
[----:B------:R-:W-:Y:S01]  /*16e10*/  ISETP.GE.AND P4, PT, R12, RZ, PT ;  /* 0x000000ff0c00720c */ /* 0x000fe20003f86270 */
[----:B------:R-:W-:Y:S01]  /*16e20*/  @!P1 IMAD.IADD R6, R6, 0x1, -R2 ;  /* 0x0000000106069824 */ /* 0x000fe200078e0a02 */
[----:B0-----:R-:W0:Y:S02]  /*16e30*/  LDC R11, c[0x0][0x3b0] ;  /* 0x0000ec00ff0b7b82 */ /* 0x001e240000000800 */
[----:B------:R-:W-:-:S05]  /*16e40*/  IABS R10, R7 ;  /* 0x00000007000a7213 */ /* 0x000fca0000000000 */
[----:B------:R-:W-:Y:S02]  /*16e50*/  IMAD.MOV.U32 R12, RZ, RZ, R10 ;  /* 0x000000ffff0c7224 */ /* 0x000fe400078e000a */
[----:B------:R-:W-:Y:S01]  /*16e60*/  IMAD.MOV.U32 R10, RZ, RZ, R6 ;  /* 0x000000ffff0a7224 */ /* 0x000fe200078e0006 */
[----:B------:R-:W-:Y:S01]  /*16e70*/  ISETP.GT.U32.AND P1, PT, R2, R8, PT ;  /* 0x000000080200720c */ /* 0x000fe20003f24070 */
[----:B------:R-:W-:-:S04]  /*16e80*/  IMAD.HI.U32 R6, R3, R12, RZ ;  /* 0x0000000c03067227 */ /* 0x000fc800078e00ff */
[----:B------:R-:W-:-:S04]  /*16e90*/  IMAD.MOV R6, RZ, RZ, -R6 ;  /* 0x000000ffff067224 */ /* 0x000fc800078e0a06 */
[----:B------:R-:W-:Y:S02]  /*16ea0*/  IMAD R6, R2, R6, R12 ;  /* 0x0000000602067224 */ /* 0x000fe400078e020c */
[----:B------:R-:W-:Y:S01]  /*16eb0*/  @!P4 IMAD.MOV R10, RZ, RZ, -R10 ;  /* 0x000000ffff0ac224 */ /* 0x000fe200078e0a0a */
[----:B------:R-:W1:Y:S01]  /*16ec0*/  LDC R12, c[0x0][0x3b0] ;  /* 0x0000ec00ff0c7b82 */ /* 0x000e620000000800 */
[----:B------:R-:W-:Y:S01]  /*16ed0*/  @!P1 IMAD.IADD R8, R8, 0x1, -R2 ;  /* 0x0000000108089824 */ /* 0x000fe200078e0a02 */
[C---:B------:R-:W-:Y:S02]  /*16ee0*/  ISETP.GT.U32.AND P4, PT, R2.reuse, R6, PT ;  /* 0x000000060200720c */ /* 0x040fe40003f84070 */
[----:B------:R-:W-:Y:S02]  /*16ef0*/  SEL R10, R5, R10, !P2 ;  /* 0x0000000a050a7207 */ /* 0x000fe40005000000 */
[----:B------:R-:W-:-:S03]  /*16f00*/  ISETP.GT.U32.AND P5, PT, R2, R8, PT ;  /* 0x000000080200720c */ /* 0x000fc60003fa4070 */
[----:B0-----:R-:W-:-:S05]  /*16f10*/  IMAD R11, R10, R11, RZ ;  /* 0x0000000b0a0b7224 */ /* 0x001fca00078e02ff */
[----:B------:R-:W-:Y:S01]  /*16f20*/  LEA R10, P1, R11, R4, 0x1 ;  /* 0x000000040b0a7211 */ /* 0x000fe200078208ff */
[----:B------:R-:W-:-:S03]  /*16f30*/  @!P4 IMAD.IADD R6, R6, 0x1, -R2 ;  /* 0x000000010606c824 */ /* 0x000fc600078e0a02 */
[----:B------:R-:W-:Y:S01]  /*16f40*/  LEA.HI.X.SX32 R11, R11, R92, 0x1, P1 ;  /* 0x0000005c0b0b7211 */ /* 0x000fe200008f0eff */
[----:B------:R-:W-:Y:S01]  /*16f50*/  @!P5 IMAD.IADD R8, R8, 0x1, -R2 ;  /* 0x000000010808d824 */ /* 0x000fe200078e0a02 */
[----:B------:R-:W-:Y:S02]  /*16f60*/  ISETP.GE.AND P1, PT, R9, RZ, PT ;  /* 0x000000ff0900720c */ /* 0x000fe40003f26270 */
[----:B------:R-:W-:Y:S01]  /*16f70*/  ISETP.GT.U32.AND P4, PT, R2, R6, PT ;  /* 0x000000060200720c */ /* 0x000fe20003f84070 */
[----:B------:R0:W-:Y:S01]  /*16f80*/  STL [R1+0x16f0], R10 ;  /* 0x0016f00a01007387 */ /* 0x0001e20000100800 */
[----:B------:R-:W-:Y:S02]  /*16f90*/  ISETP.GE.AND P5, PT, R7, RZ, PT ;  /* 0x000000ff0700720c */ /* 0x000fe40003fa6270 */
[----:B------:R-:W4:Y:S01]  /*16fa0*/  LDC R7, c[0x0][0x3b0] ;  /* 0x0000ec00ff077b82 */ /* 0x000f220000000800 */
[----:B------:R0:W2:Y:S02]  /*16fb0*/  @P0 LDG.E.U16 R41, desc[UR6][R10.64] ;  /* 0x000000060a290981 */ /* 0x0000a4000c1e1500 */
[----:B0-----:R-:W-:-:S06]  /*16fc0*/  VIADD R10, R93, 0x3d ;  /* 0x0000003d5d0a7836 */ /* 0x001fcc0000000000 */
[----:B------:R-:W-:Y:S02]  /*16fd0*/  @!P4 IMAD.IADD R6, R6, 0x1, -R2 ;  /* 0x000000010606c824 */ /* 0x000fe400078e0a02 */
[----:B------:R-:W-:Y:S01]  /*16fe0*/  @!P1 IMAD.MOV R8, RZ, RZ, -R8 ;  /* 0x000000ffff089224 */ /* 0x000fe200078e0a08 */
[----:B------:R-:W-:Y:S01]  /*16ff0*/  IABS R9, R10 ;  /* 0x0000000a00097213 */ /* 0x000fe20000000000 */
[----:B------:R0:W-:Y:S01]  /*17000*/  STL [R1+0x16ec], R11 ;  /* 0x0016ec0b01007387 */ /* 0x0001e20000100800 */
[----:B------:R-:W-:-:S03]  /*17010*/  @!P5 IMAD.MOV R6, RZ, RZ, -R6 ;  /* 0x000000ffff06d224 */ /* 0x000fc600078e0a06 */
[----:B0-----:R-:W-:Y:S01]  /*17020*/  IMAD.MOV.U32 R11, RZ, RZ, R9 ;  /* 0x000000ffff0b7224 */ /* 0x001fe200078e0009 */
[C---:B------:R-:W-:Y:S02]  /*17030*/  SEL R9, R5.reuse, R8, !P2 ;  /* 0x0000000805097207 */ /* 0x040fe40005000000 */
[----:B------:R-:W-:Y:S01]  /*17040*/  SEL R6, R5, R6, !P2 ;  /* 0x0000000605067207 */ /* 0x000fe20005000000 */
[----:B------:R-:W-:-:S04]  /*17050*/  IMAD.HI.U32 R8, R3, R11, RZ ;  /* 0x0000000b03087227 */ /* 0x000fc800078e00ff */
[----:B-1----:R-:W-:Y:S02]  /*17060*/  IMAD R9, R9, R12, RZ ;  /* 0x0000000c09097224 */ /* 0x002fe400078e02ff */
[----:B------:R-:W-:Y:S02]  /*17070*/  IMAD.MOV R8, RZ, RZ, -R8 ;  /* 0x000000ffff087224 */ /* 0x000fe400078e0a08 */
[----:B----4-:R-:W-:Y:S01]  /*17080*/  IMAD R7, R6, R7, RZ ;  /* 0x0000000706077224 */ /* 0x010fe200078e02ff */
[----:B------:R-:W-:Y:S01]  /*17090*/  LEA R6, P1, R9, R4, 0x1 ;  /* 0x0000000409067211 */ /* 0x000fe200078208ff */
[----:B------:R-:W-:-:S04]  /*170a0*/  IMAD R8, R2, R8, R11 ;  /* 0x0000000802087224 */ /* 0x000fc800078e020b */
[----:B------:R0:W-:Y:S01]  /*170b0*/  STL [R1+0x16f8], R6 ;  /* 0x0016f80601007387 */ /* 0x0001e20000100800 */
[----:B------:R-:W-:Y:S01]  /*170c0*/  @P0 IMAD.MOV.U32 R12, RZ, RZ, R6 ;  /* 0x000000ffff0c0224 */ /* 0x000fe200078e0006 */
[----:B------:R-:W-:Y:S02]  /*170d0*/  LEA.HI.X.SX32 R9, R9, R92, 0x1, P1 ;  /* 0x0000005c09097211 */ /* 0x000fe400008f0eff */
[----:B------:R-:W-:Y:S02]  /*170e0*/  ISETP.GT.U32.AND P1, PT, R2, R8, PT ;  /* 0x000000080200720c */ /* 0x000fe40003f24070 */
[----:B------:R-:W-:Y:S02]  /*170f0*/  PRMT R57, RZ, 0x7610, R57 ;  /* 0x00007610ff397816 */ /* 0x000fe40000000039 */
[----:B0-----:R-:W-:-:S04]  /*17100*/  LEA R6, P4, R7, R4, 0x1 ;  /* 0x0000000407067211 */ /* 0x001fc800078808ff */
[----:B------:R-:W-:Y:S01]  /*17110*/  LEA.HI.X.SX32 R7, R7, R92, 0x1, P4 ;  /* 0x0000005c07077211 */ /* 0x000fe200020f0eff */
[----:B------:R-:W-:Y:S04]  /*17120*/  STL [R1+0x16f4], R9 ;  /* 0x0016f40901007387 */ /* 0x000fe80000100800 */
[----:B------:R0:W-:Y:S04]  /*17130*/  STL [R1+0x1700], R6 ;  /* 0x0017000601007387 */ /* 0x0001e80000100800 */
[----:B------:R0:W4:Y:S01]  /*17140*/  @P0 LDG.E.U16 R57, desc[UR6][R6.64] ;  /* 0x0000000606390981 */ /* 0x000122000c1e1500 */
[----:B------:R-:W-:-:S03]  /*17150*/  @!P1 IMAD.IADD R8, R8, 0x1, -R2 ;  /* 0x0000000108089824 */ /* 0x000fc600078e0a02 */
[----:B------:R1:W-:Y:S01]  /*17160*/  STL [R1+0x16fc], R7 ;  /* 0x0016fc0701007387 */ /* 0x0003e20000100800 */
[----:B0-----:R-:W-:Y:S02]  /*17170*/  VIADD R6, R93, 0x3f ;  /* 0x0000003f5d067836 */ /* 0x001fe40000000000 */
[----:B------:R-:W-:-:S03]  /*17180*/  @P0 IMAD.MOV.U32 R15, RZ, RZ, R13 ;  /* 0x000000ffff0f0224 */ /* 0x000fc600078e000d */
[----:B-1----:R-:W-:Y:S01]  /*17190*/  IABS R7, R6 ;  /* 0x0000000600077213 */ /* 0x002fe20000000000 */
[----:B------:R-:W-:Y:S01]  /*171a0*/  @P0 IMAD.MOV.U32 R13, RZ, RZ, R9 ;  /* 0x000000ffff0d0224 */ /* 0x000fe200078e0009 */
[----:B------:R-:W-:-:S03]  /*171b0*/  ISETP.GT.U32.AND P1, PT, R2, R8, PT ;  /* 0x000000080200720c */ /* 0x000fc60003f24070 */
[----:B------:R-:W-:Y:S01]  /*171c0*/  IMAD.MOV.U32 R9, RZ, RZ, R7 ;  /* 0x000000ffff097224 */ /* 0x000fe200078e0007 */
[----:B------:R-:W-:-:S03]  /*171d0*/  PRMT R25, RZ, 0x7610, R25 ;  /* 0x00007610ff197816 */ /* 0x000fc60000000019 */
[----:B------:R-:W-:Y:S01]  /*171e0*/  IMAD.HI.U32 R7, R3, R9, RZ ;  /* 0x0000000903077227 */ /* 0x000fe200078e00ff */
[----:B------:R-:W-:Y:S02]  /*171f0*/  ISETP.GE.AND P4, PT, R10, RZ, PT ;  /* 0x000000ff0a00720c */ /* 0x000fe40003f86270 */
[----:B------:R0:W2:Y:S01]  /*17200*/  @P0 LDG.E.U16 R25, desc[UR6][R14.64] ;  /* 0x000000060e190981 */ /* 0x0000a2000c1e1500 */
[----:B------:R-:W-:Y:S01]  /*17210*/  IMAD.MOV R7, RZ, RZ, -R7 ;  /* 0x000000ffff077224 */ /* 0x000fe200078e0a07 */
[----:B------:R-:W-:Y:S01]  /*17220*/  PRMT R48, RZ, 0x7610, R48 ;  /* 0x00007610ff307816 */ /* 0x000fe20000000030 */
[----:B------:R-:W-:Y:S02]  /*17230*/  @!P1 IMAD.IADD R8, R8, 0x1, -R2 ;  /* 0x0000000108089824 */ /* 0x000fe400078e0a02 */
[----:B------:R-:W-:Y:S02]  /*17240*/  IMAD R7, R2, R7, R9 ;  /* 0x0000000702077224 */ /* 0x000fe400078e0209 */
[----:B------:R-:W-:Y:S01]  /*17250*/  VIADD R9, R93, 0x37 ;  /* 0x000000375d097836 */ /* 0x000fe20000000000 */
[----:B------:R1:W2:Y:S01]  /*17260*/  @P0 LDG.E.U16 R48, desc[UR6][R12.64] ;  /* 0x000000060c300981 */ /* 0x0002a2000c1e1500 */
[----:B0-----:R-:W0:Y:S01]  /*17270*/  LDC R14, c[0x0][0x3b0] ;  /* 0x0000ec00ff0e7b82 */ /* 0x001e220000000800 */
[----:B------:R-:W-:-:S02]  /*17280*/  IMAD.MOV.U32 R10, RZ, RZ, R8 ;  /* 0x000000ffff0a7224 */ /* 0x000fc400078e0008 */
[----:B------:R-:W-:Y:S02]  /*17290*/  VIADD R8, R93, 0x3e ;  /* 0x0000003e5d087836 */ /* 0x000fe40000000000 */
[----:B------:R-:W-:Y:S01]  /*172a0*/  @!P4 IMAD.MOV R10, RZ, RZ, -R10 ;  /* 0x000000ffff0ac224 */ /* 0x000fe200078e0a0a */
[----:B-1----:R-:W-:-:S05]  /*172b0*/  IABS R12, R9 ;  /* 0x00000009000c7213 */ /* 0x002fca0000000000 */
[----:B------:R-:W-:Y:S01]  /*172c0*/  IMAD.MOV.U32 R13, RZ, RZ, R12 ;  /* 0x000000ffff0d7224 */ /* 0x000fe200078e000c */
[----:B------:R-:W-:Y:S02]  /*172d0*/  SEL R12, R5, R10, !P2 ;  /* 0x0000000a050c7207 */ /* 0x000fe40005000000 */
[----:B------:R-:W-:Y:S01]  /*172e0*/  IABS R11, R8 ;  /* 0x00000008000b7213 */ /* 0x000fe20000000000 */
[----:B------:R-:W-:-:S04]  /*172f0*/  IMAD.HI.U32 R10, R3, R13, RZ ;  /* 0x0000000d030a7227 */ /* 0x000fc800078e00ff */
[----:B------:R-:W-:Y:S02]  /*17300*/  IMAD.MOV R10, RZ, RZ, -R10 ;  /* 0x000000ffff0a7224 */ /* 0x000fe400078e0a0a */
[----:B------:R-:W-:-:S04]  /*17310*/  IMAD.HI.U32 R3, R3, R11, RZ ;  /* 0x0000000b03037227 */ /* 0x000fc800078e00ff */
[----:B------:R-:W-:Y:S02]  /*17320*/  IMAD R10, R2, R10, R13 ;  /* 0x0000000a020a7224 */ /* 0x000fe400078e020d */
[----:B0-----:R-:W-:Y:S02]  /*17330*/  IMAD R12, R12, R14, RZ ;  /* 0x0000000e0c0c7224 */ /* 0x001fe400078e02ff */
[----:B------:R-:W-:Y:S01]  /*17340*/  IMAD.MOV R3, RZ, RZ, -R3 ;  /* 0x000000ffff037224 */ /* 0x000fe200078e0a03 */
[C---:B------:R-:W-:Y:S02]  /*17350*/  ISETP.GT.U32.AND P4, PT, R2.reuse, R7, PT ;  /* 0x000000070200720c */ /* 0x040fe40003f84070 */
[C---:B------:R-:W-:Y:S01]  /*17360*/  ISETP.GT.U32.AND P5, PT, R2.reuse, R10, PT ;  /* 0x0000000a0200720c */ /* 0x040fe20003fa4070 */
[----:B------:R-:W-:Y:S01]  /*17370*/  IMAD R3, R2, R3, R11 ;  /* 0x0000000302037224 */ /* 0x000fe200078e020b */
[----:B------:R-:W-:-:S04]  /*17380*/  LEA R11, P1, R12, R4, 0x1 ;  /* 0x000000040c0b7211 */ /* 0x000fc800078208ff */
[----:B------:R-:W-:Y:S02]  /*17390*/  LEA.HI.X.SX32 R12, R12, R92, 0x1, P1 ;  /* 0x0000005c0c0c7211 */ /* 0x000fe400008f0eff */
[----:B------:R-:W-:-:S03]  /*173a0*/  ISETP.GT.U32.AND P1, PT, R2, R3, PT ;  /* 0x000000030200720c */ /* 0x000fc60003f24070 */
[--C-:B------:R-:W-:Y:S02]  /*173b0*/  @!P4 IMAD.IADD R7, R7, 0x1, -R2.reuse ;  /* 0x000000010707c824 */ /* 0x100fe400078e0a02 */
[----:B------:R-:W-:-:S03]  /*173c0*/  @!P5 IMAD.IADD R10, R10, 0x1, -R2 ;  /* 0x000000010a0ad824 */ /* 0x000fc600078e0a02 */
[C---:B------:R-:W-:Y:S02]  /*173d0*/  ISETP.GT.U32.AND P5, PT, R2.reuse, R7, PT ;  /* 0x000000070200720c */ /* 0x040fe40003fa4070 */
[----:B------:R-:W-:-:S03]  /*173e0*/  ISETP.GT.U32.AND P4, PT, R2, R10, PT ;  /* 0x0000000a0200720c */ /* 0x000fc60003f84070 */
[----:B------:R-:W-:-:S05]  /*173f0*/  @!P1 IMAD.IADD R3, R3, 0x1, -R2 ;  /* 0x0000000103039824 */ /* 0x000fca00078e0a02 */
[----:B------:R-:W-:-:S03]  /*17400*/  ISETP.GT.U32.AND P1, PT, R2, R3, PT ;  /* 0x000000030200720c */ /* 0x000fc60003f24070 */
[--C-:B------:R-:W-:Y:S01]  /*17410*/  @!P5 IMAD.IADD R7, R7, 0x1, -R2.reuse ;  /* 0x000000010707d824 */ /* 0x100fe200078e0a02 */
[----:B------:R-:W-:Y:S01]  /*17420*/  ISETP.GE.AND P5, PT, R9, RZ, PT ;  /* 0x000000ff0900720c */ /* 0x000fe20003fa6270 */
[--C-:B------:R-:W-:Y:S01]  /*17430*/  @!P4 IMAD.IADD R10, R10, 0x1, -R2.reuse ;  /* 0x000000010a0ac824 */ /* 0x100fe200078e0a02 */
[----:B------:R-:W-:Y:S01]  /*17440*/  ISETP.GE.AND P4, PT, R8, RZ, PT ;  /* 0x000000ff0800720c */ /* 0x000fe20003f86270 */
[----:B------:R-:W0:Y:S06]  /*17450*/  LDC R9, c[0x0][0x3b0] ;  /* 0x0000ec00ff097b82 */ /* 0x000e2c0000000800 */
[----:B------:R-:W-:Y:S01]  /*17460*/  @!P1 IMAD.IADD R3, R3, 0x1, -R2 ;  /* 0x0000000103039824 */ /* 0x000fe200078e0a02 */
[----:B------:R-:W-:-:S02]  /*17470*/  ISETP.GE.AND P1, PT, R6, RZ, PT ;  /* 0x000000ff0600720c */ /* 0x000fc40003f26270 */
[----:B------:R-:W1:Y:S01]  /*17480*/  LDC R6, c[0x0][0x3b0] ;  /* 0x0000ec00ff067b82 */ /* 0x000e620000000800 */
[----:B------:R-:W-:Y:S02]  /*17490*/  IMAD.MOV.U32 R2, RZ, RZ, R3 ;  /* 0x000000ffff027224 */ /* 0x000fe400078e0003 */
[----:B------:R-:W-:Y:S02]  /*174a0*/  IMAD.MOV.U32 R3, RZ, RZ, R7 ;  /* 0x000000ffff037224 */ /* 0x000fe400078e0007 */
[----:B------:R-:W-:-:S03]  /*174b0*/  @!P4 IMAD.MOV R2, RZ, RZ, -R2 ;  /* 0x000000ffff02c224 */ /* 0x000fc600078e0a02 */
[----:B------:R-:W3:Y:S02]  /*174c0*/  LDC R7, c[0x0][0x3b0] ;  /* 0x0000ec00ff077b82 */ /* 0x000ee40000000800 */
[C---:B------:R-:W-:Y:S01]  /*174d0*/  SEL R8, R5.reuse, R2, !P2 ;  /* 0x0000000205087207 */ /* 0x040fe20005000000 */
[----:B------:R-:W-:Y:S01]  /*174e0*/  IMAD.MOV.U32 R2, RZ, RZ, R10 ;  /* 0x000000ffff027224 */ /* 0x000fe200078e000a */
[----:B------:R-:W1:Y:S01]  /*174f0*/  S2R R90, SR_TID.X ;  /* 0x00000000005a7919 */ /* 0x000e620000002100 */
[----:B------:R-:W-:Y:S02]  /*17500*/  @!P1 IMAD.MOV R3, RZ, RZ, -R3 ;  /* 0x000000ffff039224 */ /* 0x000fe400078e0a03 */
[----:B------:R-:W-:Y:S02]  /*17510*/  @!P5 IMAD.MOV R2, RZ, RZ, -R2 ;  /* 0x000000ffff02d224 */ /* 0x000fe400078e0a02 */
[----:B0-----:R-:W-:Y:S01]  /*17520*/  IMAD R8, R8, R9, RZ ;  /* 0x0000000908087224 */ /* 0x001fe200078e02ff */
[----:B------:R-:W-:-:S02]  /*17530*/  SEL R3, R5, R3, !P2 ;  /* 0x0000000305037207 */ /* 0x000fc40005000000 */
[----:B------:R-:W-:Y:S02]  /*17540*/  SEL R5, R5, R2, !P2 ;  /* 0x0000000205057207 */ /* 0x000fe40005000000 */
[C---:B------:R-:W-:Y:S01]  /*17550*/  LEA R2, P1, R8.reuse, R4, 0x1 ;  /* 0x0000000408027211 */ /* 0x040fe200078208ff */
[----:B-1----:R-:W-:Y:S01]  /*17560*/  IMAD R6, R3, R6, RZ ;  /* 0x0000000603067224 */ /* 0x002fe200078e02ff */
[----:B---3--:R-:W-:Y:S02]  /*17570*/  PRMT R73, RZ, 0x7610, R73 ;  /* 0x00007610ff497816 */ /* 0x008fe40000000049 */
[----:B------:R-:W-:Y:S01]  /*17580*/  LEA.HI.X.SX32 R3, R8, R92, 0x1, P1 ;  /* 0x0000005c08037211 */ /* 0x000fe200008f0eff */
[----:B------:R-:W-:Y:S04]  /*17590*/  STL [R1+0x1520], R11 ;  /* 0x0015200b01007387 */ /* 0x000fe80000100800 */
[----:B------:R-:W-:Y:S01]  /*175a0*/  STL [R1+0x151c], R12 ;  /* 0x00151c0c01007387 */ /* 0x000fe20000100800 */
[----:B------:R-:W-:-:S03]  /*175b0*/  IMAD R5, R5, R7, RZ ;  /* 0x0000000705057224 */ /* 0x000fc600078e02ff */
[----:B------:R-:W3:Y:S04]  /*175c0*/  LDL R8, [R1+0x14a4] ;  /* 0x0014a40001087983 */ /* 0x000ee80000100800 */
[----:B------:R0:W-:Y:S04]  /*175d0*/  STL [R1+0x1510], R2 ;  /* 0x0015100201007387 */ /* 0x0001e80000100800 */
[----:B------:R0:W2:Y:S01]  /*175e0*/  @P0 LDG.E.U16 R73, desc[UR6][R2.64] ;  /* 0x0000000602490981 */ /* 0x0000a2000c1e1500 */
[----:B------:R-:W-:-:S03]  /*175f0*/  PRMT R74, RZ, 0x7610, R74 ;  /* 0x00007610ff4a7816 */ /* 0x000fc6000000004a */
[----:B------:R1:W-:Y:S01]  /*17600*/  STL [R1+0x150c], R3 ;  /* 0x00150c0301007387 */ /* 0x0003e20000100800 */
[----:B0-----:R-:W-:-:S04]  /*17610*/  LEA R2, P1, R6, R4, 0x1 ;  /* 0x0000000406027211 */ /* 0x001fc800078208ff */
[----:B-1----:R-:W-:Y:S02]  /*17620*/  LEA.HI.X.SX32 R3, R6, R92, 0x1, P1 ;  /* 0x0000005c06037211 */ /* 0x002fe400008f0eff */
[----:B------:R-:W-:Y:S01]  /*17630*/  LEA R4, P1, R5, R4, 0x1 ;  /* 0x0000000405047211 */ /* 0x000fe200078208ff */
[----:B------:R-:W-:Y:S01]  /*17640*/  @P0 IMAD.MOV.U32 R13, RZ, RZ, R12 ;  /* 0x000000ffff0d0224 */ /* 0x000fe200078e000c */
[----:B------:R-:W-:Y:S01]  /*17650*/  PRMT R64, RZ, 0x7610, R64 ;  /* 0x00007610ff407816 */ /* 0x000fe20000000040 */
[----:B------:R0:W-:Y:S01]  /*17660*/  STL [R1+0x1518], R2 ;  /* 0x0015180201007387 */ /* 0x0001e20000100800 */
[----:B------:R-:W-:-:S03]  /*17670*/  @P0 MOV R12, R11 ;  /* 0x0000000b000c0202 */ /* 0x000fc60000000f00 */
[----:B------:R0:W2:Y:S01]  /*17680*/  @P0 LDG.E.U16 R74, desc[UR6][R2.64] ;  /* 0x00000006024a0981 */ /* 0x0000a2000c1e1500 */
[----:B------:R-:W-:-:S03]  /*17690*/  PRMT R47, RZ, 0x7610, R47 ;  /* 0x00007610ff2f7816 */ /* 0x000fc6000000002f */
[----:B------:R1:W-:Y:S04]  /*176a0*/  STL [R1+0x1514], R3 ;  /* 0x0015140301007387 */ /* 0x0003e80000100800 */
[----:B------:R1:W2:Y:S01]  /*176b0*/  @P0 LDG.E.U16 R64, desc[UR6][R12.64] ;  /* 0x000000060c400981 */ /* 0x0002a2000c1e1500 */
[----:B0-----:R-:W-:-:S03]  /*176c0*/  LEA.HI.X.SX32 R2, R5, R92, 0x1, P1 ;  /* 0x0000005c05027211 */ /* 0x001fc600008f0eff */
[----:B------:R-:W-:Y:S04]  /*176d0*/  STL [R1+0x1508], R4 ;  /* 0x0015080401007387 */ /* 0x000fe80000100800 */
[----:B------:R0:W-:Y:S01]  /*176e0*/  STL [R1+0x1504], R2 ;  /* 0x0015040201007387 */ /* 0x0001e20000100800 */
[----:B-1----:R-:W-:-:S03]  /*176f0*/  IMAD.SHL.U32 R13, R90, 0x2, RZ ;  /* 0x000000025a0d7824 */ /* 0x002fc600078e00ff */
[----:B------:R-:W2:Y:S01]  /*17700*/  LDL.LU R15, [R1+0x13ac] ;  /* 0x0013ac00010f7983 */ /* 0x000ea20000300800 */
[----:B------:R-:W-:Y:S01]  /*17710*/  PRMT R92, RZ, 0x7610, R92 ;  /* 0x00007610ff5c7816 */ /* 0x000fe2000000005c */
[----:B------:R-:W-:Y:S02]  /*17720*/  @P0 IMAD.MOV.U32 R3, RZ, RZ, R2 ;  /* 0x000000ffff030224 */ /* 0x000fe400078e0002 */
[----:B------:R-:W4:Y:S01]  /*17730*/  LDL.LU R11, [R1+0x13a8] ;  /* 0x0013a800010b7983 */ /* 0x000f220000300800 */
[----:B------:R-:W-:Y:S01]  /*17740*/  LOP3.LUT R12, R90, 0x40, RZ, 0xc0, !PT ;  /* 0x000000405a0c7812 */ /* 0x000fe200078ec0ff */
[----:B0-----:R-:W-:Y:S02]  /*17750*/  @P0 IMAD.MOV.U32 R2, RZ, RZ, R4 ;  /* 0x000000ffff020224 */ /* 0x001fe400078e0004 */
[----:B------:R-:W4:Y:S01]  /*17760*/  LDL.LU R10, [R1+0x13a4] ;  /* 0x0013a400010a7983 */ /* 0x000f220000300800 */
[----:B------:R-:W-:-:S03]  /*17770*/  LOP3.LUT R13, R13, 0x7e, RZ, 0xc0, !PT ;  /* 0x0000007e0d0d7812 */ /* 0x000fc600078ec0ff */
[----:B------:R-:W4:Y:S04]  /*17780*/  @P0 LDG.E.U16 R47, desc[UR6][R82.64] ;  /* 0x00000006522f0981 */ /* 0x000f28000c1e1500 */
[----:B------:R-:W4:Y:S04]  /*17790*/  LDL.LU R14, [R1+0x13a0] ;  /* 0x0013a000010e7983 */ /* 0x000f280000300800 */
[----:B------:R0:W4:Y:S04]  /*177a0*/  @P0 LDG.E.U16 R92, desc[UR6][R2.64] ;  /* 0x00000006025c0981 */ /* 0x000128000c1e1500 */
[----:B------:R-:W4:Y:S04]  /*177b0*/  LDL.LU R83, [R1+0x139c] ;  /* 0x00139c0001537983 */ /* 0x000f280000300800 */
[----:B------:R-:W4:Y:S04]  /*177c0*/  LDL.LU R82, [R1+0x1398] ;  /* 0x0013980001527983 */ /* 0x000f280000300800 */
[----:B------:R-:W4:Y:S01]  /*177d0*/  LDL.LU R85, [R1+0x1394] ;  /* 0x0013940001557983 */ /* 0x000f220000300800 */
[----:B0-----:R-:W-:-:S03]  /*177e0*/  IMAD R2, R12, 0x80, R13 ;  /* 0x000000800c027824 */ /* 0x001fc600078e020d */
[----:B------:R-:W4:Y:S04]  /*177f0*/  LDL.LU R84, [R1+0x1390] ;  /* 0x0013900001547983 */ /* 0x000f280000300800 */
[----:B------:R-:W4:Y:S04]  /*17800*/  LDL.LU R87, [R1+0x138c] ;  /* 0x00138c0001577983 */ /* 0x000f280000300800 */
[----:B------:R-:W4:Y:S04]  /*17810*/  LDL.LU R86, [R1+0x1388] ;  /* 0x0013880001567983 */ /* 0x000f280000300800 */
[----:B------:R-:W4:Y:S04]  /*17820*/  LDL.LU R89, [R1+0x1384] ;  /* 0x0013840001597983 */ /* 0x000f280000300800 */
[----:B------:R-:W4:Y:S01]  /*17830*/  LDL.LU R12, [R1+0x1380] ;  /* 0x00138000010c7983 */ /* 0x000f220000300800 */
[----:B------:R-:W-:-:S02]  /*17840*/  LOP3.LUT R65, R0, 0x60, RZ, 0x3c, !PT ;  /* 0x0000006000417812 */ /* 0x000fc400078e3cff */
[----:B------:R-:W-:Y:S01]  /*17850*/  PRMT R55, RZ, 0x7610, R55 ;  /* 0x00007610ff377816 */ /* 0x000fe20000000037 */
[----:B------:R-:W4:Y:S01]  /*17860*/  LDL.LU R88, [R1+0x137c] ;  /* 0x00137c0001587983 */ /* 0x000f220000300800 */
[----:B------:R-:W-:-:S04]  /*17870*/  SHF.R.U32.HI R90, RZ, 0x5, R90 ;  /* 0x00000005ff5a7819 */ /* 0x000fc8000001165a */
[----:B------:R-:W4:Y:S01]  /*17880*/  @P0 LDG.E.U16 R55, desc[UR6][R16.64] ;  /* 0x0000000610370981 */ /* 0x000f22000c1e1500 */
[----:B------:R-:W-:-:S03]  /*17890*/  ISETP.NE.U32.AND P0, PT, R90, RZ, PT ;  /* 0x000000ff5a00720c */ /* 0x000fc60003f05070 */
[----:B------:R-:W4:Y:S04]  /*178a0*/  LDL.LU R90, [R1+0x1378] ;  /* 0x00137800015a7983 */ /* 0x000f280000300800 */
[----:B------:R-:W4:Y:S01]  /*178b0*/  LDL.LU R13, [R1+0x1374] ;  /* 0x00137400010d7983 */ /* 0x000f220000300800 */
[----:B---3--:R-:W-:-:S05]  /*178c0*/  VIADD R3, R8, 0x20000 ;  /* 0x0002000008037836 */ /* 0x008fca0000000000 */
[----:B------:R-:W-:Y:S01]  /*178d0*/  SHF.R.U32.HI R4, RZ, 0x4, R3 ;  /* 0x00000004ff047819 */ /* 0x000fe20000011603 */
[----:B------:R-:W-:-:S03]  /*178e0*/  VIADD R3, R8, 0x44000 ;  /* 0x0004400008037836 */ /* 0x000fc60000000000 */
[----:B------:R-:W-:Y:S02]  /*178f0*/  SGXT.U32 R5, R4, 0xe ;  /* 0x0000000e0405781a */ /* 0x000fe40000000000 */
[----:B------:R-:W-:-:S04]  /*17900*/  SHF.R.U32.HI R3, RZ, 0x4, R3 ;  /* 0x00000004ff037819 */ /* 0x000fc80000011603 */
[----:B------:R-:W-:Y:S02]  /*17910*/  SGXT.U32 R4, R3, 0xe ;  /* 0x0000000e0304781a */ /* 0x000fe40000000000 */
[----:B------:R-:W-:-:S04]  /*17920*/  IADD3 R3, P1, PT, R5, 0x4000080, RZ ;  /* 0x0400008005037810 */ /* 0x000fc80007f3e0ff */
[----:B------:R-:W-:Y:S02]  /*17930*/  R2UR UR8, R3 ;  /* 0x00000000030872ca */ /* 0x000fe400000e0000 */
[----:B------:R-:W-:Y:S01]  /*17940*/  IADD3 R3, P2, PT, R4, 0x2, RZ ;  /* 0x0000000204037810 */ /* 0x000fe20007f5e0ff */
[----:B------:R0:W-:Y:S03]  /*17950*/  STL [R1+0xecc], R5 ;  /* 0x000ecc0501007387 */ /* 0x0001e60000100800 */
[----:B------:R-:W-:Y:S01]  /*17960*/  R2UR UR10, R3 ;  /* 0x00000000030a72ca */ /* 0x000fe200000e0000 */
[----:B------:R-:W-:Y:S01]  /*17970*/  IMAD.MOV.U32 R3, RZ, RZ, RZ ;  /* 0x000000ffff037224 */ /* 0x000fe200078e00ff */
[----:B------:R1:W-:Y:S01]  /*17980*/  STL [R1+0xec8], R4 ;  /* 0x000ec80401007387 */ /* 0x0003e20000100800 */
[----:B0-----:R-:W-:-:S03]  /*17990*/  IMAD.MOV.U32 R5, RZ, RZ, RZ ;  /* 0x000000ffff057224 */ /* 0x001fc600078e00ff */
[----:B--2---:R-:W-:Y:S04]  /*179a0*/  STS.U16 [R65+UR76+0x9300], R15 ;  /* 0x0093000f41007988 */ /* 0x004fe8000800044c */
        /* <DEDUP_REMOVED lines=10> */
[----:B------:R0:W-:Y:S01]  /*17a50*/  STS.U16 [R65+UR76+0x1f00], R12 ;  /* 0x001f000c41007988 */ /* 0x0001e2000800044c */
[----:B-1----:R-:W-:-:S02]  /*17a60*/  IADD3.X R4, PT, PT, R3, 0x40004040, RZ, P1, !PT ;  /* 0x4000404003047810 */ /* 0x002fc40000ffe4ff */
[----:B------:R-:W-:Y:S01]  /*17a70*/  IADD3.X R3, PT, PT, R5, 0x40004040, RZ, P2, !PT ;  /* 0x4000404005037810 */ /* 0x000fe200017fe4ff */
[----:B0-----:R-:W2:Y:S04]  /*17a80*/  LDL.LU R12, [R1+0x1370] ;  /* 0x00137000010c7983 */ /* 0x001ea80000300800 */
[----:B------:R-:W3:Y:S04]  /*17a90*/  LDL.LU R58, [R1+0x136c] ;  /* 0x00136c00013a7983 */ /* 0x000ee80000300800 */
[----:B------:R-:W4:Y:S04]  /*17aa0*/  LDL.LU R49, [R1+0x1368] ;  /* 0x0013680001317983 */ /* 0x000f280000300800 */
[----:B------:R-:W4:Y:S04]  /*17ab0*/  LDL.LU R42, [R1+0x1364] ;  /* 0x00136400012a7983 */ /* 0x000f280000300800 */
[----:B------:R-:W4:Y:S01]  /*17ac0*/  LDL.LU R33, [R1+0x1360] ;  /* 0x0013600001217983 */ /* 0x000f220000300800 */
[----:B------:R-:W-:-:S03]  /*17ad0*/  R2UR UR9, R4 ;  /* 0x00000000040972ca */ /* 0x000fc600000e0000 */
        /* <DEDUP_REMOVED lines=37> */
[----:B------:R0:W-:Y:S04]  /*17d30*/  STS.U16 [R65+UR76+0xa700], R26 ;  /* 0x00a7001a41007988 */ /* 0x0001e8000800044c */
[----:B-1----:R-:W2:Y:S04]  /*17d40*/  LDL.LU R33, [R1+0x1498] ;  /* 0x0014980001217983 */ /* 0x002ea80000300800 */
        /* <DEDUP_REMOVED lines=28> */
[----:B0-----:R-:W2:Y:S04]  /*17f10*/  LDL.LU R14, [R1+0x1458] ;  /* 0x00145800010e7983 */ /* 0x001ea80000300800 */
[----:B------:R0:W-:Y:S04]  /*17f20*/  STS.U16 [R65+UR76+0x3700], R83 ;  /* 0x0037005341007988 */ /* 0x0001e8000800044c */
[----:B------:R1:W-:Y:S04]  /*17f30*/  STS.U16 [R65+UR76+0xb700], R82 ;  /* 0x00b7005241007988 */ /* 0x0003e8000800044c */
[----:B------:R1:W-:Y:S04]  /*17f40*/  STS.U16 [R65+UR76+0x13700], R85 ;  /* 0x0137005541007988 */ /* 0x0003e8000800044c */
[----:B0-----:R-:W2:Y:S04]  /*17f50*/  LDL.LU R83, [R1+0x1454] ;  /* 0x0014540001537983 */ /* 0x001ea80000300800 */
[----:B-1----:R-:W2:Y:S01]  /*17f60*/  LDL.LU R82, [R1+0x1450] ;  /* 0x0014500001527983 */ /* 0x002ea20000300800 */
[----:B------:R-:W-:-:S03]  /*17f70*/  R2UR UR11, R3 ;  /* 0x00000000030b72ca */ /* 0x000fc600000e0000 */
[----:B------:R0:W-:Y:S04]  /*17f80*/  STS.U16 [R65+UR76+0x1b700], R84 ;  /* 0x01b7005441007988 */ /* 0x0001e8000800044c */
[----:B------:R-:W2:Y:S01]  /*17f90*/  LDL.LU R85, [R1+0x144c] ;  /* 0x00144c0001557983 */ /* 0x000ea20000300800 */
[----:B------:R-:W-:-:S03]  /*17fa0*/  LOP3.LUT R3, R0, 0x70, RZ, 0x3c, !PT ;  /* 0x0000007000037812 */ /* 0x000fc600078e3cff */
        /* <DEDUP_REMOVED lines=13> */
[----:B---3--:R0:W-:Y:S04]  /*18080*/  STS.U16 [R65+UR76+0x13f00], R12 ;  /* 0x013f000c41007988 */ /* 0x0081e8000800044c */
[----:B----4-:R1:W-:Y:S04]  /*18090*/  STS.U16 [R65+UR76+0x1bf00], R58 ;  /* 0x01bf003a41007988 */ /* 0x0103e8000800044c */
[----:B0-----:R-:W3:Y:S04]  /*180a0*/  LDL.LU R12, [R1+0x142c] ;  /* 0x00142c00010c7983 */ /* 0x001ee80000300800 */
[----:B--2---:R0:W-:Y:S04]  /*180b0*/  STS.U16 [R3+UR76+0x380], R49 ;  /* 0x0003803103007988 */ /* 0x0041e8000800044c */
[----:B-1----:R-:W2:Y:S04]  /*180c0*/  LDL.LU R65, [R1+0x1428] ;  /* 0x0014280001417983 */ /* 0x002ea80000300800 */
        /* <DEDUP_REMOVED lines=10> */
[----:B------:R-:W-:Y:S04]  /*18170*/  STS.U16 [R3+UR76+0x10780], R5 ;  /* 0x0107800503007988 */ /* 0x000fe8000800044c */
[----:B-1----:R-:W4:Y:S04]  /*18180*/  LDL.LU R18, [R1+0x1410] ;  /* 0x0014100001127983 */ /* 0x002f280000300800 */
[----:B------:R-:W-:Y:S04]  /*18190*/  STS.U16 [R3+UR76+0x18780], R4 ;  /* 0x0187800403007988 */ /* 0x000fe8000800044c */
[----:B------:R-:W4:Y:S04]  /*181a0*/  LDL.LU R91, [R1+0x140c] ;  /* 0x00140c00015b7983 */ /* 0x000f280000300800 */
[----:B------:R0:W-:Y:S04]  /*181b0*/  STS.U16 [R3+UR76+0xb80], R17 ;  /* 0x000b801103007988 */ /* 0x0001e8000800044c */
[----:B------:R-:W-:Y:S04]  /*181c0*/  STS.U16 [R3+UR76+0x8b80], R7 ;  /* 0x008b800703007988 */ /* 0x000fe8000800044c */
[----:B0-----:R-:W4:Y:S04]  /*181d0*/  LDL.LU R17, [R1+0x1408] ;  /* 0x0014080001117983 */ /* 0x001f280000300800 */
[----:B------:R-:W-:Y:S04]  /*181e0*/  STS.U16 [R3+UR76+0x10b80], R6 ;  /* 0x010b800603007988 */ /* 0x000fe8000800044c */
[----:B------:R-:W4:Y:S04]  /*181f0*/  LDL.LU R4, [R1+0x1404] ;  /* 0x0014040001047983 */ /* 0x000f280000300800 */
[----:B------:R0:W-:Y:S04]  /*18200*/  STS.U16 [R3+UR76+0x18b80], R16 ;  /* 0x018b801003007988 */ /* 0x0001e8000800044c */
[----:B------:R-:W4:Y:S04]  /*18210*/  LDL.LU R5, [R1+0x1400] ;  /* 0x0014000001057983 */ /* 0x000f280000300800 */
        /* <DEDUP_REMOVED lines=12> */
[----:B0-----:R-:W4:Y:S04]  /*182e0*/  LDL.LU R14, [R1+0x13e4] ;  /* 0x0013e400010e7983 */ /* 0x001f280000300800 */
[----:B------:R-:W-:Y:S04]  /*182f0*/  STS.U16 [R3+UR76+0x11380], R83 ;  /* 0x0113805303007988 */ /* 0x000fe8000800044c */
[----:B------:R-:W4:Y:S04]  /*18300*/  LDL.LU R10, [R1+0x13e0] ;  /* 0x0013e000010a7983 */ /* 0x000f280000300800 */
[----:B------:R0:W-:Y:S04]  /*18310*/  STS.U16 [R3+UR76+0x19380], R82 ;  /* 0x0193805203007988 */ /* 0x0001e8000800044c */
[----:B------:R-:W4:Y:S04]  /*18320*/  LDL.LU R11, [R1+0x13dc] ;  /* 0x0013dc00010b7983 */ /* 0x000f280000300800 */
[----:B------:R-:W-:Y:S04]  /*18330*/  STS.U16 [R3+UR76+0x1780], R85 ;  /* 0x0017805503007988 */ /* 0x000fe8000800044c */
[----:B0-----:R-:W4:Y:S04]  /*18340*/  LDL.LU R82, [R1+0x13d8] ;  /* 0x0013d80001527983 */ /* 0x001f280000300800 */
        /* <DEDUP_REMOVED lines=10> */
[----:B------:R1:W-:Y:S04]  /*183f0*/  STS.U16 [R3+UR76+0x11b80], R90 ;  /* 0x011b805a03007988 */ /* 0x0003e8000800044c */
[----:B0-----:R-:W4:Y:S04]  /*18400*/  LDL.LU R88, [R1+0x13c0] ;  /* 0x0013c00001587983 */ /* 0x001f280000300800 */
[----:B------:R-:W-:Y:S04]  /*18410*/  STS.U16 [R3+UR76+0x19b80], R13 ;  /* 0x019b800d03007988 */ /* 0x000fe8000800044c */
[----:B------:R-:W4:Y:S04]  /*18420*/  LDL.LU R89, [R1+0x13bc] ;  /* 0x0013bc0001597983 */ /* 0x000f280000300800 */
[----:B-1----:R-:W4:Y:S04]  /*18430*/  LDL.LU R90, [R1+0x13b8] ;  /* 0x0013b800015a7983 */ /* 0x002f280000300800 */
[----:B---3--:R0:W-:Y:S04]  /*18440*/  STS.U16 [R3+UR76+0x1f80], R12 ;  /* 0x001f800c03007988 */ /* 0x0081e8000800044c */
[----:B--2---:R1:W-:Y:S04]  /*18450*/  STS.U16 [R3+UR76+0x9f80], R65 ;  /* 0x009f804103007988 */ /* 0x0043e8000800044c */
[----:B0-----:R-:W2:Y:S04]  /*18460*/  LDL.LU R12, [R1+0x13b4] ;  /* 0x0013b400010c7983 */ /* 0x001ea80000300800 */
[----:B------:R-:W3:Y:S04]  /*18470*/  LDL.LU R13, [R1+0x13b0] ;  /* 0x0013b000010d7983 */ /* 0x000ee80000300800 */
[----:B-1----:R-:W3:Y:S04]  /*18480*/  LDL.LU R65, [R1+0x20d0] ;  /* 0x0020d00001417983 */ /* 0x002ee80000300800 */
[----:B----4-:R0:W-:Y:S04]  /*18490*/  STS.U16 [R3+UR76+0x11f80], R58 ;  /* 0x011f803a03007988 */ /* 0x0101e8000800044c */
[----:B------:R1:W-:Y:S04]  /*184a0*/  STS.U16 [R3+UR76+0x19f80], R49 ;  /* 0x019f803103007988 */ /* 0x0003e8000800044c */
[----:B------:R4:W-:Y:S04]  /*184b0*/  STS.U16 [R3+UR76+0x2380], R42 ;  /* 0x0023802a03007988 */ /* 0x0009e8000800044c */
        /* <DEDUP_REMOVED lines=11> */
[----:B0-----:R0:W5:Y:S04]  /*18570*/  LDL.LU R91, [R1+0x20b4] ;  /* 0x0020b400015b7983 */ /* 0x0011680000300800 */
[----:B------:R0:W-:Y:S04]  /*18580*/  STS.U16 [R3+UR76+0x12780], R4 ;  /* 0x0127800403007988 */ /* 0x0001e8000800044c */
[----:B-1----:R-:W4:Y:S04]  /*18590*/  LDL.LU R17, [R1+0x20b0] ;  /* 0x0020b00001117983 */ /* 0x002f280000300800 */
[----:B------:R1:W-:Y:S04]  /*185a0*/  STS.U16 [R3+UR76+0x1a780], R5 ;  /* 0x01a7800503007988 */ /* 0x0003e8000800044c */
[----:B0-----:R0:W5:Y:S04]  /*185b0*/  LDL.LU R4, [R1+0x20ac] ;  /* 0x0020ac0001047983 */ /* 0x0011680000300800 */
[----:B------:R0:W-:Y:S04]  /*185c0*/  STS.U16 [R3+UR76+0x2b80], R16 ;  /* 0x002b801003007988 */ /* 0x0001e8000800044c */
[----:B-1----:R1:W5:Y:S04]  /*185d0*/  LDL.LU R5, [R1+0x20a8] ;  /* 0x0020a80001057983 */ /* 0x0023680000300800 */
[----:B------:R1:W-:Y:S04]  /*185e0*/  STS.U16 [R3+UR76+0xab80], R6 ;  /* 0x00ab800603007988 */ /* 0x0003e8000800044c */
[----:B0-----:R-:W4:Y:S04]  /*185f0*/  LDL.LU R16, [R1+0x20a4] ;  /* 0x0020a40001107983 */ /* 0x001f280000300800 */
[----:B------:R0:W-:Y:S04]  /*18600*/  STS.U16 [R3+UR76+0x12b80], R7 ;  /* 0x012b800703007988 */ /* 0x0001e8000800044c */
[----:B-1----:R1:W5:Y:S04]  /*18610*/  LDL.LU R6, [R1+0x20a0] ;  /* 0x0020a00001067983 */ /* 0x0023680000300800 */
        /* <DEDUP_REMOVED lines=8> */
[----:B0-----:R-:W4:Y:S04]  /*186a0*/  LDL.LU R14, [R1+0x208c] ;  /* 0x00208c00010e7983 */ /* 0x001f280000300800 */
[----:B------:R0:W-:Y:S04]  /*186b0*/  STS.U16 [R3+UR76+0x1af80], R10 ;  /* 0x01af800a03007988 */ /* 0x0001e8000800044c */
[----:B------:R1:W-:Y:S04]  /*186c0*/  STS.U16 [R3+UR76+0x3380], R11 ;  /* 0x0033800b03007988 */ /* 0x0003e8000800044c */
[----:B------:R1:W-:Y:S04]  /*186d0*/  STS.U16 [R3+UR76+0xb380], R82 ;  /* 0x00b3805203007988 */ /* 0x0003e8000800044c */
[----:B0-----:R0:W5:Y:S04]  /*186e0*/  LDL.LU R10, [R1+0x2088] ;  /* 0x00208800010a7983 */ /* 0x0011680000300800 */
[----:B------:R0:W-:Y:S04]  /*186f0*/  STS.U16 [R3+UR76+0x13380], R83 ;  /* 0x0133805303007988 */ /* 0x0001e8000800044c */
[----:B-1----:R1:W5:Y:S04]  /*18700*/  LDL.LU R11, [R1+0x2084] ;  /* 0x00208400010b7983 */ /* 0x0023680000300800 */
[----:B------:R0:W-:Y:S04]  /*18710*/  STS.U16 [R3+UR76+0x1b380], R84 ;  /* 0x01b3805403007988 */ /* 0x0001e8000800044c */
[----:B------:R1:W5:Y:S04]  /*18720*/  LDL.LU R82, [R1+0x2080] ;  /* 0x0020800001527983 */ /* 0x0003680000300800 */
[----:B------:R1:W-:Y:S04]  /*18730*/  STS.U16 [R3+UR76+0x3780], R85 ;  /* 0x0037805503007988 */ /* 0x0003e8000800044c */
[----:B0-----:R0:W5:Y:S04]  /*18740*/  LDL.LU R83, [R1+0x207c] ;  /* 0x00207c0001537983 */ /* 0x0011680000300800 */
[----:B------:R0:W-:Y:S04]  /*18750*/  STS.U16 [R3+UR76+0xb780], R86 ;  /* 0x00b7805603007988 */ /* 0x0001e8000800044c */
[----:B------:R0:W5:Y:S04]  /*18760*/  LDL.LU R84, [R1+0x2078] ;  /* 0x0020780001547983 */ /* 0x0001680000300800 */
[----:B------:R0:W-:Y:S04]  /*18770*/  STS.U16 [R3+UR76+0x13780], R87 ;  /* 0x0137805703007988 */ /* 0x0001e8000800044c */
[----:B-1----:R1:W5:Y:S04]  /*18780*/  LDL.LU R85, [R1+0x2074] ;  /* 0x0020740001557983 */ /* 0x0023680000300800 */
[----:B------:R1:W-:Y:S04]  /*18790*/  STS.U16 [R3+UR76+0x1b780], R88 ;  /* 0x01b7805803007988 */ /* 0x0003e8000800044c */
[----:B0-----:R0:W5:Y:S04]  /*187a0*/  LDL.LU R86, [R1+0x2070] ;  /* 0x0020700001567983 */ /* 0x0011680000300800 */
[----:B------:R0:W-:Y:S04]  /*187b0*/  STS.U16 [R3+UR76+0x3b80], R89 ;  /* 0x003b805903007988 */ /* 0x0001e8000800044c */
[----:B------:R0:W-:Y:S04]  /*187c0*/  STS.U16 [R3+UR76+0xbb80], R90 ;  /* 0x00bb805a03007988 */ /* 0x0001e8000800044c */
[----:B------:R0:W5:Y:S04]  /*187d0*/  LDL.LU R87, [R1+0x206c] ;  /* 0x00206c0001577983 */ /* 0x0001680000300800 */
[----:B-1----:R1:W5:Y:S04]  /*187e0*/  LDL.LU R88, [R1+0x2068] ;  /* 0x0020680001587983 */ /* 0x0023680000300800 */
[----:B0-----:R1:W5:Y:S04]  /*187f0*/  LDL.LU R89, [R1+0x2064] ;  /* 0x0020640001597983 */ /* 0x0013680000300800 */
[----:B------:R1:W5:Y:S04]  /*18800*/  LDL.LU R90, [R1+0x2060] ;  /* 0x00206000015a7983 */ /* 0x0003680000300800 */
[----:B--2---:R0:W-:Y:S04]  /*18810*/  STS.U16 [R3+UR76+0x13b80], R12 ;  /* 0x013b800c03007988 */ /* 0x0041e8000800044c */
[----:B---3--:R2:W-:Y:S04]  /*18820*/  STS.U16 [R3+UR76+0x1bb80], R13 ;  /* 0x01bb800d03007988 */ /* 0x0085e8000800044c */
[----:B0-----:R1:W5:Y:S04]  /*18830*/  LDL.LU R12, [R1+0x205c] ;  /* 0x00205c00010c7983 */ /* 0x0013680000300800 */
[----:B--2---:R1:W5:Y:S04]  /*18840*/  LDL.LU R13, [R1+0x2058] ;  /* 0x00205800010d7983 */ /* 0x0043680000300800 */
[----:B----4-:R0:W-:Y:S04]  /*18850*/  STS.U16 [R3+UR76+0x3f80], R14 ;  /* 0x003f800e03007988 */ /* 0x0101e8000800044c */
[----:B------:R-:W-:Y:S04]  /*18860*/  STS.U16 [R3+UR76+0xbf80], R15 ;  /* 0x00bf800f03007988 */ /* 0x000fe8000800044c */
[----:B------:R-:W-:Y:S04]  /*18870*/  STS.U16 [R3+UR76+0x13f80], R16 ;  /* 0x013f801003007988 */ /* 0x000fe8000800044c */
[----:B------:R2:W-:Y:S04]  /*18880*/  STS.U16 [R3+UR76+0x1bf80], R17 ;  /* 0x01bf801103007988 */ /* 0x0005e8000800044c */
[----:B------:R-:W-:Y:S04]  /*18890*/  STS.U16 [R2+UR76+0x40000], R18 ;  /* 0x0400001202007988 */ /* 0x000fe8000800044c */
[----:B0-----:R1:W5:Y:S01]  /*188a0*/  LDL.LU R14, [R1+0x2054] ;  /* 0x00205400010e7983 */ /* 0x0013620000300800 */
[----:B--2---:R-:W-:-:S03]  /*188b0*/  LOP3.LUT R3, R2, 0x10, RZ, 0x3c, !PT ;  /* 0x0000001002037812 */ /* 0x004fc600078e3cff */
        /* <DEDUP_REMOVED lines=12> */
[----:B------:R-:W-:Y:S01]  /*18980*/  STS.U16 [R3+UR76+0x41480], R30 ;  /* 0x0414801e03007988 */ /* 0x000fe2000800044c */
[----:B0-----:R-:W-:-:S03]  /*18990*/  LOP3.LUT R40, R2, 0x20, RZ, 0x3c, !PT ;  /* 0x0000002002287812 */ /* 0x001fc600078e3cff */
[----:B------:R-:W-:Y:S04]  /*189a0*/  STS.U16 [R3+UR76+0x41880], R31 ;  /* 0x0418801f03007988 */ /* 0x000fe8000800044c */
[----:B------:R0:W-:Y:S04]  /*189b0*/  STS.U16 [R3+UR76+0x41c80], R32 ;  /* 0x041c802003007988 */ /* 0x0001e8000800044c */
[----:B------:R-:W-:Y:S04]  /*189c0*/  STS.U16 [R40+UR76+0x40100], R33 ;  /* 0x0401002128007988 */ /* 0x000fe8000800044c */
[----:B------:R-:W-:Y:S01]  /*189d0*/  STS.U16 [R40+UR76+0x40500], R34 ;  /* 0x0405002228007988 */ /* 0x000fe2000800044c */
[----:B0-----:R-:W-:-:S03]  /*189e0*/  LOP3.LUT R3, R2, 0x30, RZ, 0x3c, !PT ;  /* 0x0000003002037812 */ /* 0x001fc600078e3cff */
[----:B------:R-:W-:Y:S04]  /*189f0*/  STS.U16 [R40+UR76+0x40900], R35 ;  /* 0x0409002328007988 */ /* 0x000fe8000800044c */
[----:B------:R-:W-:Y:S04]  /*18a00*/  STS.U16 [R40+UR76+0x40d00], R36 ;  /* 0x040d002428007988 */ /* 0x000fe8000800044c */
[----:B------:R-:W-:Y:S04]  /*18a10*/  STS.U16 [R40+UR76+0x41100], R37 ;  /* 0x0411002528007988 */ /* 0x000fe8000800044c */
[----:B------:R-:W-:Y:S04]  /*18a20*/  STS.U16 [R40+UR76+0x41500], R38 ;  /* 0x0415002628007988 */ /* 0x000fe8000800044c */
[----:B------:R-:W-:Y:S04]  /*18a30*/  STS.U16 [R40+UR76+0x41900], R39 ;  /* 0x0419002728007988 */ /* 0x000fe8000800044c */
[----:B------:R-:W-:Y:S04]  /*18a40*/  STS.U16 [R40+UR76+0x41d00], R41 ;  /* 0x041d002928007988 */ /* 0x000fe8000800044c */
[----:B------:R-:W-:Y:S04]  /*18a50*/  STS.U16 [R3+UR76+0x40180], R42 ;  /* 0x0401802a03007988 */ /* 0x000fe8000800044c */
[----:B------:R1:W5:Y:S04]  /*18a60*/  LDL.LU R15, [R1+0x2050] ;  /* 0x00205000010f7983 */ /* 0x0003680000300800 */
[----:B------:R-:W-:Y:S04]  /*18a70*/  STS.U16 [R3+UR76+0x40580], R43 ;  /* 0x0405802b03007988 */ /* 0x000fe8000800044c */
[----:B------:R1:W5:Y:S04]  /*18a80*/  LDL.LU R16, [R1+0x204c] ;  /* 0x00204c0001107983 */ /* 0x0003680000300800 */
[----:B------:R-:W-:Y:S04]  /*18a90*/  STS.U16 [R3+UR76+0x40980], R44 ;  /* 0x0409802c03007988 */ /* 0x000fe8000800044c */
[----:B------:R1:W5:Y:S04]  /*18aa0*/  LDL.LU R17, [R1+0x2048] ;  /* 0x0020480001117983 */ /* 0x0003680000300800 */
[----:B------:R0:W-:Y:S04]  /*18ab0*/  STS.U16 [R3+UR76+0x40d80], R56 ;  /* 0x040d803803007988 */ /* 0x0001e8000800044c */
[----:B------:R1:W5:Y:S04]  /*18ac0*/  LDL.LU R18, [R1+0x2044] ;  /* 0x0020440001127983 */ /* 0x0003680000300800 */
[----:B------:R1:W5:Y:S01]  /*18ad0*/  LDL.LU R19, [R1+0x2040] ;  /* 0x0020400001137983 */ /* 0x0003620000300800 */
[----:B0-----:R-:W-:-:S03]  /*18ae0*/  LOP3.LUT R56, R2, 0x40, RZ, 0x3c, !PT ;  /* 0x0000004002387812 */ /* 0x001fc600078e3cff */
        /* <DEDUP_REMOVED lines=8> */
[----:B------:R-:W-:Y:S01]  /*18b70*/  STS.U16 [R56+UR76+0x40200], R49 ;  /* 0x0402003138007988 */ /* 0x000fe2000800044c */
[----:B0-----:R-:W-:-:S03]  /*18b80*/  LOP3.LUT R3, R2, 0x50, RZ, 0x3c, !PT ;  /* 0x0000005002037812 */ /* 0x001fc600078e3cff */
[----:B------:R1:W5:Y:S04]  /*18b90*/  LDL.LU R24, [R1+0x202c] ;  /* 0x00202c0001187983 */ /* 0x0003680000300800 */
[----:B------:R-:W-:Y:S04]  /*18ba0*/  STS.U16 [R56+UR76+0x40600], R50 ;  /* 0x0406003238007988 */ /* 0x000fe8000800044c */
        /* <DEDUP_REMOVED lines=62> */
[----:B------:R-:W-:Y:S01]  /*18f90*/  STS.U16 [R81+UR76+0x41780], R80 ;  /* 0x0417805051007988 */ /* 0x000fe2000800044c */
[----:B------:R-:W-:-:S03]  /*18fa0*/  SHF.R.S32.HI R3, RZ, 0x1f, R69 ;  /* 0x0000001fff037819 */ /* 0x000fc60000011445 */
[----:B------:R1:W5:Y:S04]  /*18fb0*/  LDL.LU R57, [R1+0x1fa8] ;  /* 0x001fa80001397983 */ /* 0x0003680000300800 */
[----:B------:R0:W-:Y:S04]  /*18fc0*/  STS.U16 [R81+UR76+0x41b80], R92 ;  /* 0x041b805c51007988 */ /* 0x0001e8000800044c */
[----:B------:R1:W5:Y:S04]  /*18fd0*/  LDL.LU R58, [R1+0x1fa4] ;  /* 0x001fa400013a7983 */ /* 0x0003680000300800 */
[----:B------:R1:W5:Y:S01]  /*18fe0*/  LDL.LU R59, [R1+0x1fa0] ;  /* 0x001fa000013b7983 */ /* 0x0003620000300800 */
[----:B0-----:R-:W0:Y:S03]  /*18ff0*/  LDC R92, c[0x0][0x3a0] ;  /* 0x0000e800ff5c7b82 */ /* 0x001e260000000800 */
[----:B------:R1:W5:Y:S01]  /*19000*/  LDL.LU R60, [R1+0x1f9c] ;  /* 0x001f9c00013c7983 */ /* 0x0003620000300800 */
[----:B------:R-:W-:-:S03]  /*19010*/  LEA.HI R3, R3, R69, RZ, 0x7 ;  /* 0x0000004503037211 */ /* 0x000fc600078f38ff */
[----:B------:R1:W5:Y:S04]  /*19020*/  LDL.LU R61, [R1+0x1f98] ;  /* 0x001f9800013d7983 */ /* 0x0003680000300800 */
[----:B------:R1:W5:Y:S04]  /*19030*/  LDL.LU R62, [R1+0x1f94] ;  /* 0x001f9400013e7983 */ /* 0x0003680000300800 */
[----:B------:R1:W5:Y:S04]  /*19040*/  LDL.LU R63, [R1+0x1f90] ;  /* 0x001f9000013f7983 */ /* 0x0003680000300800 */
[----:B------:R1:W5:Y:S01]  /*19050*/  LDL.LU R64, [R1+0x1f8c] ;  /* 0x001f8c0001407983 */ /* 0x0003620000300800 */
[----:B------:R-:W-:-:S03]  /*19060*/  SHF.R.S32.HI R3, RZ, 0x7, R3 ;  /* 0x00000007ff037819 */ /* 0x000fc60000011403 */
[----:B------:R1:W5:Y:S04]  /*19070*/  LDL.LU R65, [R1+0x1f88] ;  /* 0x001f880001417983 */ /* 0x0003680000300800 */
[----:B------:R1:W5:Y:S04]  /*19080*/  LDL.LU R66, [R1+0x1f84] ;  /* 0x001f840001427983 */ /* 0x0003680000300800 */
[----:B------:R1:W5:Y:S04]  /*19090*/  LDL.LU R67, [R1+0x1f80] ;  /* 0x001f800001437983 */ /* 0x0003680000300800 */
[----:B------:R1:W5:Y:S01]  /*190a0*/  LDL.LU R68, [R1+0x1f7c] ;  /* 0x001f7c0001447983 */ /* 0x0003620000300800 */
[----:B------:R-:W-:-:S03]  /*190b0*/  VIMNMX R3, PT, PT, R3, 0x1, !PT ;  /* 0x0000000103037848 */ /* 0x000fc60007fe0100 */
[----:B------:R1:W5:Y:S04]  /*190c0*/  LDL.LU R69, [R1+0x1f78] ;  /* 0x001f780001457983 */ /* 0x0003680000300800 */
[----:B------:R1:W5:Y:S04]  /*190d0*/  LDL.LU R70, [R1+0x1f74] ;  /* 0x001f740001467983 */ /* 0x0003680000300800 */
[----:B------:R1:W5:Y:S04]  /*190e0*/  LDL.LU R71, [R1+0x1f70] ;  /* 0x001f700001477983 */ /* 0x0003680000300800 */
[----:B------:R1:W5:Y:S04]  /*190f0*/  LDL.LU R72, [R1+0x1f6c] ;  /* 0x001f6c0001487983 */ /* 0x0003680000300800 */
[----:B------:R1:W5:Y:S01]  /*19100*/  LDL.LU R73, [R1+0x1f68] ;  /* 0x001f680001497983 */ /* 0x0003620000300800 */
[----:B------:R-:W-:-:S03]  /*19110*/  VIADD R3, R3, 0xffffffff ;  /* 0xffffffff03037836 */ /* 0x000fc60000000000 */
[----:B------:R1:W5:Y:S04]  /*19120*/  LDL.LU R74, [R1+0x1f64] ;  /* 0x001f6400014a7983 */ /* 0x0003680000300800 */
[----:B------:R1:W5:Y:S01]  /*19130*/  LDL.LU R75, [R1+0x1f60] ;  /* 0x001f6000014b7983 */ /* 0x0003620000300800 */
[----:B------:R2:W-:Y:S06]  /*19140*/  MEMBAR.ALL.CTA ;  /* 0x0000000000007992 */ /* 0x0005ec0000008000 */
[----:B--2---:R-:W2:Y:S04]  /*19150*/  FENCE.VIEW.ASYNC.S ;  /* 0x00000000000073c6 */ /* 0x004ea80000000000 */
[----:B------:R1:W5:Y:S04]  /*19160*/  LDL.LU R76, [R1+0x1f5c] ;  /* 0x001f5c00014c7983 */ /* 0x0003680000300800 */
[----:B------:R1:W5:Y:S04]  /*19170*/  LDL.LU R77, [R1+0x1f58] ;  /* 0x001f5800014d7983 */ /* 0x0003680000300800 */
[----:B------:R1:W5:Y:S01]  /*19180*/  LDL.LU R78, [R1+0x1f54] ;  /* 0x001f5400014e7983 */ /* 0x0003620000300800 */
[----:B0-----:R-:W-:-:S03]  /*19190*/  VIADD R92, R92, 0x7f ;  /* 0x0000007f5c5c7836 */ /* 0x001fc60000000000 */
[----:B------:R1:W5:Y:S04]  /*191a0*/  LDL.LU R79, [R1+0x1f50] ;  /* 0x001f5000014f7983 */ /* 0x0003680000300800 */
[----:B------:R1:W5:Y:S04]  /*191b0*/  LDL.LU R80, [R1+0x1f4c] ;  /* 0x001f4c0001507983 */ /* 0x0003680000300800 */
[----:B------:R1:W5:Y:S04]  /*191c0*/  LDL.LU R81, [R1+0x1f48] ;  /* 0x001f480001517983 */ /* 0x0003680000300800 */
[----:B------:R1:W-:Y:S01]  /*191d0*/  STL [R1+0x1f24], R3 ;  /* 0x001f240301007387 */ /* 0x0003e20000100800 */
[----:B--2---:R-:W-:Y:S01]  /*191e0*/  BAR.SYNC.DEFER_BLOCKING 0x0 ;  /* 0x0000000000007b1d */ /* 0x004fe20000010000 */
[----:B------:R-:W-:-:S02]  /*191f0*/  ISETP.LT.OR P2, PT, R92, 0x80, P0 ;  /* 0x000000805c00780c */ /* 0x000fc40000741670 */
[----:B------:R-:W-:-:S11]  /*19200*/  ISETP.NE.U32.AND P1, PT, R3, RZ, PT ;  /* 0x000000ff0300720c */ /* 0x000fd60003f25070 */
[----:B-1----:R-:W-:Y:S05]  /*19210*/  @P2 BRA `(.L_x_6) ;  /* 0x0000000800b82947 */ /* 0x002fea0003800000 */
[----:B-----5:R-:W-:Y:S04]  /*19220*/  STL.64 [R1+0x1f58], R6 ;  /* 0x001f580601007387 */ /* 0x020fe80000100a00 */
[----:B------:R0:W-:Y:S04]  /*19230*/  STL.64 [R1+0x1f50], R4 ;  /* 0x001f500401007387 */ /* 0x0001e80000100a00 */
[----:B0-----:R-:W2:Y:S04]  /*19240*/  LDL.LU.64 R4, [R1+0xed0] ;  /* 0x000ed00001047983 */ /* 0x001ea80000300a00 */
[----:B------:R0:W-:Y:S04]  /*19250*/  STL [R1+0x1f48], R0 ;  /* 0x001f480001007387 */ /* 0x0001e80000100800 */
[----:B0-----:R-:W3:Y:S01]  /*19260*/  LDL.LU R0, [R1+0x14a4] ;  /* 0x0014a40001007983 */ /* 0x001ee20000300800 */
[----:B------:R-:W-:Y:S01]  /*19270*/  IMAD.U32 R3, RZ, RZ, UR76 ;  /* 0x0000004cff037e24 */ /* 0x000fe2000f8e00ff */
[----:B------:R-:W-:-:S04]  /*19280*/  ELECT P2, URZ, PT ;  /* 0x0000000000ff782f */ /* 0x000fc80003840000 */
[----:B------:R-:W-:-:S04]  /*19290*/  SHF.R.U32.HI R3, RZ, 0x4, R3 ;  /* 0x00000004ff037819 */ /* 0x000fc80000011603 */
[----:B------:R-:W-:-:S04]  /*192a0*/  SGXT.U32 R3, R3, 0xe ;  /* 0x0000000e0303781a */ /* 0x000fc80000000000 */
[----:B------:R-:W-:Y:S01]  /*192b0*/  LOP3.LUT R92, R3, 0x4000000, RZ, 0xfc, !PT ;  /* 0x04000000035c7812 */ /* 0x000fe200078efcff */
[----:B------:R-:W-:-:S03]  /*192c0*/  @P2 IMAD.MOV.U32 R7, RZ, RZ, 0x40004040 ;  /* 0x40004040ff072424 */ /* 0x000fc600078e00ff */
[----:B------:R-:W-:Y:S02]  /*192d0*/  R2UR UR12, R92 ;  /* 0x000000005c0c72ca */ /* 0x000fe400000e0000 */
[----:B------:R-:W-:-:S11]  /*192e0*/  @P2 R2UR UR73, R7 ;  /* 0x00000000074922ca */ /* 0x000fd600000e0000 */
[----:B------:R-:W-:-:S05]  /*192f0*/  IMAD.U32 R6, RZ, RZ, UR12 ;  /* 0x0000000cff067e24 */ /* 0x000fca000f8e00ff */
[----:B------:R-:W-:Y:S02]  /*19300*/  @P2 R2UR UR72, R6 ;  /* 0x00000000064822ca */ /* 0x000fe400000e0000 */
[----:B------:R0:W5:Y:S01]  /*19310*/  LDL.LU.64 R6, [R1+0x1f58] ;  /* 0x001f580001067983 */ /* 0x0001620000300a00 */
[----:B------:R-:W-:Y:S01]  /*19320*/  UMOV UR56, 0x0 ;  /* 0x0000000000387882 */ /* 0x000fe20000000000 */
        /* <DEDUP_REMOVED lines=8> */
[----:B------:R-:W-:Y:S01]  /*193b0*/  UIADD3 UR18, UPT, UPT, UR5, 0x40, URZ ;  /* 0x0000004005127890 */ /* 0x000fe2000fffe0ff */
[----:B------:R-:W-:Y:S01]  /*193c0*/  UMOV UR48, 0x0 ;  /* 0x0000000000307882 */ /* 0x000fe20000000000 */
[----:B--2---:R-:W-:-:S02]  /*193d0*/  IMAD.MOV.U32 R5, RZ, RZ, RZ ;  /* 0x000000ffff057224 */ /* 0x004fc400078e00ff */
[----:B---3--:R-:W-:-:S03]  /*193e0*/  VIADD R92, R0, 0x40000 ;  /* 0x00040000005c7836 */ /* 0x008fc60000000000 */
[----:B------:R-:W-:Y:S02]  /*193f0*/  @P2 MOV R0, R4 ;  /* 0x0000000400002202 */ /* 0x000fe40000000f00 */
[----:B------:R0:W5:Y:S02]  /*19400*/  LDL.LU.64 R4, [R1+0x1f50] ;  /* 0x001f500001047983 */ /* 0x0001640000300a00 */
[----:B------:R-:W-:Y:S02]  /*19410*/  @P2 R2UR UR12, R0 ;  /* 0x00000000000c22ca */ /* 0x000fe400000e0000 */
[----:B------:R0:W5:Y:S01]  /*19420*/  LDL.LU R0, [R1+0x1f48] ;  /* 0x001f480001007983 */ /* 0x0001620000300800 */
[----:B------:R-:W-:-:S04]  /*19430*/  SHF.R.U32.HI R92, RZ, 0x4, R92 ;  /* 0x00000004ff5c7819 */ /* 0x000fc8000001165c */
[----:B------:R-:W-:Y:S02]  /*19440*/  SGXT.U32 R92, R92, 0xe ;  /* 0x0000000e5c5c781a */ /* 0x000fe40000000000 */
[----:B------:R-:W-:Y:S02]  /*19450*/  IADD3 R3, P2, PT, R3, 0x4000080, RZ ;  /* 0x0400008003037810 */ /* 0x000fe40007f5e0ff */
[C---:B------:R-:W-:Y:S02]  /*19460*/  R2UR UR54, R92.reuse ;  /* 0x000000005c3672ca */ /* 0x040fe400000e0000 */
[----:B------:R-:W-:Y:S02]  /*19470*/  IADD3 R92, P4, PT, R92, 0x2, RZ ;  /* 0x000000025c5c7810 */ /* 0x000fe40007f9e0ff */
[----:B------:R-:W-:Y:S01]  /*19480*/  R2UR UR58, R3 ;  /* 0x00000000033a72ca */ /* 0x000fe200000e0000 */
[----:B------:R-:W-:Y:S01]  /*19490*/  IMAD.MOV.U32 R3, RZ, RZ, RZ ;  /* 0x000000ffff037224 */ /* 0x000fe200078e00ff */
[----:B------:R-:W-:Y:S01]  /*194a0*/  R2UR UR50, R92 ;  /* 0x000000005c3272ca */ /* 0x000fe200000e0000 */
[----:B------:R-:W-:-:S03]  /*194b0*/  IMAD.MOV.U32 R92, RZ, RZ, RZ ;  /* 0x000000ffff5c7224 */ /* 0x000fc600078e00ff */
[----:B------:R-:W-:Y:S02]  /*194c0*/  IADD3.X R3, PT, PT, R3, 0x40004040, RZ, P4, !PT ;  /* 0x4000404003037810 */ /* 0x000fe400027fe4ff */
[----:B------:R-:W-:Y:S01]  /*194d0*/  IADD3.X R92, PT, PT, R92, 0x40004040, RZ, P2, !PT ;  /* 0x400040405c5c7810 */ /* 0x000fe200017fe4ff */
[----:B------:R1:W-:Y:S01]  /*194e0*/  UTCHMMA gdesc[UR72], gdesc[UR54], tmem[UR5], tmem[UR56], idesc[UR57], !UPT ;  /* 0x00ff3836480075ea */ /* 0x0003e2000f800005 */
[----:B------:R-:W-:Y:S02]  /*194f0*/  R2UR UR51, R3 ;  /* 0x00000000033372ca */ /* 0x000fe400000e0000 */
[----:B------:R-:W-:-:S11]  /*19500*/  R2UR UR59, R92 ;  /* 0x000000005c3b72ca */ /* 0x000fd600000e0000 */
[----:B------:R-:W-:Y:S02]  /*19510*/  UIADD3.64 UR46, UPT, UPT, UR50, 0x2, URZ ;  /* 0x00000002322e7897 */ /* 0x000fe4000fffe0ff */
[----:B------:R-:W-:Y:S02]  /*19520*/  UIADD3.64 UR70, UPT, UPT, UR58, 0x80, URZ ;  /* 0x000000803a467897 */ /* 0x000fe4000fffe0ff */
[----:B------:R2:W-:Y:S01]  /*19530*/  UTCHMMA gdesc[UR58], gdesc[UR50], tmem[UR5], tmem[UR34], idesc[UR35], UPT ;  /* 0x00ff22323a0075ea */ /* 0x0005e2000b800005 */
[----:B------:R-:W-:Y:S02]  /*19540*/  UIADD3.64 UR42, UPT, UPT, UR50, 0x4, URZ ;  /* 0x00000004322a7897 */ /* 0x000fe4000fffe0ff */
[----:B------:R-:W-:Y:S02]  /*19550*/  UIADD3.64 UR66, UPT, UPT, UR58, 0x100, URZ ;  /* 0x000001003a427897 */ /* 0x000fe4000fffe0ff */
[----:B------:R-:W-:Y:S02]  /*19560*/  UIADD3.64 UR38, UPT, UPT, UR50, 0x1fe, URZ ;  /* 0x000001fe32267897 */ /* 0x000fe4000fffe0ff */
[----:B------:R-:W-:Y:S01]  /*19570*/  UIADD3.64 UR64, UPT, UPT, UR58, 0x180, URZ ;  /* 0x000001803a407897 */ /* 0x000fe2000fffe0ff */
[----:B------:R-:W-:Y:S01]  /*19580*/  UTCHMMA gdesc[UR70], gdesc[UR46], tmem[UR5], tmem[UR68], idesc[UR69], UPT ;  /* 0x00ff442e460075ea */ /* 0x000fe2000b800005 */
[----:B------:R-:W-:-:S02]  /*19590*/  UIADD3.64 UR32, UPT, UPT, UR50, 0x200, URZ ;  /* 0x0000020032207897 */ /* 0x000fc4000fffe0ff */
[----:B------:R-:W-:Y:S01]  /*195a0*/  UIADD3.64 UR62, UPT, UPT, UR58, 0x200, URZ ;  /* 0x000002003a3e7897 */ /* 0x000fe2000fffe0ff */
[----:B------:R3:W-:Y:S01]  /*195b0*/  UTCHMMA gdesc[UR66], gdesc[UR42], tmem[UR5], tmem[UR30], idesc[UR31], UPT ;  /* 0x00ff1e2a420075ea */ /* 0x0007e2000b800005 */
[----:B------:R-:W-:Y:S02]  /*195c0*/  UIADD3.64 UR26, UPT, UPT, UR50, 0x202, URZ ;  /* 0x00000202321a7897 */ /* 0x000fe4000fffe0ff */
[----:B------:R-:W-:Y:S02]  /*195d0*/  UIADD3.64 UR60, UPT, UPT, UR58, 0x280, URZ ;  /* 0x000002803a3c7897 */ /* 0x000fe4000fffe0ff */
[----:B------:R-:W-:Y:S02]  /*195e0*/  UIADD3.64 UR20, UPT, UPT, UR50, 0x204, URZ ;  /* 0x0000020432147897 */ /* 0x000fe4000fffe0ff */
[----:B-1----:R-:W-:Y:S02]  /*195f0*/  UIADD3.64 UR56, UPT, UPT, UR58, 0x300, URZ ;  /* 0x000003003a387897 */ /* 0x002fe4000fffe0ff */
[----:B--2---:R-:W-:Y:S01]  /*19600*/  UIADD3.64 UR34, UPT, UPT, UR58, 0x780, URZ ;  /* 0x000007803a227897 */ /* 0x004fe2000fffe0ff */
[----:B------:R-:W-:Y:S01]  /*19610*/  UMOV UR49, 0x8108490 ;  /* 0x0810849000317882 */ /* 0x000fe20000000000 */
[----:B------:R-:W-:-:S02]  /*19620*/  UIADD3 UR17, UPT, UPT, UR5, 0x40, URZ ;  /* 0x0000004005117890 */ /* 0x000fc4000fffe0ff */
[----:B------:R1:W-:Y:S01]  /*19630*/  UTCHMMA gdesc[UR64], gdesc[UR38], tmem[UR5], tmem[UR48], idesc[UR49], UPT ;  /* 0x00ff3026400075ea */ /* 0x0003e2000b800005 */
[----:B---3--:R-:W-:Y:S01]  /*19640*/  UIADD3.64 UR30, UPT, UPT, UR58, 0x800, URZ ;  /* 0x000008003a1e7897 */ /* 0x008fe2000fffe0ff */
[----:B------:R-:W-:Y:S01]  /*19650*/  UMOV UR44, 0x0 ;  /* 0x00000000002c7882 */ /* 0x000fe20000000000 */
[----:B------:R-:W-:Y:S01]  /*19660*/  UMOV UR45, 0x8108490 ;  /* 0x08108490002d7882 */ /* 0x000fe20000000000 */
[----:B------:R-:W-:Y:S02]  /*19670*/  UIADD3 UR16, UPT, UPT, UR5, 0x40, URZ ;  /* 0x0000004005107890 */ /* 0x000fe4000fffe0ff */
[----:B------:R2:W-:Y:S01]  /*19680*/  UTCHMMA gdesc[UR62], gdesc[UR32], tmem[UR5], tmem[UR44], idesc[UR45], UPT ;  /* 0x00ff2c203e0075ea */ /* 0x0005e2000b800005 */
[----:B------:R-:W-:Y:S01]  /*19690*/  UMOV UR36, 0x0 ;  /* 0x0000000000247882 */ /* 0x000fe20000000000 */
[----:B------:R-:W-:Y:S01]  /*196a0*/  UMOV UR37, 0x8108490 ;  /* 0x0810849000257882 */ /* 0x000fe20000000000 */
[----:B------:R-:W-:Y:S02]  /*196b0*/  UIADD3 UR15, UPT, UPT, UR5, 0x40, URZ ;  /* 0x00000040050f7890 */ /* 0x000fe4000fffe0ff */
[----:B------:R3:W-:Y:S01]  /*196c0*/  UTCHMMA gdesc[UR60], gdesc[UR26], tmem[UR5], tmem[UR36], idesc[UR37], UPT ;  /* 0x00ff241a3c0075ea */ /* 0x0007e2000b800005 */
[----:B-1----:R-:W-:Y:S01]  /*196d0*/  UIADD3.64 UR48, UPT, UPT, UR58, 0x880, URZ ;  /* 0x000008803a307897 */ /* 0x002fe2000fffe0ff */
[----:B------:R-:W-:Y:S01]  /*196e0*/  UMOV UR52, 0x0 ;  /* 0x0000000000347882 */ /* 0x000fe20000000000 */
[----:B------:R-:W-:Y:S01]  /*196f0*/  UMOV UR53, 0x8108490 ;  /* 0x0810849000357882 */ /* 0x000fe20000000000 */
[----:B--2---:R-:W-:Y:S01]  /*19700*/  UIADD3.64 UR44, UPT, UPT, UR58, 0x900, URZ ;  /* 0x000009003a2c7897 */ /* 0x004fe2000fffe0ff */
[----:B------:R-:W-:Y:S01]  /*19710*/  UTCHMMA gdesc[UR56], gdesc[UR20], tmem[UR5], tmem[UR52], idesc[UR53], UPT ;  /* 0x00ff3414380075ea */ /* 0x000fe2000b800005 */
[----:B------:R-:W-:Y:S01]  /*19720*/  UMOV UR74, 0x0 ;  /* 0x00000000004a7882 */ /* 0x000fe20000000000 */
[----:B------:R-:W-:Y:S01]  /*19730*/  UMOV UR75, 0x8108490 ;  /* 0x08108490004b7882 */ /* 0x000fe20000000000 */
[----:B------:R-:W-:Y:S01]  /*19740*/  UIADD3 UR14, UPT, UPT, UR5, 0x40, URZ ;  /* 0x00000040050e7890 */ /* 0x000fe2000fffe0ff */
[----:B------:R1:W-:Y:S01]  /*19750*/  UTCHMMA gdesc[UR34], gdesc[UR54], tmem[UR18], tmem[UR74], idesc[UR75], !UPT ;  /* 0x00ff4a36220075ea */ /* 0x0003e2000f800012 */
[----:B------:R-:W-:Y:S01]  /*19760*/  UMOV UR72, 0x0 ;  /* 0x0000000000487882 */ /* 0x000fe20000000000 */
[----:B------:R-:W-:Y:S01]  /*19770*/  UMOV UR73, 0x8108490 ;  /* 0x0810849000497882 */ /* 0x000fe20000000000 */
[----:B---3--:R-:W-:Y:S01]  /*19780*/  UIADD3.64 UR36, UPT, UPT, UR58, 0x980, URZ ;  /* 0x000009803a247897 */ /* 0x008fe2000fffe0ff */
[----:B------:R2:W-:Y:S01]  /*19790*/  UTCHMMA gdesc[UR30], gdesc[UR50], tmem[UR17], tmem[UR72], idesc[UR73], UPT ;  /* 0x00ff48321e0075ea */ /* 0x0005e2000b800011 */
[----:B------:R-:W-:Y:S01]  /*197a0*/  UIADD3 UR19, UPT, UPT, UR5, 0x40, URZ ;  /* 0x0000004005137890 */ /* 0x000fe2000fffe0ff */
[----:B------:R3:W-:Y:S01]  /*197b0*/  UTCHMMA gdesc[UR48], gdesc[UR46], tmem[UR16], tmem[UR72], idesc[UR73], UPT ;  /* 0x00ff482e300075ea */ /* 0x0007e2000b800010 */
[----:B------:R-:W-:Y:S01]  /*197c0*/  UIADD3 UR28, UPT, UPT, UR5, 0x40, URZ ;  /* 0x00000040051c7890 */ /* 0x000fe2000fffe0ff */
[----:B------:R4:W-:Y:S01]  /*197d0*/  UTCHMMA gdesc[UR44], gdesc[UR42], tmem[UR15], tmem[UR72], idesc[UR73], UPT ;  /* 0x00ff482a2c0075ea */ /* 0x0009e2000b80000f */
[----:B-1----:R-:W-:-:S02]  /*197e0*/  UIADD3.64 UR34, UPT, UPT, UR58, 0xa00, URZ ;  /* 0x00000a003a227897 */ /* 0x002fc4000fffe0ff */
[----:B------:R-:W-:Y:S01]  /*197f0*/  UIADD3 UR23, UPT, UPT, UR5, 0x40, URZ ;  /* 0x0000004005177890 */ /* 0x000fe2000fffe0ff */
[----:B------:R1:W-:Y:S01]  /*19800*/  UTCHMMA gdesc[UR36], gdesc[UR38], tmem[UR14], tmem[UR72], idesc[UR73], UPT ;  /* 0x00ff4826240075ea */ /* 0x0003e2000b80000e */
[----:B--2---:R-:W-:Y:S02]  /*19810*/  UIADD3.64 UR30, UPT, UPT, UR58, 0xa80, URZ ;  /* 0x00000a803a1e7897 */ /* 0x004fe4000fffe0ff */
[----:B------:R-:W-:Y:S02]  /*19820*/  UIADD3.64 UR52, UPT, UPT, UR58, 0xb00, URZ ;  /* 0x00000b003a347897 */ /* 0x000fe4000fffe0ff */
[----:B------:R-:W-:Y:S01]  /*19830*/  UIADD3 UR22, UPT, UPT, UR5, 0x80, URZ ;  /* 0x0000008005167890 */ /* 0x000fe2000fffe0ff */
[----:B------:R-:W-:Y:S01]  /*19840*/  UTCHMMA gdesc[UR34], gdesc[UR32], tmem[UR19], tmem[UR72], idesc[UR73], UPT ;  /* 0x00ff4820220075ea */ /* 0x000fe2000b800013 */
[----:B---3--:R-:W-:Y:S02]  /*19850*/  UIADD3.64 UR48, UPT, UPT, UR58, 0xf80, URZ ;  /* 0x00000f803a307897 */ /* 0x008fe4000fffe0ff */
[----:B------:R-:W-:Y:S01]  /*19860*/  UIADD3 UR40, UPT, UPT, UR5, 0x80, URZ ;  /* 0x0000008005287890 */ /* 0x000fe2000fffe0ff */
[----:B------:R2:W-:Y:S01]  /*19870*/  UTCHMMA gdesc[UR30], gdesc[UR26], tmem[UR28], tmem[UR72], idesc[UR73], UPT ;  /* 0x00ff481a1e0075ea */ /* 0x0005e2000b80001c */
[----:B----4-:R-:W-:Y:S01]  /*19880*/  UIADD3.64 UR44, UPT, UPT, UR58, 0x1000, URZ ;  /* 0x000010003a2c7897 */ /* 0x010fe2000fffe0ff */
[----:B------:R-:W-:Y:S01]  /*19890*/  UTCHMMA gdesc[UR52], gdesc[UR20], tmem[UR23], tmem[UR72], idesc[UR73], UPT ;  /* 0x00ff4814340075ea */ /* 0x000fe2000b800017 */
[----:B------:R-:W-:-:S02]  /*198a0*/  UIADD3 UR25, UPT, UPT, UR5, 0x80, URZ ;  /* 0x0000008005197890 */ /* 0x000fc4000fffe0ff */
[----:B-1----:R-:W-:Y:S01]  /*198b0*/  UIADD3.64 UR36, UPT, UPT, UR58, 0x1080, URZ ;  /* 0x000010803a247897 */ /* 0x002fe2000fffe0ff */
[----:B------:R-:W-:Y:S01]  /*198c0*/  UTCHMMA gdesc[UR48], gdesc[UR54], tmem[UR22], tmem[UR68], idesc[UR69], !UPT ;  /* 0x00ff4436300075ea */ /* 0x000fe2000f800016 */
[----:B------:R-:W-:Y:S02]  /*198d0*/  UIADD3 UR24, UPT, UPT, UR5, 0x80, URZ ;  /* 0x0000008005187890 */ /* 0x000fe4000fffe0ff */
[----:B--2---:R-:W-:Y:S01]  /*198e0*/  UIADD3.64 UR30, UPT, UPT, UR58, 0x1100, URZ ;  /* 0x000011003a1e7897 */ /* 0x004fe2000fffe0ff */
[----:B------:R1:W-:Y:S01]  /*198f0*/  UTCHMMA gdesc[UR44], gdesc[UR50], tmem[UR40], tmem[UR68], idesc[UR69], UPT ;  /* 0x00ff44322c0075ea */ /* 0x0003e2000b800028 */
[----:B------:R-:W-:Y:S01]  /*19900*/  UMOV UR64, 0x0 ;  /* 0x0000000000407882 */ /* 0x000fe20000000000 */
[----:B------:R-:W-:Y:S01]  /*19910*/  UMOV UR65, 0x8108490 ;  /* 0x0810849000417882 */ /* 0x000fe20000000000 */
[----:B------:R-:W-:Y:S01]  /*19920*/  UIADD3 UR67, UPT, UPT, UR5, 0x80, URZ ;  /* 0x0000008005437890 */ /* 0x000fe2000fffe0ff */
[----:B------:R2:W-:Y:S01]  /*19930*/  UTCHMMA gdesc[UR36], gdesc[UR46], tmem[UR25], tmem[UR64], idesc[UR65], UPT ;  /* 0x00ff402e240075ea */ /* 0x0005e2000b800019 */
[----:B------:R-:W-:Y:S01]  /*19940*/  UMOV UR62, 0x0 ;  /* 0x00000000003e7882 */ /* 0x000fe20000000000 */
[----:B------:R-:W-:Y:S01]  /*19950*/  UMOV UR63, 0x8108490 ;  /* 0x08108490003f7882 */ /* 0x000fe20000000000 */
[----:B------:R-:W-:Y:S01]  /*19960*/  UIADD3 UR66, UPT, UPT, UR5, 0x80, URZ ;  /* 0x0000008005427890 */ /* 0x000fe2000fffe0ff */
[----:B------:R3:W-:Y:S01]  /*19970*/  UTCHMMA gdesc[UR30], gdesc[UR42], tmem[UR24], tmem[UR62], idesc[UR63], UPT ;  /* 0x00ff3e2a1e0075ea */ /* 0x0007e2000b800018 */
[----:B-1----:R-:W-:-:S02]  /*19980*/  UIADD3.64 UR68, UPT, UPT, UR58, 0x1180, URZ ;  /* 0x000011803a447897 */ /* 0x002fc4000fffe0ff */
[----:B--2---:R-:W-:Y:S02]  /*19990*/  UIADD3.64 UR64, UPT, UPT, UR58, 0x1200, URZ ;  /* 0x000012003a407897 */ /* 0x004fe4000fffe0ff */
[----:B------:R-:W-:Y:S02]  /*199a0*/  UIADD3 UR61, UPT, UPT, UR5, 0x80, URZ ;  /* 0x00000080053d7890 */ /* 0x000fe4000fffe0ff */
[----:B---3--:R-:W-:Y:S01]  /*199b0*/  UIADD3.64 UR62, UPT, UPT, UR58, 0x1280, URZ ;  /* 0x000012803a3e7897 */ /* 0x008fe2000fffe0ff */
[----:B------:R-:W-:Y:S01]  /*199c0*/  UMOV UR52, 0x0 ;  /* 0x0000000000347882 */ /* 0x000fe20000000000 */
[----:B------:R-:W-:Y:S01]  /*199d0*/  UMOV UR53, 0x8108490 ;  /* 0x0810849000357882 */ /* 0x000fe20000000000 */
[----:B------:R-:W-:Y:S01]  /*199e0*/  UIADD3 UR13, UPT, UPT, UR5, 0x80, URZ ;  /* 0x00000080050d7890 */ /* 0x000fe2000fffe0ff */
[----:B------:R1:W-:Y:S01]  /*199f0*/  UTCHMMA gdesc[UR68], gdesc[UR38], tmem[UR67], tmem[UR52], idesc[UR53], UPT ;  /* 0x00ff3426440075ea */ /* 0x0003e2000b800043 */
[----:B------:R-:W-:Y:S02]  /*19a00*/  UIADD3.64 UR56, UPT, UPT, UR58, 0x1300, URZ ;  /* 0x000013003a387897 */ /* 0x000fe4000fffe0ff */
[----:B------:R-:W-:Y:S01]  /*19a10*/  UIADD3 UR18, UPT, UPT, UR5, 0xc0, URZ ;  /* 0x000000c005127890 */ /* 0x000fe2000fffe0ff */
[----:B------:R-:W-:Y:S01]  /*19a20*/  UMOV UR40, 0x0 ;  /* 0x0000000000287882 */ /* 0x000fe20000000000 */
[----:B------:R-:W-:Y:S01]  /*19a30*/  UMOV UR41, 0x8108490 ;  /* 0x0810849000297882 */ /* 0x000fe20000000000 */
[----:B------:R-:W-:Y:S01]  /*19a40*/  UIADD3 UR17, UPT, UPT, UR5, 0xc0, URZ ;  /* 0x000000c005117890 */ /* 0x000fe2000fffe0ff */
[----:B------:R2:W-:Y:S01]  /*19a50*/  UTCHMMA gdesc[UR64], gdesc[UR32], tmem[UR66], tmem[UR40], idesc[UR41], UPT ;  /* 0x00ff2820400075ea */ /* 0x0005e2000b800042 */
[----:B------:R-:W-:-:S02]  /*19a60*/  UIADD3.64 UR48, UPT, UPT, UR58, 0x1800, URZ ;  /* 0x000018003a307897 */ /* 0x000fc4000fffe0ff */
[----:B-1----:R-:W-:Y:S02]  /*19a70*/  UIADD3.64 UR52, UPT, UPT, UR58, 0x1780, URZ ;  /* 0x000017803a347897 */ /* 0x002fe4000fffe0ff */
[----:B------:R-:W-:Y:S02]  /*19a80*/  UIADD3 UR16, UPT, UPT, UR5, 0xc0, URZ ;  /* 0x000000c005107890 */ /* 0x000fe4000fffe0ff */
[----:B------:R-:W-:Y:S02]  /*19a90*/  UIADD3.64 UR44, UPT, UPT, UR58, 0x1880, URZ ;  /* 0x000018803a2c7897 */ /* 0x000fe4000fffe0ff */
[----:B------:R-:W-:Y:S01]  /*19aa0*/  UIADD3 UR15, UPT, UPT, UR5, 0xc0, URZ ;  /* 0x000000c0050f7890 */ /* 0x000fe2000fffe0ff */
[----:B------:R-:W-:Y:S01]  /*19ab0*/  UMOV UR24, 0x0 ;  /* 0x0000000000187882 */ /* 0x000fe20000000000 */
[----:B------:R-:W-:Y:S01]  /*19ac0*/  UMOV UR25, 0x8108490 ;  /* 0x0810849000197882 */ /* 0x000fe20000000000 */
[----:B--2---:R-:W-:Y:S01]  /*19ad0*/  UIADD3.64 UR40, UPT, UPT, UR58, 0x1900, URZ ;  /* 0x000019003a287897 */ /* 0x004fe2000fffe0ff */
[----:B------:R1:W-:Y:S01]  /*19ae0*/  UTCHMMA gdesc[UR62], gdesc[UR26], tmem[UR61], tmem[UR24], idesc[UR25], UPT ;  /* 0x00ff181a3e0075ea */ /* 0x0003e2000b80003d */
[----:B------:R-:W-:-:S02]  /*19af0*/  UIADD3 UR14, UPT, UPT, UR5, 0xc0, URZ ;  /* 0x000000c0050e7890 */ /* 0x000fc4000fffe0ff */
[----:B------:R-:W-:Y:S02]  /*19b00*/  UIADD3.64 UR36, UPT, UPT, UR58, 0x1980, URZ ;  /* 0x000019803a247897 */ /* 0x000fe4000fffe0ff */
[----:B------:R-:W-:Y:S02]  /*19b10*/  UIADD3 UR19, UPT, UPT, UR5, 0xc0, URZ ;  /* 0x000000c005137890 */ /* 0x000fe4000fffe0ff */
[----:B------:R-:W-:Y:S02]  /*19b20*/  UIADD3.64 UR30, UPT, UPT, UR58, 0x1a00, URZ ;  /* 0x00001a003a1e7897 */ /* 0x000fe4000fffe0ff */
[----:B------:R-:W-:Y:S02]  /*19b30*/  UIADD3 UR60, UPT, UPT, UR5, 0xc0, URZ ;  /* 0x000000c0053c7890 */ /* 0x000fe4000fffe0ff */
[----:B-1----:R-:W-:Y:S01]  /*19b40*/  UIADD3.64 UR24, UPT, UPT, UR58, 0x1a80, URZ ;  /* 0x00001a803a187897 */ /* 0x002fe2000fffe0ff */
[----:B------:R-:W-:Y:S01]  /*19b50*/  UMOV UR62, 0x0 ;  /* 0x00000000003e7882 */ /* 0x000fe20000000000 */
[----:B------:R-:W-:Y:S01]  /*19b60*/  UMOV UR63, 0x8108490 ;  /* 0x08108490003f7882 */ /* 0x000fe20000000000 */
[----:B------:R-:W-:Y:S01]  /*19b70*/  UIADD3 UR70, UPT, UPT, UR5, 0xc0, URZ ;  /* 0x000000c005467890 */ /* 0x000fe2000fffe0ff */
[----:B------:R0:W-:Y:S01]  /*19b80*/  UTCHMMA gdesc[UR56], gdesc[UR20], tmem[UR13], tmem[UR62], idesc[UR63], UPT ;  /* 0x00ff3e14380075ea */ /* 0x0001e2000b80000d */
[----:B------:R-:W-:Y:S01]  /*19b90*/  UIADD3.64 UR58, UPT, UPT, UR58, 0x1b00, URZ ;  /* 0x00001b003a3a7897 */ /* 0x000fe2000fffe0ff */
[----:B------:R-:W-:Y:S01]  /*19ba0*/  UMOV UR64, 0x0 ;  /* 0x0000000000407882 */ /* 0x000fe20000000000 */
[----:B------:R-:W-:Y:S01]  /*19bb0*/  UMOV UR65, 0x8108490 ;  /* 0x0810849000417882 */ /* 0x000fe20000000000 */
[----:B------:R-:W-:Y:S01]  /*19bc0*/  UMOV UR66, 0x0 ;  /* 0x0000000000427882 */ /* 0x000fe20000000000 */
[----:B------:R-:W-:Y:S01]  /*19bd0*/  UMOV UR67, 0x8108490 ;  /* 0x0810849000437882 */ /* 0x000fe20000000000 */
[----:B------:R-:W-:Y:S01]  /*19be0*/  UMOV UR68, 0x0 ;  /* 0x0000000000447882 */ /* 0x000fe20000000000 */
[----:B------:R-:W-:Y:S01]  /*19bf0*/  UMOV UR69, 0x8108490 ;  /* 0x0810849000457882 */ /* 0x000fe20000000000 */
[----:B------:R0:W-:Y:S01]  /*19c00*/  UTCHMMA gdesc[UR52], gdesc[UR54], tmem[UR18], tmem[UR64], idesc[UR65], !UPT ;  /* 0x00ff4036340075ea */ /* 0x0001e2000f800012 */
[----:B------:R0:W-:Y:S01]  /*19c10*/  UTCHMMA gdesc[UR48], gdesc[UR50], tmem[UR17], tmem[UR66], idesc[UR67], UPT ;  /* 0x00ff4232300075ea */ /* 0x0001e2000b800011 */
[----:B------:R0:W-:Y:S01]  /*19c20*/  UTCHMMA gdesc[UR44], gdesc[UR46], tmem[UR16], tmem[UR68], idesc[UR69], UPT ;  /* 0x00ff442e2c0075ea */ /* 0x0001e2000b800010 */
[----:B------:R-:W-:Y:S01]  /*19c30*/  UMOV UR34, 0x0 ;  /* 0x0000000000227882 */ /* 0x000fe20000000000 */
[----:B------:R-:W-:Y:S01]  /*19c40*/  UMOV UR35, 0x8108490 ;  /* 0x0810849000237882 */ /* 0x000fe20000000000 */
[----:B------:R0:W-:Y:S01]  /*19c50*/  UTCHMMA gdesc[UR40], gdesc[UR42], tmem[UR15], tmem[UR74], idesc[UR75], UPT ;  /* 0x00ff4a2a280075ea */ /* 0x0001e2000b80000f */
[----:B------:R-:W-:Y:S01]  /*19c60*/  UMOV UR28, 0x0 ;  /* 0x00000000001c7882 */ /* 0x000fe20000000000 */
[----:B------:R-:W-:Y:S01]  /*19c70*/  UMOV UR29, 0x8108490 ;  /* 0x08108490001d7882 */ /* 0x000fe20000000000 */
[----:B------:R0:W-:Y:S01]  /*19c80*/  UTCHMMA gdesc[UR36], gdesc[UR38], tmem[UR14], tmem[UR72], idesc[UR73], UPT ;  /* 0x00ff4826240075ea */ /* 0x0001e2000b80000e */
[----:B------:R-:W-:Y:S01]  /*19c90*/  UMOV UR22, 0x0 ;  /* 0x0000000000167882 */ /* 0x000fe20000000000 */
[----:B------:R-:W-:Y:S01]  /*19ca0*/  UMOV UR23, 0x8108490 ;  /* 0x0810849000177882 */ /* 0x000fe20000000000 */
[----:B------:R0:W-:Y:S01]  /*19cb0*/  UTCHMMA gdesc[UR30], gdesc[UR32], tmem[UR19], tmem[UR34], idesc[UR35], UPT ;  /* 0x00ff22201e0075ea */ /* 0x0001e2000b800013 */
[----:B------:R0:W-:Y:S01]  /*19cc0*/  UTCHMMA gdesc[UR24], gdesc[UR26], tmem[UR60], tmem[UR28], idesc[UR29], UPT ;  /* 0x00ff1c1a180075ea */ /* 0x0001e2000b80003c */
[----:B------:R0:W-:Y:S01]  /*19cd0*/  UTCHMMA gdesc[UR58], gdesc[UR20], tmem[UR70], tmem[UR22], idesc[UR23], UPT ;  /* 0x00ff16143a0075ea */ /* 0x0001e2000b800046 */
[----:B------:R0:W-:Y:S01]  /*19ce0*/  UTCBAR [UR12], URZ ;  /* 0x000000ff0c0073e9 */ /* 0x0001e200080000ff */
[----:B------:R-:W-:Y:S01]  /*19cf0*/  NOP ;  /* 0x0000000000007918 */ /* 0x000fe20000000000 */
.L_x_6:
[----:B------:R1:W-:Y:S01]  /*19d00*/  STL [R1+0xeb4], RZ ;  /* 0x000eb4ff01007387 */ /* 0x0003e20000100800 */
[----:B-----5:R-:W-:Y:S01]  /*19d10*/  IMAD.SHL.U32 R92, R90, 0x80, RZ ;  /* 0x000000805a5c7824 */ /* 0x020fe200078e00ff */
[----:B------:R-:W-:Y:S02]  /*19d20*/  SHF.L.U32 R90, R91, 0x7, RZ ;  /* 0x000000075b5a7819 */ /* 0x000fe400000006ff */
[----:B------:R1:W-:Y:S01]  /*19d30*/  STL [R1+0xeac], RZ ;  /* 0x000eacff01007387 */ /* 0x0003e20000100800 */
[----:B------:R-:W-:Y:S05]  /*19d40*/  @!P1 BRA `(.L_x_7) ;  /* 0x000002d400449947 */ /* 0x000fea0003800000 */
[----:B------:R-:W2:Y:S01]  /*19d50*/  LDL.LU R3, [R1+0xec8] ;  /* 0x000ec80001037983 */ /* 0x000ea20000300800 */
[----:B0-----:R-:W-:Y:S02]  /*19d60*/  UIADD3.64 UR16, UPT, UPT, UR8, 0x80, URZ ;  /* 0x0000008008107897 */ /* 0x001fe4000fffe0ff */
[----:B------:R-:W-:Y:S01]  /*19d70*/  UIADD3.64 UR18, UPT, UPT, UR8, 0x100, URZ ;  /* 0x0000010008127897 */ /* 0x000fe2000fffe0ff */
[----:B------:R0:W-:Y:S01]  /*19d80*/  STL [R1+0x1f48], R0 ;  /* 0x001f480001007387 */ /* 0x0001e20000100800 */
[----:B------:R-:W-:Y:S01]  /*19d90*/  UIADD3.64 UR14, UPT, UPT, UR10, 0x2, URZ ;  /* 0x000000020a0e7897 */ /* 0x000fe2000fffe0ff */
[----:B--2---:R-:W-:Y:S02]  /*19da0*/  R2UR UR12, R3 ;  /* 0x00000000030c72ca */ /* 0x004fe400000e0000 */
[----:B------:R-:W0:Y:S01]  /*19db0*/  LDL.LU R3, [R1+0xecc] ;  /* 0x000ecc0001037983 */ /* 0x000e220000300800 */
[----:B------:R-:W-:Y:S01]  /*19dc0*/  SHF.R.S32.HI R91, RZ, 0x1f, R92 ;  /* 0x0000001fff5b7819 */ /* 0x000fe2000001145c */
[----:B------:R-:W-:-:S02]  /*19dd0*/  UIADD3.64 UR20, UPT, UPT, UR8, 0x180, URZ ;  /* 0x0000018008147897 */ /* 0x000fc4000fffe0ff */
[----:B------:R-:W-:Y:S01]  /*19de0*/  UIADD3.64 UR22, UPT, UPT, UR8, 0x200, URZ ;  /* 0x0000020008167897 */ /* 0x000fe2000fffe0ff */
[C---:B------:R-:W-:Y:S01]  /*19df0*/  SHF.L.U64.HI R91, R92.reuse, 0x1, R91 ;  /* 0x000000015c5b7819 */ /* 0x040fe2000001025b */
[----:B------:R-:W-:Y:S01]  /*19e00*/  IMAD.SHL.U32 R92, R92, 0x2, RZ ;  /* 0x000000025c5c7824 */ /* 0x000fe200078e00ff */
[----:B------:R-:W-:Y:S02]  /*19e10*/  UIADD3.64 UR24, UPT, UPT, UR8, 0x280, URZ ;  /* 0x0000028008187897 */ /* 0x000fe4000fffe0ff */
[----:B------:R-:W-:Y:S02]  /*19e20*/  UIADD3.64 UR28, UPT, UPT, UR8, 0x300, URZ ;  /* 0x00000300081c7897 */ /* 0x000fe4000fffe0ff */
[----:B------:R-:W-:Y:S02]  /*19e30*/  UIADD3.64 UR16, UPT, UPT, UR10, 0x4, URZ ;  /* 0x000000040a107897 */ /* 0x000fe4000fffe0ff */
[----:B------:R-:W-:Y:S02]  /*19e40*/  UIADD3.64 UR18, UPT, UPT, UR10, 0x1fe, URZ ;  /* 0x000001fe0a127897 */ /* 0x000fe4000fffe0ff */
[----:B------:R-:W-:-:S02]  /*19e50*/  UIADD3.64 UR20, UPT, UPT, UR10, 0x200, URZ ;  /* 0x000002000a147897 */ /* 0x000fc4000fffe0ff */
[----:B------:R-:W-:Y:S02]  /*19e60*/  UIADD3.64 UR22, UPT, UPT, UR10, 0x202, URZ ;  /* 0x000002020a167897 */ /* 0x000fe4000fffe0ff */
        /* <DEDUP_REMOVED lines=19> */
[----:B------:R-:W-:Y:S01]  /*19fa0*/  UIADD3.64 UR62, UPT, UPT, UR8, 0x1880, URZ ;  /* 0x00001880083e7897 */ /* 0x000fe2000fffe0ff */
[----:B------:R-:W-:Y:S01]  /*19fb0*/  UMOV UR13, 0x40004040 ;  /* 0x40004040000d7882 */ /* 0x000fe20000000000 */
[----:B------:R-:W-:Y:S02]  /*19fc0*/  UIADD3.64 UR64, UPT, UPT, UR8, 0x1900, URZ ;  /* 0x0000190008407897 */ /* 0x000fe4000fffe0ff */
[----:B------:R-:W-:Y:S02]  /*19fd0*/  UIADD3.64 UR66, UPT, UPT, UR8, 0x1980, URZ ;  /* 0x0000198008427897 */ /* 0x000fe4000fffe0ff */
[----:B------:R-:W-:-:S02]  /*19fe0*/  UIADD3.64 UR68, UPT, UPT, UR8, 0x1a00, URZ ;  /* 0x00001a0008447897 */ /* 0x000fc4000fffe0ff */
[----:B------:R-:W-:Y:S02]  /*19ff0*/  UIADD3.64 UR70, UPT, UPT, UR8, 0x1a80, URZ ;  /* 0x00001a8008467897 */ /* 0x000fe4000fffe0ff */
[----:B------:R-:W-:Y:S01]  /*1a000*/  UIADD3.64 UR72, UPT, UPT, UR8, 0x1b00, URZ ;  /* 0x00001b0008487897 */ /* 0x000fe2000fffe0ff */
[----:B0-----:R-:W-:Y:S02]  /*1a010*/  LOP3.LUT R0, R3, 0x4000000, RZ, 0xfc, !PT ;  /* 0x0400000003007812 */ /* 0x001fe400078efcff */
[----:B------:R-:W-:-:S03]  /*1a020*/  SHF.R.S32.HI R3, RZ, 0x1f, R90 ;  /* 0x0000001fff037819 */ /* 0x000fc6000001145a */
[----:B------:R0:W-:Y:S01]  /*1a030*/  STL [R1+0x1f20], R0 ;  /* 0x001f200001007387 */ /* 0x0001e20000100800 */
[C---:B------:R-:W-:Y:S01]  /*1a040*/  SHF.L.U64.HI R3, R90.reuse, 0x1, R3 ;  /* 0x000000015a037819 */ /* 0x040fe20000010203 */
[----:B------:R-:W-:Y:S02]  /*1a050*/  IMAD.SHL.U32 R90, R90, 0x2, RZ ;  /* 0x000000025a5a7824 */ /* 0x000fe400078e00ff */
[----:B0-----:R-:W-:-:S05]  /*1a060*/  IMAD.MOV.U32 R0, RZ, RZ, 0x1 ;  /* 0x00000001ff007424 */ /* 0x001fca00078e00ff */
[----:B------:R0:W-:Y:S04]  /*1a070*/  STL [R1+0x1704], R0 ;  /* 0x0017040001007387 */ /* 0x0001e80000100800 */
[----:B0-----:R0:W5:Y:S04]  /*1a080*/  LDL.LU R0, [R1+0x1f48] ;  /* 0x001f480001007983 */ /* 0x0011680000300800 */
[----:B------:R0:W-:Y:S02]  /*1a090*/  STL [R1+0x1708], RZ ;  /* 0x001708ff01007387 */ /* 0x0001e40000100800 */
.L_x_10:
[----:B--2---:R2:W-:Y:S04]  /*1a0a0*/  STL [R1+0x1f8c], R19 ;  /* 0x001f8c1301007387 */ /* 0x0045e80000100800 */
[----:B--2---:R-:W2:Y:S04]  /*1a0b0*/  LDL.LU R19, [R1+0x16e8] ;  /* 0x0016e80001137983 */ /* 0x004ea80000300800 */
[----:B------:R3:W-:Y:S04]  /*1a0c0*/  STL [R1+0x1f88], R18 ;  /* 0x001f881201007387 */ /* 0x0007e80000100800 */
[----:B---3--:R-:W3:Y:S04]  /*1a0d0*/  LDL.LU R18, [R1+0xeac] ;  /* 0x000eac0001127983 */ /* 0x008ee80000300800 */
[----:B------:R4:W-:Y:S04]  /*1a0e0*/  STL [R1+0x1f84], R17 ;  /* 0x001f841101007387 */ /* 0x0009e80000100800 */
[----:B----4-:R-:W4:Y:S04]  /*1a0f0*/  LDL.LU R17, [R1+0x151c] ;  /* 0x00151c0001117983 */ /* 0x010f280000300800 */
[----:B------:R0:W-:Y:S04]  /*1a100*/  STL [R1+0x1f80], R16 ;  /* 0x001f801001007387 */ /* 0x0001e80000100800 */
[----:B0-----:R-:W2:Y:S04]  /*1a110*/  LDL.LU R16, [R1+0x16f0] ;  /* 0x0016f00001107983 */ /* 0x001ea80000300800 */
        /* <DEDUP_REMOVED lines=9> */
[----:B0-----:R-:W4:Y:S04]  /*1a1b0*/  LDL.LU R11, [R1+0x1520] ;  /* 0x00152000010b7983 */ /* 0x001f280000300800 */
[----:B------:R0:W-:Y:S04]  /*1a1c0*/  STL [R1+0x1f68], R10 ;  /* 0x001f680a01007387 */ /* 0x0001e80000100800 */
[----:B0-----:R-:W4:Y:S04]  /*1a1d0*/  LDL.LU R10, [R1+0x1510] ;  /* 0x00151000010a7983 */ /* 0x001f280000300800 */
[----:B------:R0:W-:Y:S04]  /*1a1e0*/  STL [R1+0x1f64], R9 ;  /* 0x001f640901007387 */ /* 0x0001e80000100800 */
[----:B0-----:R-:W4:Y:S04]  /*1a1f0*/  LDL.LU R9, [R1+0x1518] ;  /* 0x0015180001097983 */ /* 0x001f280000300800 */
[----:B------:R-:W-:Y:S04]  /*1a200*/  STL [R1+0x1f60], R8 ;  /* 0x001f600801007387 */ /* 0x000fe80000100800 */
[----:B------:R-:W-:Y:S04]  /*1a210*/  STL [R1+0x1f5c], R7 ;  /* 0x001f5c0701007387 */ /* 0x000fe80000100800 */
[----:B------:R-:W-:Y:S04]  /*1a220*/  STL [R1+0x1f58], R6 ;  /* 0x001f580601007387 */ /* 0x000fe80000100800 */
[----:B-----5:R-:W-:Y:S04]  /*1a230*/  STL [R1+0x1f54], R5 ;  /* 0x001f540501007387 */ /* 0x020fe80000100800 */
[----:B------:R-:W-:Y:S04]  /*1a240*/  STL [R1+0x1f50], R4 ;  /* 0x001f500401007387 */ /* 0x000fe80000100800 */
[----:B------:R-:W-:Y:S04]  /*1a250*/  STL [R1+0x1f4c], R2 ;  /* 0x001f4c0201007387 */ /* 0x000fe80000100800 */
[----:B-----5:R-:W-:Y:S01]  /*1a260*/  STL [R1+0x1f48], R0 ;  /* 0x001f480001007387 */ /* 0x020fe20000100800 */
[----:B---3--:R-:W-:-:S05]  /*1a270*/  IMAD.U32 R18, R18, -0x80000000, RZ ;  /* 0x8000000012127824 */ /* 0x008fca00078e00ff */
[----:B------:R-:W-:Y:S01]  /*1a280*/  STL [R1+0xea8], R18 ;  /* 0x000ea81201007387 */ /* 0x000fe20000100800 */
[-C--:B--2---:R-:W-:Y:S02]  /*1a290*/  IADD3 R12, P4, PT, R12, R90.reuse, RZ ;  /* 0x0000005a0c0c7210 */ /* 0x084fe40007f9e0ff */
[----:B----4-:R-:W-:-:S05]  /*1a2a0*/  IADD3 R11, P5, PT, R11, R90, RZ ;  /* 0x0000005a0b0b7210 */ /* 0x010fca0007fbe0ff */
[----:B------:R-:W-:Y:S01]  /*1a2b0*/  IMAD.X R17, R17, 0x1, R3, P5 ;  /* 0x0000000111117824 */ /* 0x000fe200028e0603 */
[-C--:B------:R-:W-:Y:S02]  /*1a2c0*/  IADD3 R19, P5, PT, R19, R90.reuse, RZ ;  /* 0x0000005a13137210 */ /* 0x080fe40007fbe0ff */
[----:B------:R-:W-:-:S05]  /*1a2d0*/  IADD3 R10, P2, PT, R10, R90, RZ ;  /* 0x0000005a0a0a7210 */ /* 0x000fca0007f5e0ff */
[----:B------:R-:W-:Y:S01]  /*1a2e0*/  IMAD.X R15, R15, 0x1, R3, P2 ;  /* 0x000000010f0f7824 */ /* 0x000fe200010e0603 */
[-C--:B------:R-:W-:Y:S02]  /*1a2f0*/  IADD3 R16, P2, PT, R16, R90.reuse, RZ ;  /* 0x0000005a10107210 */ /* 0x080fe40007f5e0ff */
[----:B------:R-:W-:-:S05]  /*1a300*/  IADD3 R9, P1, PT, R9, R90, RZ ;  /* 0x0000005a09097210 */ /* 0x000fca0007f3e0ff */
[----:B------:R-:W-:Y:S01]  /*1a310*/  IMAD.X R13, R13, 0x1, R3, P1 ;  /* 0x000000010d0d7824 */ /* 0x000fe200008e0603 */
[----:B------:R-:W-:Y:S01]  /*1a320*/  STL [R1+0x1518], R9 ;  /* 0x0015180901007387 */ /* 0x000fe20000100800 */
[----:B------:R-:W-:-:S03]  /*1a330*/  IADD3 R14, P1, PT, R14, R90, RZ ;  /* 0x0000005a0e0e7210 */ /* 0x000fc60007f3e0ff */
        /* <DEDUP_REMOVED lines=8> */
[----:B0-----:R-:W2:Y:S04]  /*1a3c0*/  LDL.LU R19, [R1+0x16fc] ;  /* 0x0016fc0001137983 */ /* 0x001ea80000300800 */
[----:B------:R0:W-:Y:S04]  /*1a3d0*/  STL [R1+0x151c], R17 ;  /* 0x00151c1101007387 */ /* 0x0001e80000100800 */
        /* <DEDUP_REMOVED lines=15> */
[----:B------:R-:W4:Y:S01]  /*1a4d0*/  LDL.LU R0, [R1+0x16c4] ;  /* 0x0016c40001007983 */ /* 0x000f220000300800 */
[----:B--2---:R-:W-:-:S05]  /*1a4e0*/  IMAD.X R19, R19, 0x1, R3, P4 ;  /* 0x0000000113137824 */ /* 0x004fca00020e0603 */
[----:B------:R0:W-:Y:S01]  /*1a4f0*/  STL [R1+0x16fc], R19 ;  /* 0x0016fc1301007387 */ /* 0x0001e20000100800 */
[----:B---3--:R-:W-:Y:S01]  /*1a500*/  IADD3 R17, P4, PT, R17, R90, RZ ;  /* 0x0000005a11117210 */ /* 0x008fe20007f9e0ff */
[----:B----4-:R-:W-:-:S04]  /*1a510*/  IMAD.X R16, R16, 0x1, R3, P1 ;  /* 0x0000000110107824 */ /* 0x010fc800008e0603 */
[----:B------:R2:W-:Y:S01]  /*1a520*/  STL [R1+0x16e0], R17 ;  /* 0x0016e01101007387 */ /* 0x0005e20000100800 */
[----:B------:R-:W-:-:S03]  /*1a530*/  IADD3 R15, P1, PT, R15, R90, RZ ;  /* 0x0000005a0f0f7210 */ /* 0x000fc60007f3e0ff */
[----:B------:R3:W-:Y:S01]  /*1a540*/  STL [R1+0x16f4], R16 ;  /* 0x0016f41001007387 */ /* 0x0007e20000100800 */
[----:B------:R-:W-:-:S03]  /*1a550*/  IMAD.X R14, R14, 0x1, R3, P2 ;  /* 0x000000010e0e7824 */ /* 0x000fc600010e0603 */
[----:B------:R4:W-:Y:S01]  /*1a560*/  STL [R1+0x1508], R15 ;  /* 0x0015080f01007387 */ /* 0x0009e20000100800 */
[----:B------:R-:W-:-:S03]  /*1a570*/  IADD3 R13, P2, PT, R13, R90, RZ ;  /* 0x0000005a0d0d7210 */ /* 0x000fc60007f5e0ff */
[----:B-1----:R1:W-:Y:S01]  /*1a580*/  STL [R1+0x16ec], R14 ;  /* 0x0016ec0e01007387 */ /* 0x0023e20000100800 */
[----:B------:R-:W-:-:S03]  /*1a590*/  IMAD.X R12, R12, 0x1, R3, P5 ;  /* 0x000000010c0c7824 */ /* 0x000fc600028e0603 */
[----:B------:R0:W-:Y:S01]  /*1a5a0*/  STL [R1+0x16d8], R13 ;  /* 0x0016d80d01007387 */ /* 0x0001e20000100800 */
[----:B------:R-:W-:-:S03]  /*1a5b0*/  IADD3 R11, P5, PT, R11, R90, RZ ;  /* 0x0000005a0b0b7210 */ /* 0x000fc60007fbe0ff */
[----:B------:R0:W-:Y:S01]  /*1a5c0*/  STL [R1+0x16e4], R12 ;  /* 0x0016e40c01007387 */ /* 0x0001e20000100800 */
        /* <DEDUP_REMOVED lines=15> */
[----:B0-----:R-:W4:Y:S01]  /*1a6c0*/  LDL.LU R19, [R1+0x16a8] ;  /* 0x0016a80001137983 */ /* 0x001f220000300800 */
[----:B------:R-:W-:-:S03]  /*1a6d0*/  IMAD.X R0, R0, 0x1, R3, P4 ;  /* 0x0000000100007824 */ /* 0x000fc600020e0603 */
[----:B------:R0:W-:Y:S04]  /*1a6e0*/  STL [R1+0x16cc], R4 ;  /* 0x0016cc0401007387 */ /* 0x0001e80000100800 */
[----:B--2---:R-:W2:Y:S04]  /*1a6f0*/  LDL.LU R17, [R1+0x16bc] ;  /* 0x0016bc0001117983 */ /* 0x004ea80000300800 */
[----:B------:R0:W-:Y:S04]  /*1a700*/  STL [R1+0x16b0], R2 ;  /* 0x0016b00201007387 */ /* 0x0001e80000100800 */
[----:B---3--:R-:W3:Y:S04]  /*1a710*/  LDL.LU R16, [R1+0x16a0] ;  /* 0x0016a00001107983 */ /* 0x008ee80000300800 */
[----:B------:R0:W-:Y:S04]  /*1a720*/  STL [R1+0x16c4], R0 ;  /* 0x0016c40001007387 */ /* 0x0001e80000100800 */
[----:B----4-:R-:W4:Y:S04]  /*1a730*/  LDL.LU R15, [R1+0x16b4] ;  /* 0x0016b400010f7983 */ /* 0x010f280000300800 */
[----:B-1----:R-:W4:Y:S04]  /*1a740*/  LDL.LU R14, [R1+0x1698] ;  /* 0x00169800010e7983 */ /* 0x002f280000300800 */
        /* <DEDUP_REMOVED lines=9> */
[----:B0-----:R-:W4:Y:S04]  /*1a7e0*/  LDL.LU R4, [R1+0x1670] ;  /* 0x0016700001047983 */ /* 0x001f280000300800 */
[----:B------:R-:W4:Y:S04]  /*1a7f0*/  LDL.LU R2, [R1+0x1684] ;  /* 0x0016840001027983 */ /* 0x000f280000300800 */
[----:B------:R-:W4:Y:S01]  /*1a800*/  LDL.LU R0, [R1+0x1668] ;  /* 0x0016680001007983 */ /* 0x000f220000300800 */
[----:B------:R-:W-:Y:S01]  /*1a810*/  IADD3 R19, P4, PT, R19, R90, RZ ;  /* 0x0000005a13137210 */ /* 0x000fe20007f9e0ff */
[----:B--2---:R-:W-:-:S04]  /*1a820*/  IMAD.X R17, R17, 0x1, R3, P1 ;  /* 0x0000000111117824 */ /* 0x004fc800008e0603 */
[----:B------:R0:W-:Y:S01]  /*1a830*/  STL [R1+0x16a8], R19 ;  /* 0x0016a81301007387 */ /* 0x0001e20000100800 */
[----:B---3--:R-:W-:-:S03]  /*1a840*/  IADD3 R16, P1, PT, R16, R90, RZ ;  /* 0x0000005a10107210 */ /* 0x008fc60007f3e0ff */
[----:B------:R1:W-:Y:S01]  /*1a850*/  STL [R1+0x16bc], R17 ;  /* 0x0016bc1101007387 */ /* 0x0003e20000100800 */
[----:B----4-:R-:W-:-:S03]  /*1a860*/  IMAD.X R15, R15, 0x1, R3, P2 ;  /* 0x000000010f0f7824 */ /* 0x010fc600010e0603 */
        /* <DEDUP_REMOVED lines=24> */
[----:B0-----:R-:W4:Y:S01]  /*1a9f0*/  LDL.LU R19, [R1+0x167c] ;  /* 0x00167c0001137983 */ /* 0x001f220000300800 */
[----:B------:R-:W-:-:S03]  /*1aa00*/  IADD3 R0, P4, PT, R0, R90, RZ ;  /* 0x0000005a00007210 */ /* 0x000fc60007f9e0ff */
[----:B------:R0:W-:Y:S04]  /*1aa10*/  STL [R1+0x1670], R4 ;  /* 0x0016700401007387 */ /* 0x0001e80000100800 */
[----:B-1----:R-:W4:Y:S04]  /*1aa20*/  LDL.LU R17, [R1+0x1660] ;  /* 0x0016600001117983 */ /* 0x002f280000300800 */
[----:B------:R1:W-:Y:S04]  /*1aa30*/  STL [R1+0x1684], R2 ;  /* 0x0016840201007387 */ /* 0x0003e80000100800 */
[----:B--2---:R-:W2:Y:S04]  /*1aa40*/  LDL.LU R16, [R1+0x1674] ;  /* 0x0016740001107983 */ /* 0x004ea80000300800 */
[----:B------:R0:W-:Y:S04]  /*1aa50*/  STL [R1+0x1668], R0 ;  /* 0x0016680001007387 */ /* 0x0001e80000100800 */
[----:B---3--:R-:W3:Y:S04]  /*1aa60*/  LDL.LU R15, [R1+0x1658] ;  /* 0x00165800010f7983 */ /* 0x008ee80000300800 */
[----:B----4-:R-:W4:Y:S04]  /*1aa70*/  LDL.LU R14, [R1+0x166c] ;  /* 0x00166c00010e7983 */ /* 0x010f280000300800 */
        /* <DEDUP_REMOVED lines=10> */
[----:B-1----:R-:W4:Y:S04]  /*1ab20*/  LDL.LU R2, [R1+0x1628] ;  /* 0x0016280001027983 */ /* 0x002f280000300800 */
[----:B------:R-:W4:Y:S01]  /*1ab30*/  LDL.LU R0, [R1+0x163c] ;  /* 0x00163c0001007983 */ /* 0x000f220000300800 */
[----:B------:R-:W-:Y:S01]  /*1ab40*/  IMAD.X R19, R19, 0x1, R3, P1 ;  /* 0x0000000113137824 */ /* 0x000fe200008e0603 */
[----:B------:R-:W-:-:S04]  /*1ab50*/  IADD3 R17, P1, PT, R17, R90, RZ ;  /* 0x0000005a11117210 */ /* 0x000fc80007f3e0ff */
[----:B------:R0:W-:Y:S01]  /*1ab60*/  STL [R1+0x167c], R19 ;  /* 0x00167c1301007387 */ /* 0x0001e20000100800 */
[----:B--2---:R-:W-:-:S03]  /*1ab70*/  IMAD.X R16, R16, 0x1, R3, P2 ;  /* 0x0000000110107824 */ /* 0x004fc600010e0603 */
        /* <DEDUP_REMOVED lines=19> */
[----:B------:R-:W-:-:S03]  /*1acb0*/  IADD3.X R6, PT, PT, R6, R3, RZ, P5, !PT ;  /* 0x0000000306067210 */ /* 0x000fc60002ffe4ff */
        /* <DEDUP_REMOVED lines=27> */
[----:B------:R-:W-:Y:S01]  /*1ae70*/  IADD3 R19, P1, PT, R19, R90, RZ ;  /* 0x0000005a13137210 */ /* 0x000fe20007f3e0ff */
[----:B------:R-:W-:-:S04]  /*1ae80*/  IMAD.X R17, R17, 0x1, R3, P2 ;  /* 0x0000000111117824 */ /* 0x000fc800010e0603 */
[----:B------:R0:W-:Y:S01]  /*1ae90*/  STL [R1+0x1620], R19 ;  /* 0x0016201301007387 */ /* 0x0001e20000100800 */
[----:B--2---:R-:W-:-:S03]  /*1aea0*/  IADD3 R16, P2, PT, R16, R90, RZ ;  /* 0x0000005a10107210 */ /* 0x004fc60007f5e0ff */
[----:B------:R1:W-:Y:S01]  /*1aeb0*/  STL [R1+0x1634], R17 ;  /* 0x0016341101007387 */ /* 0x0003e20000100800 */
[----:B---3--:R-:W-:-:S03]  /*1aec0*/  IMAD.X R15, R15, 0x1, R3, P5 ;  /* 0x000000010f0f7824 */ /* 0x008fc600028e0603 */
[----:B------:R2:W-:Y:S01]  /*1aed0*/  STL [R1+0x1618], R16 ;  /* 0x0016181001007387 */ /* 0x0005e20000100800 */
[----:B----4-:R-:W-:-:S03]  /*1aee0*/  IADD3 R14, P5, PT, R14, R90, RZ ;  /* 0x0000005a0e0e7210 */ /* 0x010fc60007fbe0ff */
        /* <DEDUP_REMOVED lines=43> */
[----:B------:R-:W-:-:S05]  /*1b1a0*/  IMAD.X R19, R19, 0x1, R3, P2 ;  /* 0x0000000113137824 */ /* 0x000fca00010e0603 */
[----:B------:R0:W-:Y:S01]  /*1b1b0*/  STL [R1+0x15f4], R19 ;  /* 0x0015f41301007387 */ /* 0x0001e20000100800 */
[----:B------:R-:W-:-:S03]  /*1b1c0*/  IADD3 R17, P2, PT, R17, R90, RZ ;  /* 0x0000005a11117210 */ /* 0x000fc60007f5e0ff */
[----:B0-----:R0:W5:Y:S01]  /*1b1d0*/  LDL.LU R19, [R1+0x1f8c] ;  /* 0x001f8c0001137983 */ /* 0x0011620000300800 */
        /* <DEDUP_REMOVED lines=27> */
[----:B-1----:R-:W4:Y:S01]  /*1b390*/  LDL.LU R17, [R1+0x15ac] ;  /* 0x0015ac0001117983 */ /* 0x002f220000300800 */
[----:B------:R-:W-:-:S03]  /*1b3a0*/  IMAD.X R0, R0, 0x1, R3, P2 ;  /* 0x0000000100007824 */ /* 0x000fc600010e0603 */
[----:B------:R1:W-:Y:S01]  /*1b3b0*/  STL [R1+0x15bc], R4 ;  /* 0x0015bc0401007387 */ /* 0x0003e20000100800 */
[----:B------:R0:W1:Y:S03]  /*1b3c0*/  SYNCS.PHASECHK.TRANS64.TRYWAIT P2, [UR4], R18 ;  /* 0x00000012ff0075a7 */ /* 0x0000660008041104 */
[----:B--2---:R-:W2:Y:S04]  /*1b3d0*/  LDL.LU R16, [R1+0x1598] ;  /* 0x0015980001107983 */ /* 0x004ea80000300800 */
[----:B------:R0:W-:Y:S04]  /*1b3e0*/  STL [R1+0x15a0], R2 ;  /* 0x0015a00201007387 */ /* 0x0001e80000100800 */
[----:B---3--:R-:W3:Y:S04]  /*1b3f0*/  LDL.LU R15, [R1+0x15a4] ;  /* 0x0015a400010f7983 */ /* 0x008ee80000300800 */
[----:B------:R1:W-:Y:S04]  /*1b400*/  STL [R1+0x15b4], R0 ;  /* 0x0015b40001007387 */ /* 0x0003e80000100800 */
[----:B----4-:R-:W4:Y:S04]  /*1b410*/  LDL.LU R14, [R1+0x1590] ;  /* 0x00159000010e7983 */ /* 0x010f280000300800 */
        /* <DEDUP_REMOVED lines=9> */
[----:B-1----:R-:W4:Y:S04]  /*1b4b0*/  LDL.LU R4, [R1+0x1568] ;  /* 0x0015680001047983 */ /* 0x002f280000300800 */
[----:B------:R-:W4:Y:S04]  /*1b4c0*/  LDL.LU R2, [R1+0x1574] ;  /* 0x0015740001027983 */ /* 0x000f280000300800 */
[----:B------:R-:W4:Y:S01]  /*1b4d0*/  LDL.LU R0, [R1+0x1560] ;  /* 0x0015600001007983 */ /* 0x000f220000300800 */
[----:B------:R-:W-:Y:S01]  /*1b4e0*/  IMAD.X R17, R17, 0x1, R3, P5 ;  /* 0x0000000111117824 */ /* 0x000fe200028e0603 */
[----:B--2---:R-:W-:-:S04]  /*1b4f0*/  IADD3 R16, P5, PT, R16, R90, RZ ;  /* 0x0000005a10107210 */ /* 0x004fc80007fbe0ff */
        /* <DEDUP_REMOVED lines=26> */
[----:B------:R-:W4:Y:S01]  /*1b6a0*/  LDL.LU R18, [R1+0x156c] ;  /* 0x00156c0001127983 */ /* 0x000f220000300800 */
[----:B------:R-:W-:-:S03]  /*1b6b0*/  IADD3 R0, P4, PT, R0, R90, RZ ;  /* 0x0000005a00007210 */ /* 0x000fc60007f9e0ff */
[----:B------:R1:W-:Y:S04]  /*1b6c0*/  STL [R1+0x1568], R4 ;  /* 0x0015680401007387 */ /* 0x0003e80000100800 */
[----:B0-----:R-:W4:Y:S04]  /*1b6d0*/  LDL.LU R17, [R1+0x1558] ;  /* 0x0015580001117983 */ /* 0x001f280000300800 */
[----:B------:R0:W-:Y:S04]  /*1b6e0*/  STL [R1+0x1574], R2 ;  /* 0x0015740201007387 */ /* 0x0001e80000100800 */
[----:B-1----:R-:W4:Y:S04]  /*1b6f0*/  LDL.LU R16, [R1+0x1564] ;  /* 0x0015640001107983 */ /* 0x002f280000300800 */
[----:B------:R1:W-:Y:S04]  /*1b700*/  STL [R1+0x1560], R0 ;  /* 0x0015600001007387 */ /* 0x0003e80000100800 */
[----:B--2---:R-:W2:Y:S04]  /*1b710*/  LDL.LU R15, [R1+0x1550] ;  /* 0x00155000010f7983 */ /* 0x004ea80000300800 */
        /* <DEDUP_REMOVED lines=12> */
[----:B-1----:R-:W4:Y:S01]  /*1b7e0*/  LDL.LU R0, [R1+0x1524] ;  /* 0x0015240001007983 */ /* 0x002f220000300800 */
[----:B------:R-:W-:-:S05]  /*1b7f0*/  IMAD.X R18, R18, 0x1, R3, P1 ;  /* 0x0000000112127824 */ /* 0x000fca00008e0603 */
[----:B------:R0:W-:Y:S01]  /*1b800*/  STL [R1+0x156c], R18 ;  /* 0x00156c1201007387 */ /* 0x0001e20000100800 */
[----:B------:R-:W-:-:S03]  /*1b810*/  IADD3 R17, P1, PT, R17, R90, RZ ;  /* 0x0000005a11117210 */ /* 0x000fc60007f3e0ff */
[----:B0-----:R0:W5:Y:S01]  /*1b820*/  LDL.LU R18, [R1+0x1f88] ;  /* 0x001f880001127983 */ /* 0x0011620000300800 */
[----:B------:R-:W-:-:S03]  /*1b830*/  IMAD.X R16, R16, 0x1, R3, P5 ;  /* 0x0000000110107824 */ /* 0x000fc600028e0603 */
[----:B------:R1:W-:Y:S01]  /*1b840*/  STL [R1+0x1558], R17 ;  /* 0x0015581101007387 */ /* 0x0003e20000100800 */
[-C--:B--2---:R-:W-:Y:S01]  /*1b850*/  IADD3 R15, P5, PT, R15, R90.reuse, RZ ;  /* 0x0000005a0f0f7210 */ /* 0x084fe20007fbe0ff */
[----:B---3--:R-:W-:Y:S02]  /*1b860*/  IMAD.X R14, R14, 0x1, R3, P4 ;  /* 0x000000010e0e7824 */ /* 0x008fe400020e0603 */
[----:B-1----:R0:W5:Y:S01]  /*1b870*/  LDL.LU R17, [R1+0x1f84] ;  /* 0x001f840001117983 */ /* 0x0021620000300800 */
[----:B----4-:R-:W-:-:S03]  /*1b880*/  IADD3 R13, P4, PT, R13, R90, RZ ;  /* 0x0000005a0d0d7210 */ /* 0x010fc60007f9e0ff */
[----:B------:R1:W-:Y:S01]  /*1b890*/  STL [R1+0x1564], R16 ;  /* 0x0015641001007387 */ /* 0x0003e20000100800 */
[----:B------:R-:W-:-:S03]  /*1b8a0*/  IADD3.X R12, PT, PT, R12, R3, RZ, P1, !PT ;  /* 0x000000030c0c7210 */ /* 0x000fc60000ffe4ff */
[----:B-1----:R0:W5:Y:S01]  /*1b8b0*/  LDL.LU R16, [R1+0x1f80] ;  /* 0x001f800001107983 */ /* 0x0021620000300800 */
[----:B------:R-:W-:-:S03]  /*1b8c0*/  IADD3 R11, P1, PT, R11, R90, RZ ;  /* 0x0000005a0b0b7210 */ /* 0x000fc60007f3e0ff */
[----:B------:R1:W-:Y:S01]  /*1b8d0*/  STL [R1+0x1550], R15 ;  /* 0x0015500f01007387 */ /* 0x0003e20000100800 */
[--C-:B------:R-:W-:Y:S01]  /*1b8e0*/  IMAD.X R10, R10, 0x1, R3.reuse, P5 ;  /* 0x000000010a0a7824 */ /* 0x100fe200028e0603 */
[-C--:B------:R-:W-:Y:S02]  /*1b8f0*/  IADD3 R9, P5, PT, R9, R90.reuse, RZ ;  /* 0x0000005a09097210 */ /* 0x080fe40007fbe0ff */
[----:B-1----:R0:W5:Y:S04]  /*1b900*/  LDL.LU R15, [R1+0x1f7c] ;  /* 0x001f7c00010f7983 */ /* 0x0021680000300800 */
[----:B------:R1:W-:Y:S01]  /*1b910*/  STL [R1+0x155c], R14 ;  /* 0x00155c0e01007387 */ /* 0x0003e20000100800 */
[----:B------:R-:W-:Y:S01]  /*1b920*/  IMAD.X R8, R8, 0x1, R3, P4 ;  /* 0x0000000108087824 */ /* 0x000fe200020e0603 */
[----:B------:R-:W-:-:S02]  /*1b930*/  IADD3 R7, P4, PT, R7, R90, RZ ;  /* 0x0000005a07077210 */ /* 0x000fc40007f9e0ff */
[----:B-1----:R0:W5:Y:S04]  /*1b940*/  LDL.LU R14, [R1+0x1f78] ;  /* 0x001f7800010e7983 */ /* 0x0021680000300800 */
[----:B------:R1:W-:Y:S01]  /*1b950*/  STL [R1+0x1548], R13 ;  /* 0x0015480d01007387 */ /* 0x0003e20000100800 */
[----:B------:R-:W-:-:S03]  /*1b960*/  IMAD.X R6, R6, 0x1, R3, P1 ;  /* 0x0000000106067824 */ /* 0x000fc600008e0603 */
[----:B-1----:R0:W5:Y:S04]  /*1b970*/  LDL.LU R13, [R1+0x1f74] ;  /* 0x001f7400010d7983 */ /* 0x0021680000300800 */
[----:B------:R1:W-:Y:S01]  /*1b980*/  STL [R1+0x1554], R12 ;  /* 0x0015540c01007387 */ /* 0x0003e20000100800 */
[----:B------:R-:W-:-:S03]  /*1b990*/  IADD3 R5, P1, PT, R5, R90, RZ ;  /* 0x0000005a05057210 */ /* 0x000fc60007f3e0ff */
[----:B-1----:R0:W5:Y:S04]  /*1b9a0*/  LDL.LU R12, [R1+0x1f70] ;  /* 0x001f7000010c7983 */ /* 0x0021680000300800 */
[----:B------:R1:W-:Y:S01]  /*1b9b0*/  STL [R1+0x1540], R11 ;  /* 0x0015400b01007387 */ /* 0x0003e20000100800 */
[----:B------:R-:W-:-:S03]  /*1b9c0*/  IMAD.X R4, R4, 0x1, R3, P5 ;  /* 0x0000000104047824 */ /* 0x000fc600028e0603 */
[----:B-1----:R0:W5:Y:S04]  /*1b9d0*/  LDL.LU R11, [R1+0x1f6c] ;  /* 0x001f6c00010b7983 */ /* 0x0021680000300800 */
[----:B------:R1:W-:Y:S01]  /*1b9e0*/  STL [R1+0x154c], R10 ;  /* 0x00154c0a01007387 */ /* 0x0003e20000100800 */
[----:B------:R-:W-:-:S03]  /*1b9f0*/  IMAD.X R2, R2, 0x1, R3, P4 ;  /* 0x0000000102027824 */ /* 0x000fc600020e0603 */
[----:B-1----:R0:W5:Y:S04]  /*1ba00*/  LDL.LU R10, [R1+0x1f68] ;  /* 0x001f6800010a7983 */ /* 0x0021680000300800 */
[----:B------:R1:W-:Y:S01]  /*1ba10*/  STL [R1+0x1538], R9 ;  /* 0x0015380901007387 */ /* 0x0003e20000100800 */
[----:B------:R-:W-:-:S03]  /*1ba20*/  IMAD.X R0, R0, 0x1, R3, P1 ;  /* 0x0000000100007824 */ /* 0x000fc600008e0603 */
[----:B-1----:R0:W5:Y:S04]  /*1ba30*/  LDL.LU R9, [R1+0x1f64] ;  /* 0x001f640001097983 */ /* 0x0021680000300800 */
[----:B------:R1:W-:Y:S04]  /*1ba40*/  STL [R1+0x1544], R8 ;  /* 0x0015440801007387 */ /* 0x0003e80000100800 */
        /* <DEDUP_REMOVED lines=12> */
[----:B-1----:R0:W5:Y:S01]  /*1bb10*/  LDL.LU R0, [R1+0x1f48] ;  /* 0x001f480001007983 */ /* 0x0021620000300800 */
[----:B------:R-:W-:Y:S05]  /*1bb20*/  @!P2 BRA `(.L_x_8) ;  /* 0x000003500070a947 */ /* 0x000fea0003800000 */
.L_x_16:
[----:B------:R1:W-:Y:S04]  /*1bb30*/  STL.64 [R1+0x3918], R82 ;  /* 0x0039185201007387 */ /* 0x0003e80000100a00 */
[----:B------:R-:W-:Y:S04]  /*1bb40*/  STL.64 [R1+0x3910], R84 ;  /* 0x0039105401007387 */ /* 0x000fe80000100a00 */
[----:B------:R-:W-:Y:S04]  /*1bb50*/  STL.64 [R1+0x3908], R86 ;  /* 0x0039085601007387 */ /* 0x000fe80000100a00 */
[----:B------:R-:W-:Y:S01]  /*1bb60*/  STL.64 [R1+0x3900], R88 ;  /* 0x0039005801007387 */ /* 0x000fe20000100a00 */
[----:B-1---5:R-:W-:-:S03]  /*1bb70*/  IADD3 R82, P1, PT, R4, R92, RZ ;  /* 0x0000005c04527210 */ /* 0x022fc60007f3e0ff */
[----:B------:R1:W-:Y:S04]  /*1bb80*/  STL [R1+0x21bc], R0 ;  /* 0x0021bc0001007387 */ /* 0x0003e80000100800 */
[----:B------:R-:W-:Y:S04]  /*1bb90*/  STL [R1+0x2048], R2 ;  /* 0x0020480201007387 */ /* 0x000fe80000100800 */
[----:B------:R2:W-:Y:S01]  /*1bba0*/  STL [R1+0x21c0], R2 ;  /* 0x0021c00201007387 */ /* 0x0005e20000100800 */
[----:B-1----:R-:W-:-:S03]  /*1bbb0*/  IMAD.X R0, R5, 0x1, R91, P1 ;  /* 0x0000000105007824 */ /* 0x002fc600008e065b */
[----:B------:R-:W-:Y:S04]  /*1bbc0*/  STL [R1+0x1f50], R93 ;  /* 0x001f505d01007387 */ /* 0x000fe80000100800 */
[----:B------:R-:W-:Y:S01]  /*1bbd0*/  STL [R1+0x20e0], R93 ;  /* 0x0020e05d01007387 */ /* 0x000fe20000100800 */
[----:B--2---:R-:W-:-:S03]  /*1bbe0*/  IADD3 R2, P2, PT, R6, R92, RZ ;  /* 0x0000005c06027210 */ /* 0x004fc60007f5e0ff */
        /* <DEDUP_REMOVED lines=157> */
[----:B------:R2:W-:Y:S01]  /*1c5c0*/  STL [R1+0x1ec0], R0 ;  /* 0x001ec00001007387 */ /* 0x0005e20000100800 */
[----:B-1----:R-:W-:Y:S01]  /*1c5d0*/  IMAD.X R2, R7, 0x1, R91, P2 ;  /* 0x0000000107027824 */ /* 0x002fe200010e065b */
[----:B------:R-:W-:-:S02]  /*1c5e0*/  IADD3 R5, P2, PT, R10, R92, RZ ;  /* 0x0000005c0a057210 */ /* 0x000fc40007f5e0ff */
        /* <DEDUP_REMOVED lines=222> */
[----:B------:R2:W-:Y:S04]  /*1d3d0*/  STL [R1+0x1ef8], R0 ;  /* 0x001ef80001007387 */ /* 0x0005e80000100800 */
[----:B------:R3:W-:Y:S01]  /*1d3e0*/  STL [R1+0x1efc], R5 ;  /* 0x001efc0501007387 */ /* 0x0007e20000100800 */
[----:B-1----:R-:W-:Y:S01]  /*1d3f0*/  IADD3 R2, P4, PT, R12, R92, RZ ;  /* 0x0000005c0c027210 */ /* 0x002fe20007f9e0ff */
[----:B--2---:R-:W-:-:S04]  /*1d400*/  IMAD.X R0, R9, 0x1, R91, P1 ;  /* 0x0000000109007824 */ /* 0x004fc800008e065b */
[----:B------:R1:W-:Y:S01]  /*1d410*/  STL [R1+0x1f00], R2 ;  /* 0x001f000201007387 */ /* 0x0003e20000100800 */
[----:B---3--:R-:W-:-:S03]  /*1d420*/  IMAD.X R5, R11, 0x1, R91, P2 ;  /* 0x000000010b057824 */ /* 0x008fc600010e065b */
[----:B------:R2:W-:Y:S04]  /*1d430*/  STL [R1+0x1ec8], R0 ;  /* 0x001ec80001007387 */ /* 0x0005e80000100800 */
[----:B------:R3:W-:Y:S01]  /*1d440*/  STL [R1+0x1ecc], R5 ;  /* 0x001ecc0501007387 */ /* 0x0007e20000100800 */
[----:B-1----:R-:W-:Y:S01]  /*1d450*/  IMAD.X R2, R13, 0x1, R91, P4 ;  /* 0x000000010d027824 */ /* 0x002fe200020e065b */
[----:B--2---:R-:W-:-:S04]  /*1d460*/  IADD3 R0, P1, PT, R14, R92, RZ ;  /* 0x0000005c0e007210 */ /* 0x004fc80007f3e0ff */
[----:B------:R1:W-:Y:S01]  /*1d470*/  STL [R1+0x1ed0], R2 ;  /* 0x001ed00201007387 */ /* 0x0003e20000100800 */
[----:B---3--:R-:W-:-:S03]  /*1d480*/  IADD3 R5, P2, PT, R16, R92, RZ ;  /* 0x0000005c10057210 */ /* 0x008fc60007f5e0ff */
        /* <DEDUP_REMOVED lines=18> */
[----:B------:R2:W-:Y:S01]  /*1d5b0*/  STL [R1+0x1ee0], R0 ;  /* 0x001ee00001007387 */ /* 0x0005e20000100800 */
[----:B------:R-:W-:-:S03]  /*1d5c0*/  IADD3 R6, P2, PT, R28, R92, RZ ;  /* 0x0000005c1c067210 */ /* 0x000fc60007f5e0ff */
[----:B------:R3:W-:Y:S01]  /*1d5d0*/  STL [R1+0x1ee4], R5 ;  /* 0x001ee40501007387 */ /* 0x0007e20000100800 */
[--C-:B-1----:R-:W-:Y:S02]  /*1d5e0*/  IMAD.X R2, R25, 0x1, R91.reuse, P4 ;  /* 0x0000000119027824 */ /* 0x102fe400020e065b */
[----:B------:R-:W-:Y:S01]  /*1d5f0*/  IMAD.X R28, R29, 0x1, R91, P2 ;  /* 0x000000011d1c7824 */ /* 0x000fe200010e065b */
[-C--:B--2---:R-:W-:Y:S02]  /*1d600*/  IADD3 R0, P1, PT, R26, R92.reuse, RZ ;  /* 0x0000005c1a007210 */ /* 0x084fe40007f3e0ff */
[----:B---3--:R-:W-:-:S03]  /*1d610*/  IADD3 R5, P4, PT, R30, R92, RZ ;  /* 0x0000005c1e057210 */ /* 0x008fc60007f9e0ff */
[----:B------:R-:W-:Y:S04]  /*1d620*/  STL [R1+0x2248], R0 ;  /* 0x0022480001007387 */ /* 0x000fe80000100800 */
[----:B------:R1:W-:Y:S01]  /*1d630*/  STL [R1+0x1ee8], R2 ;  /* 0x001ee80201007387 */ /* 0x0003e20000100800 */
[----:B------:R-:W-:-:S03]  /*1d640*/  IMAD.X R30, R31, 0x1, R91, P4 ;  /* 0x000000011f1e7824 */ /* 0x000fc600020e065b */
[----:B------:R-:W-:Y:S04]  /*1d650*/  STL [R1+0x22c8], R0 ;  /* 0x0022c80001007387 */ /* 0x000fe80000100800 */
[----:B------:R-:W-:Y:S01]  /*1d660*/  STL [R1+0x22d8], R0 ;  /* 0x0022d80001007387 */ /* 0x000fe20000100800 */
[----:B-1----:R-:W-:-:S03]  /*1d670*/  IMAD.X R2, R27, 0x1, R91, P1 ;  /* 0x000000011b027824 */ /* 0x002fc600008e065b */
        /* <DEDUP_REMOVED lines=12> */
[----:B------:R-:W-:Y:S01]  /*1d740*/  STL [R1+0x22e8], R2 ;  /* 0x0022e80201007387 */ /* 0x000fe20000100800 */
[----:B-1----:R-:W-:-:S03]  /*1d750*/  IADD3 R5, P1, PT, R32, R92, RZ ;  /* 0x0000005c20057210 */ /* 0x002fc60007f3e0ff */
[----:B------:R-:W-:Y:S02]  /*1d760*/  STL [R1+0x2328], R2 ;  /* 0x0023280201007387 */ /* 0x000fe40000100800 */
[----:B------:R-:W-:Y:S02]  /*1d770*/  IMAD.X R32, R33, 0x1, R91, P1 ;  /* 0x0000000121207824 */ /* 0x000fe400008e065b */
[----:B------:R-:W-:Y:S04]  /*1d780*/  STL [R1+0x2368], R2 ;  /* 0x0023680201007387 */ /* 0x000fe80000100800 */
[----:B------:R-:W-:Y:S04]  /*1d790*/  STL [R1+0x23a8], R2 ;  /* 0x0023a80201007387 */ /* 0x000fe80000100800 */
[----:B------:R-:W-:Y:S04]  /*1d7a0*/  STL [R1+0x23e8], R2 ;  /* 0x0023e80201007387 */ /* 0x000fe80000100800 */
[----:B------:R-:W-:Y:S04]  /*1d7b0*/  STL [R1+0x2428], R2 ;  /* 0x0024280201007387 */ /* 0x000fe80000100800 */
[----:B------:R-:W-:Y:S04]  /*1d7c0*/  STL [R1+0x245c], R2 ;  /* 0x00245c0201007387 */ /* 0x000fe80000100800 */
[----:B------:R-:W-:Y:S04]  /*1d7d0*/  STL [R1+0x2478], R2 ;  /* 0x0024780201007387 */ /* 0x000fe80000100800 */
[----:B------:R-:W-:Y:S04]  /*1d7e0*/  STL [R1+0x24b8], R2 ;  /* 0x0024b80201007387 */ /* 0x000fe80000100800 */
[----:B------:R1:W-:Y:S04]  /*1d7f0*/  STL.64 [R1+0x3920], R2 ;  /* 0x0039200201007387 */ /* 0x0003e80000100a00 */
[----:B------:R-:W-:Y:S04]  /*1d800*/  STL.64 [R1+0x3928], R28 ;  /* 0x0039281c01007387 */ /* 0x000fe80000100a00 */
[----:B------:R-:W-:Y:S01]  /*1d810*/  STL.64 [R1+0x3930], R30 ;  /* 0x0039301e01007387 */ /* 0x000fe20000100a00 */
[----:B-1----:R-:W-:-:S03]  /*1d820*/  IADD3 R3, P2, PT, R34, R92, RZ ;  /* 0x0000005c22037210 */ /* 0x002fc60007f5e0ff */
[----:B------:R1:W-:Y:S01]  /*1d830*/  STL [R1+0xea8], R5 ;  /* 0x000ea80501007387 */ /* 0x0003e20000100800 */
[-C--:B------:R-:W-:Y:S01]  /*1d840*/  IADD3 R2, P4, PT, R36, R92.reuse, RZ ;  /* 0x0000005c24027210 */ /* 0x080fe20007f9e0ff */
[--C-:B------:R-:W-:Y:S02]  /*1d850*/  IMAD.X R34, R35, 0x1, R91.reuse, P2 ;  /* 0x0000000123227824 */ /* 0x100fe400010e065b */
[----:B------:R2:W-:Y:S02]  /*1d860*/  STL [R1+0xeac], R3 ;  /* 0x000eac0301007387 */ /* 0x0005e40000100800 */
[----:B------:R-:W-:Y:S02]  /*1d870*/  IMAD.X R36, R37, 0x1, R91, P4 ;  /* 0x0000000125247824 */ /* 0x000fe400020e065b */
[----:B------:R-:W-:Y:S01]  /*1d880*/  STL.64 [R1+0x3938], R32 ;  /* 0x0039382001007387 */ /* 0x000fe20000100a00 */
[----:B-1----:R-:W-:-:S03]  /*1d890*/  IADD3 R5, P1, PT, R38, R92, RZ ;  /* 0x0000005c26057210 */ /* 0x002fc60007f3e0ff */
[----:B------:R1:W-:Y:S01]  /*1d8a0*/  STL [R1+0xec8], R2 ;  /* 0x000ec80201007387 */ /* 0x0003e20000100800 */
[-C--:B--2---:R-:W-:Y:S01]  /*1d8b0*/  IADD3 R3, P2, PT, R40, R92.reuse, RZ ;  /* 0x0000005c28037210 */ /* 0x084fe20007f5e0ff */
[--C-:B------:R-:W-:Y:S02]  /*1d8c0*/  IMAD.X R38, R39, 0x1, R91.reuse, P1 ;  /* 0x0000000127267824 */ /* 0x100fe400008e065b */
[----:B------:R-:W-:Y:S02]  /*1d8d0*/  STL.64 [R1+0x3940], R34 ;  /* 0x0039402201007387 */ /* 0x000fe40000100a00 */
[----:B------:R-:W-:Y:S02]  /*1d8e0*/  IMAD.X R40, R41, 0x1, R91, P2 ;  /* 0x0000000129287824 */ /* 0x000fe400010e065b */
[----:B------:R2:W-:Y:S01]  /*1d8f0*/  STL [R1+0xecc], R5 ;  /* 0x000ecc0501007387 */ /* 0x0005e20000100800 */
[----:B-1----:R-:W-:-:S03]  /*1d900*/  IADD3 R2, P4, PT, R42, R92, RZ ;  /* 0x0000005c2a027210 */ /* 0x002fc60007f9e0ff */
[----:B------:R1:W-:Y:S02]  /*1d910*/  STL [R1+0xed0], R3 ;  /* 0x000ed00301007387 */ /* 0x0003e40000100800 */
[----:B------:R-:W-:Y:S02]  /*1d920*/  IMAD.X R42, R43, 0x1, R91, P4 ;  /* 0x000000012b2a7824 */ /* 0x000fe400020e065b */
[----:B------:R3:W-:Y:S01]  /*1d930*/  STL [R1+0xed4], R2 ;  /* 0x000ed40201007387 */ /* 0x0007e20000100800 */
[-C--:B--2---:R-:W-:Y:S02]  /*1d940*/  IADD3 R5, P1, PT, R58, R92.reuse, RZ ;  /* 0x0000005c3a057210 */ /* 0x084fe40007f3e0ff */
[----:B-1----:R-:W-:-:S03]  /*1d950*/  IADD3 R3, P2, PT, R60, R92, RZ ;  /* 0x0000005c3c037210 */ /* 0x002fc60007f5e0ff */
[----:B------:R1:W-:Y:S01]  /*1d960*/  STL [R1+0xed8], R5 ;  /* 0x000ed80501007387 */ /* 0x0003e20000100800 */
[--C-:B------:R-:W-:Y:S01]  /*1d970*/  IMAD.X R58, R59, 0x1, R91.reuse, P1 ;  /* 0x000000013b3a7824 */ /* 0x100fe200008e065b */
[----:B---3--:R-:W-:Y:S02]  /*1d980*/  IADD3 R2, P4, PT, R62, R92, RZ ;  /* 0x0000005c3e027210 */ /* 0x008fe40007f9e0ff */
[----:B------:R2:W-:Y:S01]  /*1d990*/  STL [R1+0xedc], R3 ;  /* 0x000edc0301007387 */ /* 0x0005e20000100800 */
[----:B------:R-:W-:-:S03]  /*1d9a0*/  IMAD.X R60, R61, 0x1, R91, P2 ;  /* 0x000000013d3c7824 */ /* 0x000fc600010e065b */
[----:B------:R3:W-:Y:S01]  /*1d9b0*/  STL [R1+0xee0], R2 ;  /* 0x000ee00201007387 */ /* 0x0007e20000100800 */
[----:B------:R-:W-:Y:S01]  /*1d9c0*/  IMAD.X R62, R63, 0x1, R91, P4 ;  /* 0x000000013f3e7824 */ /* 0x000fe200020e065b */
[-C--:B-1----:R-:W-:Y:S02]  /*1d9d0*/  IADD3 R5, P1, PT, R64, R92.reuse, RZ ;  /* 0x0000005c40057210 */ /* 0x082fe40007f3e0ff */
[----:B--2---:R-:W-:-:S03]  /*1d9e0*/  IADD3 R3, P2, PT, R66, R92, RZ ;  /* 0x0000005c42037210 */ /* 0x004fc60007f5e0ff */
[----:B------:R1:W-:Y:S01]  /*1d9f0*/  STL [R1+0xee4], R5 ;  /* 0x000ee40501007387 */ /* 0x0003e20000100800 */
[----:B------:R-:W-:Y:S01]  /*1da00*/  IMAD.X R64, R65, 0x1, R91, P1 ;  /* 0x0000000141407824 */ /* 0x000fe200008e065b */
[----:B---3--:R-:W-:Y:S02]  /*1da10*/  IADD3 R2, P4, PT, R68, R92, RZ ;  /* 0x0000005c44027210 */ /* 0x008fe40007f9e0ff */
[----:B------:R2:W-:Y:S01]  /*1da20*/  STL [R1+0xee8], R3 ;  /* 0x000ee80301007387 */ /* 0x0005e20000100800 */
[----:B------:R-:W-:-:S03]  /*1da30*/  IADD3.X R66, PT, PT, R67, R91, RZ, P2, !PT ;  /* 0x0000005b43427210 */ /* 0x000fc600017fe4ff */
[----:B------:R3:W-:Y:S01]  /*1da40*/  STL [R1+0xeec], R2 ;  /* 0x000eec0201007387 */ /* 0x0007e20000100800 */
[----:B------:R-:W-:Y:S01]  /*1da50*/  IMAD.X R68, R69, 0x1, R91, P4 ;  /* 0x0000000145447824 */ /* 0x000fe200020e065b */
[-C--:B-1----:R-:W-:Y:S02]  /*1da60*/  IADD3 R5, P1, PT, R70, R92.reuse, RZ ;  /* 0x0000005c46057210 */ /* 0x082fe40007f3e0ff */
[----:B--2---:R-:W-:-:S03]  /*1da70*/  IADD3 R3, P2, PT, R72, R92, RZ ;  /* 0x0000005c48037210 */ /* 0x004fc60007f5e0ff */
[----:B------:R-:W-:Y:S01]  /*1da80*/  STL [R1+0xef0], R5 ;  /* 0x000ef00501007387 */ /* 0x000fe20000100800 */
[----:B---3--:R-:W-:-:S03]  /*1da90*/  IADD3 R2, P4, PT, R74, R92, RZ ;  /* 0x0000005c4a027210 */ /* 0x008fc60007f9e0ff */
[----:B------:R-:W2:Y:S04]  /*1daa0*/  LDL.LU.64 R14, [R1] ;  /* 0x00000000010e7983 */ /* 0x000ea80000300a00 */
[----:B------:R-:W-:Y:S04]  /*1dab0*/  STL [R1+0xef4], R3 ;  /* 0x000ef40301007387 */ /* 0x000fe80000100800 */
[----:B------:R-:W3:Y:S01]  /*1dac0*/  LDL.LU.64 R6, [R1+0x8] ;  /* 0x0000080001067983 */ /* 0x000ee20000300a00 */
[--C-:B------:R-:W-:Y:S02]  /*1dad0*/  IMAD.X R70, R71, 0x1, R91.reuse, P1 ;  /* 0x0000000147467824 */ /* 0x100fe400008e065b */
[--C-:B------:R-:W-:Y:S01]  /*1dae0*/  IMAD.X R72, R73, 0x1, R91.reuse, P2 ;  /* 0x0000000149487824 */ /* 0x100fe200010e065b */
[----:B------:R1:W-:Y:S01]  /*1daf0*/  STL [R1+0xef8], R2 ;  /* 0x000ef80201007387 */ /* 0x0003e20000100800 */
[----:B------:R-:W-:-:S03]  /*1db00*/  IMAD.X R74, R75, 0x1, R91, P4 ;  /* 0x000000014b4a7824 */ /* 0x000fc600020e065b */
[----:B------:R-:W4:Y:S04]  /*1db10*/  LDL.LU.64 R16, [R1+0x10] ;  /* 0x0000100001107983 */ /* 0x000f280000300a00 */
[----:B------:R-:W4:Y:S01]  /*1db20*/  LDL.LU.64 R8, [R1+0x18] ;  /* 0x0000180001087983 */ /* 0x000f220000300a00 */
[----:B-1----:R-:W-:-:S05]  /*1db30*/  IADD3 R2, P1, PT, R76, R92, RZ ;  /* 0x0000005c4c027210 */ /* 0x002fca0007f3e0ff */
[----:B------:R1:W-:Y:S04]  /*1db40*/  STL [R1+0xefc], R2 ;  /* 0x000efc0201007387 */ /* 0x0003e80000100800 */
[----:B------:R-:W4:Y:S01]  /*1db50*/  LDL.LU.64 R10, [R1+0x20] ;  /* 0x00002000010a7983 */ /* 0x000f220000300a00 */
[-C--:B------:R-:W-:Y:S01]  /*1db60*/  IADD3 R3, P2, PT, R78, R92.reuse, RZ ;  /* 0x0000005c4e037210 */ /* 0x080fe20007f5e0ff */
[--C-:B------:R-:W-:Y:S01]  /*1db70*/  IMAD.X R76, R77, 0x1, R91.reuse, P1 ;  /* 0x000000014d4c7824 */ /* 0x100fe200008e065b */
[-C--:B------:R-:W-:Y:S02]  /*1db80*/  IADD3 R5, P1, PT, R44, R92.reuse, RZ ;  /* 0x0000005c2c057210 */ /* 0x080fe40007f3e0ff */
[-C--:B-1----:R-:W-:Y:S01]  /*1db90*/  IADD3 R2, P4, PT, R80, R92.reuse, RZ ;  /* 0x0000005c50027210 */ /* 0x082fe20007f9e0ff */
[----:B------:R-:W-:Y:S01]  /*1dba0*/  STL [R1+0xf00], R3 ;  /* 0x000f000301007387 */ /* 0x000fe20000100800 */
[----:B------:R-:W-:Y:S01]  /*1dbb0*/  IMAD.X R78, R79, 0x1, R91, P2 ;  /* 0x000000014f4e7824 */ /* 0x000fe200010e065b */
[----:B------:R-:W-:-:S02]  /*1dbc0*/  IADD3 R12, P2, PT, R46, R92, RZ ;  /* 0x0000005c2e0c7210 */ /* 0x000fc40007f5e0ff */
[----:B------:R1:W-:Y:S01]  /*1dbd0*/  STL [R1+0xf04], R2 ;  /* 0x000f040201007387 */ /* 0x0003e20000100800 */
[----:B------:R-:W-:-:S03]  /*1dbe0*/  IMAD.X R80, R81, 0x1, R91, P4 ;  /* 0x0000000151507824 */ /* 0x000fc600020e065b */
[----:B-1----:R-:W4:Y:S04]  /*1dbf0*/  LDL.LU.64 R2, [R1+0x28] ;  /* 0x0000280001027983 */ /* 0x002f280000300a00 */
[----:B------:R1:W-:Y:S01]  /*1dc00*/  STL [R1+0xf08], R5 ;  /* 0x000f080501007387 */ /* 0x0003e20000100800 */
[----:B------:R-:W-:-:S03]  /*1dc10*/  IMAD.X R44, R45, 0x1, R91, P1 ;  /* 0x000000012d2c7824 */ /* 0x000fc600008e065b */
[----:B------:R-:W-:Y:S01]  /*1dc20*/  STL [R1+0xf0c], R12 ;  /* 0x000f0c0c01007387 */ /* 0x000fe20000100800 */
[----:B-1----:R-:W-:-:S05]  /*1dc30*/  IADD3 R5, P4, PT, R48, R92, RZ ;  /* 0x0000005c30057210 */ /* 0x002fca0007f9e0ff */
[----:B------:R1:W-:Y:S04]  /*1dc40*/  STL [R1+0xf10], R5 ;  /* 0x000f100501007387 */ /* 0x0003e80000100800 */
[----:B------:R-:W4:Y:S01]  /*1dc50*/  LDL.LU.64 R20, [R1+0x30] ;  /* 0x0000300001147983 */ /* 0x000f220000300a00 */
[--C-:B------:R-:W-:Y:S01]  /*1dc60*/  IMAD.X R46, R47, 0x1, R91.reuse, P2 ;  /* 0x000000012f2e7824 */ /* 0x100fe200010e065b */
[-C--:B-1----:R-:W-:Y:S01]  /*1dc70*/  IADD3 R5, P1, PT, R50, R92.reuse, RZ ;  /* 0x0000005c32057210 */ /* 0x082fe20007f3e0ff */
[----:B------:R-:W-:Y:S01]  /*1dc80*/  IMAD.X R48, R49, 0x1, R91, P4 ;  /* 0x0000000131307824 */ /* 0x000fe200020e065b */
[----:B------:R-:W-:-:S03]  /*1dc90*/  IADD3 R18, P2, PT, R52, R92, RZ ;  /* 0x0000005c34127210 */ /* 0x000fc60007f5e0ff */
[----:B------:R1:W-:Y:S04]  /*1dca0*/  STL [R1+0xf14], R5 ;  /* 0x000f140501007387 */ /* 0x0003e80000100800 */
[----:B------:R-:W4:Y:S01]  /*1dcb0*/  LDL.LU.64 R12, [R1+0x38] ;  /* 0x00003800010c7983 */ /* 0x000f220000300a00 */
[--C-:B------:R-:W-:Y:S01]  /*1dcc0*/  IMAD.X R50, R51, 0x1, R91.reuse, P1 ;  /* 0x0000000133327824 */ /* 0x100fe200008e065b */
[-C--:B-1----:R-:W-:Y:S02]  /*1dcd0*/  IADD3 R5, P4, PT, R54, R92.reuse, RZ ;  /* 0x0000005c36057210 */ /* 0x082fe40007f9e0ff */
[----:B------:R-:W-:Y:S01]  /*1dce0*/  STL [R1+0xf18], R18 ;  /* 0x000f181201007387 */ /* 0x000fe20000100800 */
[----:B------:R-:W-:Y:S01]  /*1dcf0*/  IMAD.X R52, R53, 0x1, R91, P2 ;  /* 0x0000000135347824 */ /* 0x000fe200010e065b */
[----:B------:R-:W-:-:S02]  /*1dd00*/  IADD3 R19, P1, PT, R56, R92, RZ ;  /* 0x0000005c38137210 */ /* 0x000fc40007f3e0ff */
[----:B------:R2:W-:Y:S01]  /*1dd10*/  STL [R1+0xf1c], R5 ;  /* 0x000f1c0501007387 */ /* 0x0005e20000100800 */
[----:B------:R-:W-:-:S03]  /*1dd20*/  IMAD.X R54, R55, 0x1, R91, P4 ;  /* 0x0000000137367824 */ /* 0x000fc600020e065b */
[----:B------:R-:W-:Y:S01]  /*1dd30*/  STL [R1+0xf20], R19 ;  /* 0x000f201301007387 */ /* 0x000fe20000100800 */
[----:B------:R-:W-:Y:S01]  /*1dd40*/  IMAD.X R56, R57, 0x1, R91, P1 ;  /* 0x0000000139387824 */ /* 0x000fe200008e065b */
[-C--:B--2---:R-:W-:Y:S02]  /*1dd50*/  IADD3 R5, P2, PT, R14, R92.reuse, RZ ;  /* 0x0000005c0e057210 */ /* 0x084fe40007f5e0ff */
[----:B---3--:R-:W-:-:S03]  /*1dd60*/  IADD3 R18, P4, PT, R6, R92, RZ ;  /* 0x0000005c06127210 */ /* 0x008fc60007f9e0ff */
[----:B------:R1:W-:Y:S04]  /*1dd70*/  STL [R1], R5 ;  /* 0x0000000501007387 */ /* 0x0003e80000100800 */
[----:B------:R4:W-:Y:S04]  /*1dd80*/  STL [R1+0x8], R18 ;  /* 0x0000081201007387 */ /* 0x0009e80000100800 */
[----:B------:R-:W2:Y:S01]  /*1dd90*/  LDL.LU.64 R24, [R1+0x40] ;  /* 0x0000400001187983 */ /* 0x000ea20000300a00 */
[----:B-1----:R-:W-:-:S03]  /*1dda0*/  IMAD.X R5, R15, 0x1, R91, P2 ;  /* 0x000000010f057824 */ /* 0x002fc600010e065b */
[----:B------:R-:W3:Y:S01]  /*1ddb0*/  LDL.LU.64 R14, [R1+0x48] ;  /* 0x00004800010e7983 */ /* 0x000ee20000300a00 */
[----:B------:R-:W-:Y:S01]  /*1ddc0*/  IMAD.X R6, R7, 0x1, R91, P4 ;  /* 0x0000000107067824 */ /* 0x000fe200020e065b */
[-C--:B----4-:R-:W-:Y:S02]  /*1ddd0*/  IADD3 R18, P1, PT, R16, R92.reuse, RZ ;  /* 0x0000005c10127210 */ /* 0x090fe40007f3e0ff */
[----:B------:R-:W-:-:S03]  /*1dde0*/  IADD3 R7, P2, PT, R8, R92, RZ ;  /* 0x0000005c08077210 */ /* 0x000fc60007f5e0ff */
[----:B------:R1:W-:Y:S04]  /*1ddf0*/  STL [R1+0x10], R18 ;  /* 0x0000101201007387 */ /* 0x0003e80000100800 */
[----:B------:R4:W-:Y:S04]  /*1de00*/  STL [R1+0x18], R7 ;  /* 0x0000180701007387 */ /* 0x0009e80000100800 */
[----:B------:R-:W3:Y:S01]  /*1de10*/  LDL.LU.64 R22, [R1+0x50] ;  /* 0x0000500001167983 */ /* 0x000ee20000300a00 */
[----:B-1----:R-:W-:Y:S01]  /*1de20*/  IADD3 R18, P4, PT, R10, R92, RZ ;  /* 0x0000005c0a127210 */ /* 0x002fe20007f9e0ff */
[----:B----4-:R-:W-:-:S04]  /*1de30*/  IMAD.X R7, R17, 0x1, R91, P1 ;  /* 0x0000000111077824 */ /* 0x010fc800008e065b */
[----:B------:R1:W-:Y:S04]  /*1de40*/  STL [R1+0x20], R18 ;  /* 0x0000201201007387 */ /* 0x0003e80000100800 */
[----:B------:R-:W4:Y:S01]  /*1de50*/  LDL.LU.64 R16, [R1+0x58] ;  /* 0x0000580001107983 */ /* 0x000f220000300a00 */
[--C-:B------:R-:W-:Y:S02]  /*1de60*/  IMAD.X R8, R9, 0x1, R91.reuse, P2 ;  /* 0x0000000109087824 */ /* 0x100fe400010e065b */
[----:B------:R-:W-:Y:S01]  /*1de70*/  IMAD.X R9, R11, 0x1, R91, P4 ;  /* 0x000000010b097824 */ /* 0x000fe200020e065b */
[----:B------:R-:W-:-:S05]  /*1de80*/  IADD3 R11, P1, PT, R2, R92, RZ ;  /* 0x0000005c020b7210 */ /* 0x000fca0007f3e0ff */
[----:B------:R-:W-:Y:S04]  /*1de90*/  STL [R1+0x28], R11 ;  /* 0x0000280b01007387 */ /* 0x000fe80000100800 */
[----:B-1----:R-:W4:Y:S01]  /*1dea0*/  LDL.LU.64 R18, [R1+0x60] ;  /* 0x0000600001127983 */ /* 0x002f220000300a00 */
[----:B------:R-:W-:-:S05]  /*1deb0*/  IADD3 R10, P2, PT, R20, R92, RZ ;  /* 0x0000005c140a7210 */ /* 0x000fca0007f5e0ff */
[----:B------:R1:W-:Y:S02]  /*1dec0*/  STL [R1+0x30], R10 ;  /* 0x0000300a01007387 */ /* 0x0003e40000100800 */
[--C-:B-1----:R-:W-:Y:S01]  /*1ded0*/  IMAD.X R10, R3, 0x1, R91.reuse, P1 ;  /* 0x00000001030a7824 */ /* 0x102fe200008e065b */
[----:B------:R-:W-:Y:S01]  /*1dee0*/  IADD3 R11, P4, PT, R12, R92, RZ ;  /* 0x0000005c0c0b7210 */ /* 0x000fe20007f9e0ff */
[----:B------:R-:W4:Y:S04]  /*1def0*/  LDL.LU.64 R2, [R1+0x68] ;  /* 0x0000680001027983 */ /* 0x000f280000300a00 */
[----:B------:R1:W-:Y:S04]  /*1df00*/  STL [R1+0x38], R11 ;  /* 0x0000380b01007387 */ /* 0x0003e80000100800 */
[----:B------:R-:W4:Y:S01]  /*1df10*/  LDL.LU.64 R32, [R1+0x70] ;  /* 0x0000700001207983 */ /* 0x000f220000300a00 */
[----:B------:R-:W-:-:S02]  /*1df20*/  IMAD.X R12, R13, 0x1, R91, P4 ;  /* 0x000000010d0c7824 */ /* 0x000fc400020e065b */
[----:B-1----:R-:W-:Y:S01]  /*1df30*/  IMAD.X R11, R21, 0x1, R91, P2 ;  /* 0x00000001150b7824 */ /* 0x002fe200010e065b */
[-C--:B--2---:R-:W-:Y:S02]  /*1df40*/  IADD3 R20, P1, PT, R24, R92.reuse, RZ ;  /* 0x0000005c18147210 */ /* 0x084fe40007f3e0ff */
[----:B---3--:R-:W-:-:S03]  /*1df50*/  IADD3 R13, P2, PT, R14, R92, RZ ;  /* 0x0000005c0e0d7210 */ /* 0x008fc60007f5e0ff */
[----:B------:R1:W-:Y:S04]  /*1df60*/  STL [R1+0x40], R20 ;  /* 0x0000401401007387 */ /* 0x0003e80000100800 */
[----:B-1----:R-:W2:Y:S04]  /*1df70*/  LDL.LU.64 R20, [R1+0x78] ;  /* 0x0000780001147983 */ /* 0x002ea80000300a00 */
[----:B------:R1:W-:Y:S01]  /*1df80*/  STL [R1+0x48], R13 ;  /* 0x0000480d01007387 */ /* 0x0003e20000100800 */
[----:B------:R-:W-:-:S03]  /*1df90*/  IADD3 R26, P4, PT, R22, R92, RZ ;  /* 0x0000005c161a7210 */ /* 0x000fc60007f9e0ff */
[----:B------:R-:W3:Y:S01]  /*1dfa0*/  LDL.LU.64 R30, [R1+0x80] ;  /* 0x00008000011e7983 */ /* 0x000ee20000300a00 */
[--C-:B------:R-:W-:Y:S02]  /*1dfb0*/  IMAD.X R14, R15, 0x1, R91.reuse, P2 ;  /* 0x000000010f0e7824 */ /* 0x100fe400010e065b */
[--C-:B------:R-:W-:Y:S01]  /*1dfc0*/  IMAD.X R15, R23, 0x1, R91.reuse, P4 ;  /* 0x00000001170f7824 */ /* 0x100fe200020e065b */
[----:B------:R-:W-:Y:S01]  /*1dfd0*/  STL [R1+0x50], R26 ;  /* 0x0000501a01007387 */ /* 0x000fe20000100800 */
[----:B-1----:R-:W-:Y:S01]  /*1dfe0*/  IMAD.X R13, R25, 0x1, R91, P1 ;  /* 0x00000001190d7824 */ /* 0x002fe200008e065b */
[-C--:B----4-:R-:W-:Y:S02]  /*1dff0*/  IADD3 R25, P1, PT, R16, R92.reuse, RZ ;  /* 0x0000005c10197210 */ /* 0x090fe40007f3e0ff */
[----:B------:R-:W4:Y:S04]  /*1e000*/  LDL.LU.64 R22, [R1+0x88] ;  /* 0x0000880001167983 */ /* 0x000f280000300a00 */
[----:B------:R-:W-:Y:S04]  /*1e010*/  STL [R1+0x58], R25 ;  /* 0x0000581901007387 */ /* 0x000fe80000100800 */
[----:B------:R-:W4:Y:S01]  /*1e020*/  LDL.LU.64 R28, [R1+0x90] ;  /* 0x00009000011c7983 */ /* 0x000f220000300a00 */
[----:B------:R-:W-:-:S05]  /*1e030*/  IADD3 R24, P2, PT, R18, R92, RZ ;  /* 0x0000005c12187210 */ /* 0x000fca0007f5e0ff */
[----:B------:R1:W-:Y:S01]  /*1e040*/  STL [R1+0x60], R24 ;  /* 0x0000601801007387 */ /* 0x0003e20000100800 */
[----:B------:R-:W-:-:S03]  /*1e050*/  IMAD.X R16, R17, 0x1, R91, P1 ;  /* 0x0000000111107824 */ /* 0x000fc600008e065b */
[----:B-1----:R-:W4:Y:S01]  /*1e060*/  LDL.LU.64 R24, [R1+0x98] ;  /* 0x0000980001187983 */ /* 0x002f220000300a00 */
[----:B------:R-:W-:-:S05]  /*1e070*/  IADD3 R26, P4, PT, R2, R92, RZ ;  /* 0x0000005c021a7210 */ /* 0x000fca0007f9e0ff */
[----:B------:R1:W-:Y:S01]  /*1e080*/  STL [R1+0x68], R26 ;  /* 0x0000681a01007387 */ /* 0x0003e20000100800 */
[----:B------:R-:W-:-:S03]  /*1e090*/  IMAD.X R18, R3, 0x1, R91, P4 ;  /* 0x0000000103127824 */ /* 0x000fc600020e065b */
[----:B------:R-:W4:Y:S01]  /*1e0a0*/  LDL.LU.64 R2, [R1+0xa0] ;  /* 0x0000a00001027983 */ /* 0x000f220000300a00 */
[----:B-1----:R-:W-:-:S05]  /*1e0b0*/  IADD3 R26, P1, PT, R32, R92, RZ ;  /* 0x0000005c201a7210 */ /* 0x002fca0007f3e0ff */
[----:B------:R1:W-:Y:S01]  /*1e0c0*/  STL [R1+0x70], R26 ;  /* 0x0000701a01007387 */ /* 0x0003e20000100800 */
[----:B------:R-:W-:-:S03]  /*1e0d0*/  IMAD.X R17, R19, 0x1, R91, P2 ;  /* 0x0000000113117824 */ /* 0x000fc600010e065b */
[----:B-1----:R-:W4:Y:S01]  /*1e0e0*/  LDL.LU.64 R26, [R1+0xa8] ;  /* 0x0000a800011a7983 */ /* 0x002f220000300a00 */
[----:B--2---:R-:W-:-:S05]  /*1e0f0*/  IADD3 R19, P2, PT, R20, R92, RZ ;  /* 0x0000005c14137210 */ /* 0x004fca0007f5e0ff */
[----:B------:R1:W-:Y:S01]  /*1e100*/  STL [R1+0x78], R19 ;  /* 0x0000781301007387 */ /* 0x0003e20000100800 */
[----:B---3--:R-:W-:-:S03]  /*1e110*/  IADD3 R45, P4, PT, R30, R92, RZ ;  /* 0x0000005c1e2d7210 */ /* 0x008fc60007f9e0ff */
[----:B------:R-:W2:Y:S01]  /*1e120*/  LDL.LU.64 R34, [R1+0xb0] ;  /* 0x0000b00001227983 */ /* 0x000ea20000300a00 */
[----:B------:R-:W-:-:S03]  /*1e130*/  IMAD.X R20, R21, 0x1, R91, P2 ;  /* 0x0000000115147824 */ /* 0x000fc600010e065b */
[----:B------:R-:W-:Y:S01]  /*1e140*/  STL [R1+0x80], R45 ;  /* 0x0000802d01007387 */ /* 0x000fe20000100800 */
[----:B-1----:R-:W-:Y:S01]  /*1e150*/  IMAD.X R19, R33, 0x1, R91, P1 ;  /* 0x0000000121137824 */ /* 0x002fe200008e065b */
[----:B------:R-:W-:Y:S02]  /*1e160*/  IADD3.X R21, PT, PT, R31, R91, RZ, P4, !PT ;  /* 0x0000005b1f157210 */ /* 0x000fe400027fe4ff */
[----:B------:R-:W3:Y:S01]  /*1e170*/  LDL.LU.64 R32, [R1+0xb8] ;  /* 0x0000b80001207983 */ /* 0x000ee20000300a00 */
[----:B----4-:R-:W-:-:S05]  /*1e180*/  IADD3 R31, P1, PT, R22, R92, RZ ;  /* 0x0000005c161f7210 */ /* 0x010fca0007f3e0ff */
[----:B------:R-:W-:Y:S01]  /*1e190*/  STL [R1+0x88], R31 ;  /* 0x0000881f01007387 */ /* 0x000fe20000100800 */
[----:B------:R-:W-:-:S03]  /*1e1a0*/  IADD3 R30, P2, PT, R28, R92, RZ ;  /* 0x0000005c1c1e7210 */ /* 0x000fc60007f5e0ff */
[----:B------:R-:W4:Y:S04]  /*1e1b0*/  LDL.LU.64 R82, [R1+0xc0] ;  /* 0x0000c00001527983 */ /* 0x000f280000300a00 */
[----:B------:R1:W-:Y:S04]  /*1e1c0*/  STL [R1+0x90], R30 ;  /* 0x0000901e01007387 */ /* 0x0003e80000100800 */
[----:B-1----:R-:W4:Y:S01]  /*1e1d0*/  LDL.LU.64 R30, [R1+0xc8] ;  /* 0x0000c800011e7983 */ /* 0x002f220000300a00 */
[----:B------:R-:W-:Y:S01]  /*1e1e0*/  IADD3 R45, P4, PT, R24, R92, RZ ;  /* 0x0000005c182d7210 */ /* 0x000fe20007f9e0ff */
[----:B------:R-:W-:-:S02]  /*1e1f0*/  IMAD.X R22, R23, 0x1, R91, P1 ;  /* 0x0000000117167824 */ /* 0x000fc400008e065b */
[--C-:B------:R-:W-:Y:S02]  /*1e200*/  IMAD.X R23, R29, 0x1, R91.reuse, P2 ;  /* 0x000000011d177824 */ /* 0x100fe400010e065b */
[----:B------:R1:W-:Y:S04]  /*1e210*/  STL [R1+0x98], R45 ;  /* 0x0000982d01007387 */ /* 0x0003e80000100800 */
[----:B------:R-:W4:Y:S01]  /*1e220*/  LDL.LU.64 R28, [R1+0xd0] ;  /* 0x0000d000011c7983 */ /* 0x000f220000300a00 */
[----:B------:R-:W-:Y:S01]  /*1e230*/  IMAD.X R24, R25, 0x1, R91, P4 ;  /* 0x0000000119187824 */ /* 0x000fe200020e065b */
[----:B-1----:R-:W-:-:S05]  /*1e240*/  IADD3 R45, P1, PT, R2, R92, RZ ;  /* 0x0000005c022d7210 */ /* 0x002fca0007f3e0ff */
[----:B------:R-:W-:Y:S04]  /*1e250*/  STL [R1+0xa0], R45 ;  /* 0x0000a02d01007387 */ /* 0x000fe80000100800 */
[----:B------:R-:W4:Y:S01]  /*1e260*/  LDL.LU.64 R86, [R1+0xd8] ;  /* 0x0000d80001567983 */ /* 0x000f220000300a00 */
[----:B------:R-:W-:-:S05]  /*1e270*/  IADD3 R25, P2, PT, R26, R92, RZ ;  /* 0x0000005c1a197210 */ /* 0x000fca0007f5e0ff */
[----:B------:R1:W-:Y:S02]  /*1e280*/  STL [R1+0xa8], R25 ;  /* 0x0000a81901007387 */ /* 0x0003e40000100800 */
[--C-:B-1----:R-:W-:Y:S02]  /*1e290*/  IMAD.X R25, R3, 0x1, R91.reuse, P1 ;  /* 0x0000000103197824 */ /* 0x102fe400008e065b */
[----:B------:R-:W4:Y:S01]  /*1e2a0*/  LDL.LU.64 R2, [R1+0xe0] ;  /* 0x0000e00001027983 */ /* 0x000f220000300a00 */
[----:B------:R-:W-:Y:S01]  /*1e2b0*/  IMAD.X R26, R27, 0x1, R91, P2 ;  /* 0x000000011b1a7824 */ /* 0x000fe200010e065b */
[----:B--2---:R-:W-:-:S05]  /*1e2c0*/  IADD3 R45, P4, PT, R34, R92, RZ ;  /* 0x0000005c222d7210 */ /* 0x004fca0007f9e0ff */
[----:B------:R4:W-:Y:S01]  /*1e2d0*/  STL [R1+0xb0], R45 ;  /* 0x0000b02d01007387 */ /* 0x0009e20000100800 */
[----:B------:R-:W-:Y:S01]  /*1e2e0*/  IMAD.X R27, R35, 0x1, R91, P4 ;  /* 0x00000001231b7824 */ /* 0x000fe200020e065b */
[-C--:B---3--:R-:W-:Y:S02]  /*1e2f0*/  IADD3 R84, P1, PT, R32, R92.reuse, RZ ;  /* 0x0000005c20547210 */ /* 0x088fe40007f3e0ff */
[----:B------:R-:W2:Y:S04]  /*1e300*/  LDL.LU.64 R34, [R1+0xe8] ;  /* 0x0000e80001227983 */ /* 0x000ea80000300a00 */
[----:B------:R1:W-:Y:S01]  /*1e310*/  STL [R1+0xf24], R84 ;  /* 0x000f245401007387 */ /* 0x0003e20000100800 */
[----:B----4-:R-:W-:-:S03]  /*1e320*/  IADD3 R45, P2, PT, R82, R92, RZ ;  /* 0x0000005c522d7210 */ /* 0x010fc60007f5e0ff */
[----:B-1----:R-:W3:Y:S01]  /*1e330*/  LDL.LU.64 R84, [R1+0xf0] ;  /* 0x0000f00001547983 */ /* 0x002ee20000300a00 */
[----:B------:R-:W-:-:S03]  /*1e340*/  IMAD.X R88, R33, 0x1, R91, P1 ;  /* 0x0000000121587824 */ /* 0x000fc600008e065b */
[----:B------:R1:W-:Y:S04]  /*1e350*/  STL [R1+0xf28], R45 ;  /* 0x000f282d01007387 */ /* 0x0003e80000100800 */
[----:B------:R-:W4:Y:S01]  /*1e360*/  LDL.LU.64 R32, [R1+0xf8] ;  /* 0x0000f80001207983 */ /* 0x000f220000300a00 */
[----:B-1----:R-:W-:-:S05]  /*1e370*/  IADD3 R45, P4, PT, R30, R92, RZ ;  /* 0x0000005c1e2d7210 */ /* 0x002fca0007f9e0ff */
[----:B------:R1:W-:Y:S01]  /*1e380*/  STL [R1+0xf2c], R45 ;  /* 0x000f2c2d01007387 */ /* 0x0003e20000100800 */
[----:B------:R-:W-:-:S03]  /*1e390*/  IMAD.X R30, R31, 0x1, R91, P4 ;  /* 0x000000011f1e7824 */ /* 0x000fc600020e065b */
[----:B------:R-:W-:Y:S01]  /*1e3a0*/  STL [R1+0xb8], R88 ;  /* 0x0000b85801007387 */ /* 0x000fe20000100800 */
[----:B-1----:R-:W-:-:S05]  /*1e3b0*/  IMAD.X R45, R83, 0x1, R91, P2 ;  /* 0x00000001532d7824 */ /* 0x002fca00010e065b */
[----:B------:R-:W-:Y:S04]  /*1e3c0*/  STL [R1+0xc0], R45 ;  /* 0x0000c02d01007387 */ /* 0x000fe80000100800 */
[----:B------:R1:W-:Y:S04]  /*1e3d0*/  STL [R1+0xc8], R30 ;  /* 0x0000c81e01007387 */ /* 0x0003e80000100800 */
[----:B-1----:R-:W4:Y:S01]  /*1e3e0*/  LDL.LU.64 R30, [R1+0x100] ;  /* 0x00010000011e7983 */ /* 0x002f220000300a00 */
[-C--:B------:R-:W-:Y:S02]  /*1e3f0*/  IADD3 R82, P1, PT, R28, R92.reuse, RZ ;  /* 0x0000005c1c527210 */ /* 0x080fe40007f3e0ff */
[----:B------:R-:W-:-:S03]  /*1e400*/  IADD3 R45, P2, PT, R86, R92, RZ ;  /* 0x0000005c562d7210 */ /* 0x000fc60007f5e0ff */
[----:B------:R1:W-:Y:S01]  /*1e410*/  STL [R1+0xf30], R82 ;  /* 0x000f305201007387 */ /* 0x0003e20000100800 */
[----:B------:R-:W-:-:S03]  /*1e420*/  IMAD.X R88, R29, 0x1, R91, P1 ;  /* 0x000000011d587824 */ /* 0x000fc600008e065b */
[----:B-1----:R-:W4:Y:S04]  /*1e430*/  LDL.LU.64 R82, [R1+0x108] ;  /* 0x0001080001527983 */ /* 0x002f280000300a00 */
        /* <DEDUP_REMOVED lines=10> */
[----:B--2---:R-:W-:-:S05]  /*1e4e0*/  IADD3 R86, P1, PT, R34, R92, RZ ;  /* 0x0000005c22567210 */ /* 0x004fca0007f3e0ff */
[----:B------:R1:W-:Y:S01]  /*1e4f0*/  STL [R1+0xf3c], R86 ;  /* 0x000f3c5601007387 */ /* 0x0003e20000100800 */
[----:B------:R-:W-:Y:S01]  /*1e500*/  IMAD.X R88, R35, 0x1, R91, P1 ;  /* 0x0000000123587824 */ /* 0x000fe200008e065b */
[-C--:B---3--:R-:W-:Y:S02]  /*1e510*/  IADD3 R45, P2, PT, R84, R92.reuse, RZ ;  /* 0x0000005c542d7210 */ /* 0x088fe40007f5e0ff */
[----:B-1----:R-:W2:Y:S04]  /*1e520*/  LDL.LU.64 R86, [R1+0x120] ;  /* 0x0001200001567983 */ /* 0x002ea80000300a00 */
[----:B------:R4:W-:Y:S04]  /*1e530*/  STL [R1+0xf40], R45 ;  /* 0x000f402d01007387 */ /* 0x0009e80000100800 */
[----:B------:R-:W3:Y:S01]  /*1e540*/  LDL.LU.64 R34, [R1+0x128] ;  /* 0x0001280001227983 */ /* 0x000ee20000300a00 */
[----:B----4-:R-:W-:-:S05]  /*1e550*/  IADD3 R45, P4, PT, R32, R92, RZ ;  /* 0x0000005c202d7210 */ /* 0x010fca0007f9e0ff */
[----:B------:R1:W-:Y:S01]  /*1e560*/  STL [R1+0xf44], R45 ;  /* 0x000f442d01007387 */ /* 0x0003e20000100800 */
[----:B------:R-:W-:-:S03]  /*1e570*/  IMAD.X R32, R33, 0x1, R91, P4 ;  /* 0x0000000121207824 */ /* 0x000fc600020e065b */
[----:B------:R-:W-:Y:S01]  /*1e580*/  STL [R1+0xe8], R88 ;  /* 0x0000e85801007387 */ /* 0x000fe20000100800 */
[----:B-1----:R-:W-:-:S05]  /*1e590*/  IMAD.X R45, R85, 0x1, R91, P2 ;  /* 0x00000001552d7824 */ /* 0x002fca00010e065b */
[----:B------:R-:W-:Y:S04]  /*1e5a0*/  STL [R1+0xf0], R45 ;  /* 0x0000f02d01007387 */ /* 0x000fe80000100800 */
[----:B------:R1:W-:Y:S01]  /*1e5b0*/  STL [R1+0xf8], R32 ;  /* 0x0000f82001007387 */ /* 0x0003e20000100800 */
[----:B------:R-:W-:-:S03]  /*1e5c0*/  IADD3 R84, P1, PT, R30, R92, RZ ;  /* 0x0000005c1e547210 */ /* 0x000fc60007f3e0ff */
[----:B-1----:R-:W4:Y:S04]  /*1e5d0*/  LDL.LU.64 R32, [R1+0x130] ;  /* 0x0001300001207983 */ /* 0x002f280000300a00 */
[----:B------:R1:W-:Y:S04]  /*1e5e0*/  STL [R1+0xf48], R84 ;  /* 0x000f485401007387 */ /* 0x0003e80000100800 */
[----:B-1----:R-:W4:Y:S01]  /*1e5f0*/  LDL.LU.64 R84, [R1+0x138] ;  /* 0x0001380001547983 */ /* 0x002f220000300a00 */
[----:B------:R-:W-:Y:S01]  /*1e600*/  IADD3 R45, P2, PT, R82, R92, RZ ;  /* 0x0000005c522d7210 */ /* 0x000fe20007f5e0ff */
[----:B------:R-:W-:-:S04]  /*1e610*/  IMAD.X R88, R31, 0x1, R91, P1 ;  /* 0x000000011f587824 */ /* 0x000fc800008e065b */
        /* <DEDUP_REMOVED lines=11> */
[----:B------:R1:W-:Y:S01]  /*1e6d0*/  STL [R1+0xf54], R82 ;  /* 0x000f545201007387 */ /* 0x0003e20000100800 */
[----:B------:R-:W-:-:S03]  /*1e6e0*/  IMAD.X R88, R3, 0x1, R91, P1 ;  /* 0x0000000103587824 */ /* 0x000fc600008e065b */
[----:B-1----:R-:W4:Y:S01]  /*1e6f0*/  LDL.LU.64 R82, [R1+0x150] ;  /* 0x0001500001527983 */ /* 0x002f220000300a00 */
[----:B--2---:R-:W-:-:S05]  /*1e700*/  IADD3 R45, P2, PT, R86, R92, RZ ;  /* 0x0000005c562d7210 */ /* 0x004fca0007f5e0ff */
[----:B------:R3:W-:Y:S04]  /*1e710*/  STL [R1+0xf58], R45 ;  /* 0x000f582d01007387 */ /* 0x0007e80000100800 */
[----:B------:R-:W2:Y:S01]  /*1e720*/  LDL.LU.64 R2, [R1+0x158] ;  /* 0x0001580001027983 */ /* 0x000ea20000300a00 */
[----:B---3--:R-:W-:-:S05]  /*1e730*/  IADD3 R45, P4, PT, R34, R92, RZ ;  /* 0x0000005c222d7210 */ /* 0x008fca0007f9e0ff */
[----:B------:R1:W-:Y:S01]  /*1e740*/  STL [R1+0xf5c], R45 ;  /* 0x000f5c2d01007387 */ /* 0x0003e20000100800 */
[----:B------:R-:W-:-:S03]  /*1e750*/  IMAD.X R34, R35, 0x1, R91, P4 ;  /* 0x0000000123227824 */ /* 0x000fc600020e065b */
[----:B------:R-:W-:Y:S01]  /*1e760*/  STL [R1+0x118], R88 ;  /* 0x0001185801007387 */ /* 0x000fe20000100800 */
[----:B-1----:R-:W-:-:S05]  /*1e770*/  IMAD.X R45, R87, 0x1, R91, P2 ;  /* 0x00000001572d7824 */ /* 0x002fca00010e065b */
[----:B------:R-:W-:Y:S04]  /*1e780*/  STL [R1+0x120], R45 ;  /* 0x0001202d01007387 */ /* 0x000fe80000100800 */
[----:B------:R1:W-:Y:S04]  /*1e790*/  STL [R1+0x128], R34 ;  /* 0x0001282201007387 */ /* 0x0003e80000100800 */
[----:B-1----:R-:W3:Y:S01]  /*1e7a0*/  LDL.LU.64 R34, [R1+0x160] ;  /* 0x0001600001227983 */ /* 0x002ee20000300a00 */
[----:B----4-:R-:W-:-:S05]  /*1e7b0*/  IADD3 R86, P1, PT, R32, R92, RZ ;  /* 0x0000005c20567210 */ /* 0x010fca0007f3e0ff */
[----:B------:R1:W-:Y:S01]  /*1e7c0*/  STL [R1+0xf60], R86 ;  /* 0x000f605601007387 */ /* 0x0003e20000100800 */
[----:B------:R-:W-:Y:S01]  /*1e7d0*/  IMAD.X R88, R33, 0x1, R91, P1 ;  /* 0x0000000121587824 */ /* 0x000fe200008e065b */
[-C--:B------:R-:W-:Y:S02]  /*1e7e0*/  IADD3 R45, P2, PT, R84, R92.reuse, RZ ;  /* 0x0000005c542d7210 */ /* 0x080fe40007f5e0ff */
        /* <DEDUP_REMOVED lines=13> */
[----:B------:R-:W-:Y:S01]  /*1e8c0*/  IMAD.X R88, R29, 0x1, R91, P1 ;  /* 0x000000011d587824 */ /* 0x000fe200008e065b */
[-C--:B------:R-:W-:Y:S02]  /*1e8d0*/  IADD3 R45, P2, PT, R82, R92.reuse, RZ ;  /* 0x0000005c522d7210 */ /* 0x080fe40007f5e0ff */
[----:B-1----:R-:W4:Y:S04]  /*1e8e0*/  LDL.LU.64 R84, [R1+0x180] ;  /* 0x0001800001547983 */ /* 0x002f280000300a00 */
[----:B------:R2:W-:Y:S04]  /*1e8f0*/  STL [R1+0xf70], R45 ;  /* 0x000f702d01007387 */ /* 0x0005e80000100800 */
[----:B------:R-:W4:Y:S01]  /*1e900*/  LDL.LU.64 R28, [R1+0x188] ;  /* 0x00018800011c7983 */ /* 0x000f220000300a00 */
[----:B--2---:R-:W-:-:S05]  /*1e910*/  IADD3 R45, P4, PT, R2, R92, RZ ;  /* 0x0000005c022d7210 */ /* 0x004fca0007f9e0ff */
[----:B------:R1:W-:Y:S01]  /*1e920*/  STL [R1+0xf74], R45 ;  /* 0x000f742d01007387 */ /* 0x0003e20000100800 */
[----:B------:R-:W-:-:S03]  /*1e930*/  IMAD.X R2, R3, 0x1, R91, P4 ;  /* 0x0000000103027824 */ /* 0x000fc600020e065b */
[----:B------:R-:W-:Y:S01]  /*1e940*/  STL [R1+0x148], R88 ;  /* 0x0001485801007387 */ /* 0x000fe20000100800 */
[----:B-1----:R-:W-:-:S05]  /*1e950*/  IMAD.X R45, R83, 0x1, R91, P2 ;  /* 0x00000001532d7824 */ /* 0x002fca00010e065b */
[----:B------:R-:W-:Y:S04]  /*1e960*/  STL [R1+0x150], R45 ;  /* 0x0001502d01007387 */ /* 0x000fe80000100800 */
[----:B------:R1:W-:Y:S04]  /*1e970*/  STL [R1+0x158], R2 ;  /* 0x0001580201007387 */ /* 0x0003e80000100800 */
[----:B-1----:R-:W2:Y:S01]  /*1e980*/  LDL.LU.64 R2, [R1+0x190] ;  /* 0x0001900001027983 */ /* 0x002ea20000300a00 */
[----:B---3--:R-:W-:-:S05]  /*1e990*/  IADD3 R82, P1, PT, R34, R92, RZ ;  /* 0x0000005c22527210 */ /* 0x008fca0007f3e0ff */
[----:B------:R1:W-:Y:S01]  /*1e9a0*/  STL [R1+0xf78], R82 ;  /* 0x000f785201007387 */ /* 0x0003e20000100800 */
[----:B------:R-:W-:-:S03]  /*1e9b0*/  IMAD.X R88, R35, 0x1, R91, P1 ;  /* 0x0000000123587824 */ /* 0x000fc600008e065b */
[----:B-1----:R-:W3:Y:S01]  /*1e9c0*/  LDL.LU.64 R82, [R1+0x198] ;  /* 0x0001980001527983 */ /* 0x002ee20000300a00 */
[----:B----4-:R-:W-:-:S05]  /*1e9d0*/  IADD3 R45, P2, PT, R86, R92, RZ ;  /* 0x0000005c562d7210 */ /* 0x010fca0007f5e0ff */
        /* <DEDUP_REMOVED lines=10> */
[----:B------:R-:W-:-:S05]  /*1ea80*/  IADD3 R86, P1, PT, R30, R92, RZ ;  /* 0x0000005c1e567210 */ /* 0x000fca0007f3e0ff */
[----:B------:R1:W-:Y:S01]  /*1ea90*/  STL [R1+0xf84], R86 ;  /* 0x000f845601007387 */ /* 0x0003e20000100800 */
[----:B------:R-:W-:Y:S02]  /*1eaa0*/  IADD3.X R88, PT, PT, R31, R91, RZ, P1, !PT ;  /* 0x0000005b1f587210 */ /* 0x000fe40000ffe4ff */
[-C--:B------:R-:W-:Y:S01]  /*1eab0*/  IADD3 R45, P2, PT, R84, R92.reuse, RZ ;  /* 0x0000005c542d7210 */ /* 0x080fe20007f5e0ff */
        /* <DEDUP_REMOVED lines=13> */
[----:B------:R-:W-:-:S03]  /*1eb90*/  IMAD.X R88, R3, 0x1, R91, P1 ;  /* 0x0000000103587824 */ /* 0x000fc600008e065b */
[----:B-1----:R-:W2:Y:S01]  /*1eba0*/  LDL.LU.64 R84, [R1+0x1c8] ;  /* 0x0001c80001547983 */ /* 0x002ea20000300a00 */
[----:B---3--:R-:W-:-:S05]  /*1ebb0*/  IADD3 R45, P2, PT, R82, R92, RZ ;  /* 0x0000005c522d7210 */ /* 0x008fca0007f5e0ff */
        /* <DEDUP_REMOVED lines=42> */
[----:B------:R-:W-:-:S03]  /*1ee60*/  IMAD.X R88, R35, 0x1, R91, P1 ;  /* 0x0000000123587824 */ /* 0x000fc600008e065b */
[----:B-1----:R-:W4:Y:S01]  /*1ee70*/  LDL.LU.64 R84, [R1+0x210] ;  /* 0x0002100001547983 */ /* 0x002f220000300a00 */
[----:B------:R-:W-:-:S05]  /*1ee80*/  IADD3 R45, P2, PT, R82, R92, RZ ;  /* 0x0000005c522d7210 */ /* 0x000fca0007f5e0ff */
        /* <DEDUP_REMOVED lines=96> */
[----:B-1----:R-:W-:-:S05]  /*1f490*/  IADD3.X R45, PT, PT, R83, R91, RZ, P2, !PT ;  /* 0x0000005b532d7210 */ /* 0x002fca00017fe4ff */
        /* <DEDUP_REMOVED lines=81> */
[----:B------:R-:W-:Y:S01]  /*1f9b0*/  IMAD.X R88, R3, 0x1, R91, P1 ;  /* 0x0000000103587824 */ /* 0x000fe200008e065b */
        /* <DEDUP_REMOVED lines=65> */
[----:B------:R-:W-:-:S03]  /*1fdd0*/  IADD3.X R28, PT, PT, R29, R91, RZ, P4, !PT ;  /* 0x0000005b1d1c7210 */ /* 0x000fc600027fe4ff */
        /* <DEDUP_REMOVED lines=157> */
[----:B------:R-:W-:-:S03]  /*207b0*/  IADD3.X R88, PT, PT, R3, R91, RZ, P1, !PT ;  /* 0x0000005b03587210 */ /* 0x000fc60000ffe4ff */
        /* <DEDUP_REMOVED lines=158> */
[----:B-1----:R-:W-:-:S05]  /*211a0*/  IADD3.X R45, PT, PT, R87, R91, RZ, P2, !PT ;  /* 0x0000005b572d7210 */ /* 0x002fca00017fe4ff */
        /* <DEDUP_REMOVED lines=305> */
[----:B------:R-:W-:-:S03]  /*224c0*/  IADD3.X R88, PT, PT, R33, R91, RZ, P1, !PT ;  /* 0x0000005b21587210 */ /* 0x000fc60000ffe4ff */
        /* <DEDUP_REMOVED lines=306> */
[----:B------:R-:W-:-:S03]  /*237f0*/  IADD3.X R30, PT, PT, R31, R91, RZ, P4, !PT ;  /* 0x0000005b1f1e7210 */ /* 0x000fc600027fe4ff */
        /* <DEDUP_REMOVED lines=158> */
[----:B------:R-:W-:Y:S02]  /*241e0*/  IADD3.X R88, PT, PT, R29, R91, RZ, P1, !PT ;  /* 0x0000005b1d587210 */ /* 0x000fe40000ffe4ff */
        /* <DEDUP_REMOVED lines=157> */
[----:B-1----:R-:W-:-:S05]  /*24bc0*/  IADD3.X R45, PT, PT, R83, R91, RZ, P2, !PT ;  /* 0x0000005b532d7210 */ /* 0x002fca00017fe4ff */
        /* <DEDUP_REMOVED lines=343> */
[----:B------:R0:W-:Y:S01]  /*26140*/  STL [R1+0xd48], R88 ;  /* 0x000d485801007387 */ /* 0x0001e20000100800 */
[----:B-1----:R-:W-:-:S05]  /*26150*/  IMAD.X R45, R85, 0x1, R91, P2 ;  /* 0x00000001552d7824 */ /* 0x002fca00010e065b */
[----:B------:R-:W-:Y:S04]  /*26160*/  STL [R1+0xd50], R45 ;  /* 0x000d502d01007387 */ /* 0x000fe80000100800 */
[----:B------:R-:W-:Y:S04]  /*26170*/  STL [R1+0xd58], R35 ;  /* 0x000d582301007387 */ /* 0x000fe80000100800 */
[----:B------:R-:W4:Y:S01]  /*26180*/  LDL.LU.64 R84, [R1+0xd90] ;  /* 0x000d900001547983 */ /* 0x000f220000300a00 */
[----:B--2---:R-:W-:-:S05]  /*26190*/  IADD3 R34, P1, PT, R32, R92, RZ ;  /* 0x0000005c20227210 */ /* 0x004fca0007f3e0ff */
[----:B------:R1:W-:Y:S01]  /*261a0*/  STL [R1+0x1e08], R34 ;  /* 0x001e082201007387 */ /* 0x0003e20000100800 */
[----:B0-----:R-:W-:-:S03]  /*261b0*/  IMAD.X R88, R33, 0x1, R91, P1 ;  /* 0x0000000121587824 */ /* 0x001fc600008e065b */
        /* <DEDUP_REMOVED lines=8> */
[----:B0-----:R-:W-:-:S05]  /*26240*/  IMAD.X R45, R83, 0x1, R91, P2 ;  /* 0x00000001532d7824 */ /* 0x001fca00010e065b */
[----:B------:R-:W-:Y:S04]  /*26250*/  STL [R1+0xd68], R45 ;  /* 0x000d682d01007387 */ /* 0x000fe80000100800 */
[----:B------:R0:W-:Y:S04]  /*26260*/  STL [R1+0xd70], R30 ;  /* 0x000d701e01007387 */ /* 0x0001e80000100800 */
[----:B0-----:R-:W4:Y:S01]  /*26270*/  LDL.LU.64 R30, [R1+0xda8] ;  /* 0x000da800011e7983 */ /* 0x001f220000300a00 */
[----:B------:R-:W-:-:S05]  /*26280*/  IADD3 R82, P1, PT, R28, R92, RZ ;  /* 0x0000005c1c527210 */ /* 0x000fca0007f3e0ff */
[----:B------:R0:W-:Y:S04]  /*26290*/  STL [R1+0x1e14], R82 ;  /* 0x001e145201007387 */ /* 0x0001e80000100800 */
[----:B0-----:R-:W4:Y:S01]  /*262a0*/  LDL.LU.64 R82, [R1+0xdb0] ;  /* 0x000db00001527983 */ /* 0x001f220000300a00 */
[----:B------:R-:W-:Y:S01]  /*262b0*/  IADD3 R45, P2, PT, R86, R92, RZ ;  /* 0x0000005c562d7210 */ /* 0x000fe20007f5e0ff */
[----:B------:R-:W-:-:S04]  /*262c0*/  IMAD.X R88, R29, 0x1, R91, P1 ;  /* 0x000000011d587824 */ /* 0x000fc800008e065b */
[----:B------:R0:W-:Y:S04]  /*262d0*/  STL [R1+0x1e18], R45 ;  /* 0x001e182d01007387 */ /* 0x0001e80000100800 */
[----:B------:R-:W4:Y:S01]  /*262e0*/  LDL.LU.64 R28, [R1+0xdb8] ;  /* 0x000db800011c7983 */ /* 0x000f220000300a00 */
[----:B0-----:R-:W-:-:S05]  /*262f0*/  IADD3 R45, P4, PT, R2, R92, RZ ;  /* 0x0000005c022d7210 */ /* 0x001fca0007f9e0ff */
[----:B------:R0:W-:Y:S01]  /*26300*/  STL [R1+0x1e1c], R45 ;  /* 0x001e1c2d01007387 */ /* 0x0001e20000100800 */
[----:B------:R-:W-:-:S03]  /*26310*/  IMAD.X R2, R3, 0x1, R91, P4 ;  /* 0x0000000103027824 */ /* 0x000fc600020e065b */
[----:B------:R-:W-:Y:S01]  /*26320*/  STL [R1+0xd78], R88 ;  /* 0x000d785801007387 */ /* 0x000fe20000100800 */
[----:B0-----:R-:W-:-:S05]  /*26330*/  IMAD.X R45, R87, 0x1, R91, P2 ;  /* 0x00000001572d7824 */ /* 0x001fca00010e065b */
[----:B------:R-:W-:Y:S04]  /*26340*/  STL [R1+0xd80], R45 ;  /* 0x000d802d01007387 */ /* 0x000fe80000100800 */
[----:B------:R0:W-:Y:S01]  /*26350*/  STL [R1+0xd88], R2 ;  /* 0x000d880201007387 */ /* 0x0001e20000100800 */
[----:B------:R-:W-:-:S03]  /*26360*/  IADD3 R86, P1, PT, R84, R92, RZ ;  /* 0x0000005c54567210 */ /* 0x000fc60007f3e0ff */
[----:B0-----:R-:W4:Y:S04]  /*26370*/  LDL.LU.64 R2, [R1+0xdc0] ;  /* 0x000dc00001027983 */ /* 0x001f280000300a00 */
[----:B------:R0:W-:Y:S04]  /*26380*/  STL [R1+0x1e20], R86 ;  /* 0x001e205601007387 */ /* 0x0001e80000100800 */
[----:B0-----:R-:W4:Y:S01]  /*26390*/  LDL.LU.64 R86, [R1+0xdc8] ;  /* 0x000dc80001567983 */ /* 0x001f220000300a00 */
[----:B--2---:R-:W-:-:S05]  /*263a0*/  IADD3 R45, P2, PT, R34, R92, RZ ;  /* 0x0000005c222d7210 */ /* 0x004fca0007f5e0ff */
[----:B------:R0:W-:Y:S01]  /*263b0*/  STL [R1+0x1e24], R45 ;  /* 0x001e242d01007387 */ /* 0x0001e20000100800 */
[--C-:B------:R-:W-:Y:S01]  /*263c0*/  IMAD.X R34, R35, 0x1, R91.reuse, P2 ;  /* 0x0000000123227824 */ /* 0x100fe200010e065b */
[-C--:B---3--:R-:W-:Y:S01]  /*263d0*/  IADD3 R88, P4, PT, R32, R92.reuse, RZ ;  /* 0x0000005c20587210 */ /* 0x088fe20007f9e0ff */
[--C-:B0-----:R-:W-:Y:S02]  /*263e0*/  IMAD.X R45, R85, 0x1, R91.reuse, P1 ;  /* 0x00000001552d7824 */ /* 0x101fe400008e065b */
[----:B------:R-:W2:Y:S02]  /*263f0*/  LDL.LU.64 R84, [R1+0xdd0] ;  /* 0x000dd00001547983 */ /* 0x000ea40000300a00 */
[----:B------:R-:W-:Y:S02]  /*26400*/  IMAD.X R33, R33, 0x1, R91, P4 ;  /* 0x0000000121217824 */ /* 0x000fe400020e065b */
[----:B------:R-:W-:Y:S04]  /*26410*/  STL [R1+0x1e28], R88 ;  /* 0x001e285801007387 */ /* 0x000fe80000100800 */
[----:B------:R-:W-:Y:S04]  /*26420*/  STL [R1+0xd90], R45 ;  /* 0x000d902d01007387 */ /* 0x000fe80000100800 */
[----:B------:R0:W-:Y:S04]  /*26430*/  STL [R1+0xd98], R34 ;  /* 0x000d982201007387 */ /* 0x0001e80000100800 */
[----:B------:R-:W-:Y:S04]  /*26440*/  STL [R1+0xda0], R33 ;  /* 0x000da02101007387 */ /* 0x000fe80000100800 */
[----:B0-----:R-:W3:Y:S01]  /*26450*/  LDL.LU.64 R34, [R1+0xdd8] ;  /* 0x000dd80001227983 */ /* 0x001ee20000300a00 */
[----:B----4-:R-:W-:-:S05]  /*26460*/  IADD3 R32, P1, PT, R30, R92, RZ ;  /* 0x0000005c1e207210 */ /* 0x010fca0007f3e0ff */
[----:B------:R0:W-:Y:S01]  /*26470*/  STL [R1+0x1e2c], R32 ;  /* 0x001e2c2001007387 */ /* 0x0001e20000100800 */
[----:B------:R-:W-:-:S03]  /*26480*/  IMAD.X R88, R31, 0x1, R91, P1 ;  /* 0x000000011f587824 */ /* 0x000fc600008e065b */
[----:B0-----:R-:W4:Y:S01]  /*26490*/  LDL.LU.64 R32, [R1+0xde0] ;  /* 0x000de00001207983 */ /* 0x001f220000300a00 */
[----:B------:R-:W-:-:S05]  /*264a0*/  IADD3 R45, P2, PT, R82, R92, RZ ;  /* 0x0000005c522d7210 */ /* 0x000fca0007f5e0ff */
[----:B------:R0:W-:Y:S04]  /*264b0*/  STL [R1+0x1e30], R45 ;  /* 0x001e302d01007387 */ /* 0x0001e80000100800 */
[----:B------:R-:W4:Y:S01]  /*264c0*/  LDL.LU.64 R30, [R1+0xde8] ;  /* 0x000de800011e7983 */ /* 0x000f220000300a00 */
[----:B0-----:R-:W-:-:S05]  /*264d0*/  IADD3 R45, P4, PT, R28, R92, RZ ;  /* 0x0000005c1c2d7210 */ /* 0x001fca0007f9e0ff */
[----:B------:R0:W-:Y:S01]  /*264e0*/  STL [R1+0x1e34], R45 ;  /* 0x001e342d01007387 */ /* 0x0001e20000100800 */
[----:B------:R-:W-:-:S03]  /*264f0*/  IMAD.X R29, R29, 0x1, R91, P4 ;  /* 0x000000011d1d7824 */ /* 0x000fc600020e065b */
[----:B------:R-:W-:Y:S01]  /*26500*/  STL [R1+0xda8], R88 ;  /* 0x000da85801007387 */ /* 0x000fe20000100800 */
[----:B0-----:R-:W-:-:S05]  /*26510*/  IMAD.X R45, R83, 0x1, R91, P2 ;  /* 0x00000001532d7824 */ /* 0x001fca00010e065b */
[----:B------:R0:W-:Y:S04]  /*26520*/  STL [R1+0xdb0], R45 ;  /* 0x000db02d01007387 */ /* 0x0001e80000100800 */
[----:B------:R-:W-:Y:S04]  /*26530*/  STL [R1+0xdb8], R29 ;  /* 0x000db81d01007387 */ /* 0x000fe80000100800 */
[----:B------:R-:W4:Y:S01]  /*26540*/  LDL.LU.64 R82, [R1+0xdf0] ;  /* 0x000df00001527983 */ /* 0x000f220000300a00 */
[----:B------:R-:W-:-:S05]  /*26550*/  IADD3 R28, P1, PT, R2, R92, RZ ;  /* 0x0000005c021c7210 */ /* 0x000fca0007f3e0ff */
[----:B------:R1:W-:Y:S01]  /*26560*/  STL [R1+0x1e38], R28 ;  /* 0x001e381c01007387 */ /* 0x0003e20000100800 */
[----:B0-----:R-:W-:-:S03]  /*26570*/  IADD3 R45, P2, PT, R86, R92, RZ ;  /* 0x0000005c562d7210 */ /* 0x001fc60007f5e0ff */
[----:B-1----:R-:W4:Y:S04]  /*26580*/  LDL.LU.64 R28, [R1+0xdf8] ;  /* 0x000df800011c7983 */ /* 0x002f280000300a00 */
[----:B------:R2:W-:Y:S01]  /*26590*/  STL [R1+0x1e3c], R45 ;  /* 0x001e3c2d01007387 */ /* 0x0005e20000100800 */
[----:B------:R-:W-:-:S03]  /*265a0*/  IMAD.X R88, R3, 0x1, R91, P1 ;  /* 0x0000000103587824 */ /* 0x000fc600008e065b */
[----:B------:R-:W4:Y:S01]  /*265b0*/  LDL.LU.64 R2, [R1+0xe00] ;  /* 0x000e000001027983 */ /* 0x000f220000300a00 */
[----:B--2---:R-:W-:-:S05]  /*265c0*/  IADD3 R45, P4, PT, R84, R92, RZ ;  /* 0x0000005c542d7210 */ /* 0x004fca0007f9e0ff */
[----:B------:R0:W-:Y:S01]  /*265d0*/  STL [R1+0x1e40], R45 ;  /* 0x001e402d01007387 */ /* 0x0001e20000100800 */
[----:B------:R-:W-:-:S03]  /*265e0*/  IMAD.X R85, R85, 0x1, R91, P4 ;  /* 0x0000000155557824 */ /* 0x000fc600020e065b */
[----:B------:R1:W-:Y:S01]  /*265f0*/  STL [R1+0xdc0], R88 ;  /* 0x000dc05801007387 */ /* 0x0003e20000100800 */
[----:B0-----:R-:W-:-:S05]  /*26600*/  IMAD.X R45, R87, 0x1, R91, P2 ;  /* 0x00000001572d7824 */ /* 0x001fca00010e065b */
[----:B------:R4:W-:Y:S01]  /*26610*/  STL [R1+0xdc8], R45 ;  /* 0x000dc82d01007387 */ /* 0x0009e20000100800 */
[----:B---3--:R-:W-:-:S03]  /*26620*/  IADD3 R84, P1, PT, R34, R92, RZ ;  /* 0x0000005c22547210 */ /* 0x008fc60007f3e0ff */
[----:B------:R-:W-:Y:S04]  /*26630*/  STL [R1+0xdd0], R85 ;  /* 0x000dd05501007387 */ /* 0x000fe80000100800 */
[----:B-1----:R-:W2:Y:S04]  /*26640*/  LDL.LU.64 R88, [R1+0xe08] ;  /* 0x000e080001587983 */ /* 0x002ea80000300a00 */
[----:B------:R-:W-:Y:S04]  /*26650*/  STL [R1+0x1e44], R84 ;  /* 0x001e445401007387 */ /* 0x000fe80000100800 */
[----:B------:R-:W3:Y:S01]  /*26660*/  LDL.LU.64 R86, [R1+0xe10] ;  /* 0x000e100001567983 */ /* 0x000ee20000300a00 */
[----:B----4-:R-:W-:-:S05]  /*26670*/  IADD3 R45, P2, PT, R32, R92, RZ ;  /* 0x0000005c202d7210 */ /* 0x010fca0007f5e0ff */
[----:B------:R0:W-:Y:S02]  /*26680*/  STL [R1+0x1e48], R45 ;  /* 0x001e482d01007387 */ /* 0x0001e40000100800 */
[----:B0-----:R-:W-:-:S05]  /*26690*/  IADD3 R45, P4, PT, R30, R92, RZ ;  /* 0x0000005c1e2d7210 */ /* 0x001fca0007f9e0ff */
[----:B------:R-:W-:Y:S04]  /*266a0*/  STL [R1+0x1e4c], R45 ;  /* 0x001e4c2d01007387 */ /* 0x000fe80000100800 */
[----:B------:R-:W4:Y:S01]  /*266b0*/  LDL.LU.64 R84, [R1+0xe18] ;  /* 0x000e180001547983 */ /* 0x000f220000300a00 */
[--C-:B------:R-:W-:Y:S02]  /*266c0*/  IMAD.X R34, R35, 0x1, R91.reuse, P1 ;  /* 0x0000000123227824 */ /* 0x100fe400008e065b */
[--C-:B------:R-:W-:Y:S02]  /*266d0*/  IMAD.X R33, R33, 0x1, R91.reuse, P2 ;  /* 0x0000000121217824 */ /* 0x100fe400010e065b */
[----:B------:R-:W-:Y:S01]  /*266e0*/  IMAD.X R32, R31, 0x1, R91, P4 ;  /* 0x000000011f207824 */ /* 0x000fe200020e065b */
[----:B------:R0:W-:Y:S04]  /*266f0*/  STL [R1+0xdd8], R34 ;  /* 0x000dd82201007387 */ /* 0x0001e80000100800 */
[----:B------:R-:W-:Y:S04]  /*26700*/  STL [R1+0xde0], R33 ;  /* 0x000de02101007387 */ /* 0x000fe80000100800 */
[----:B------:R1:W-:Y:S04]  /*26710*/  STL [R1+0xde8], R32 ;  /* 0x000de82001007387 */ /* 0x0003e80000100800 */
[----:B0-----:R-:W4:Y:S01]  /*26720*/  LDL.LU.64 R34, [R1+0xe20] ;  /* 0x000e200001227983 */ /* 0x001f220000300a00 */
[----:B------:R-:W-:-:S05]  /*26730*/  IADD3 R31, P1, PT, R82, R92, RZ ;  /* 0x0000005c521f7210 */ /* 0x000fca0007f3e0ff */
[----:B------:R-:W-:Y:S04]  /*26740*/  STL [R1+0x1e50], R31 ;  /* 0x001e501f01007387 */ /* 0x000fe80000100800 */
[----:B-1----:R-:W4:Y:S01]  /*26750*/  LDL.LU.64 R32, [R1+0xe28] ;  /* 0x000e280001207983 */ /* 0x002f220000300a00 */
[----:B------:R-:W-:Y:S01]  /*26760*/  IMAD.X R45, R83, 0x1, R91, P1 ;  /* 0x00000001532d7824 */ /* 0x000fe200008e065b */
[----:B------:R-:W-:-:S05]  /*26770*/  IADD3 R30, P2, PT, R28, R92, RZ ;  /* 0x0000005c1c1e7210 */ /* 0x000fca0007f5e0ff */
[----:B------:R0:W-:Y:S01]  /*26780*/  STL [R1+0x1e54], R30 ;  /* 0x001e541e01007387 */ /* 0x0001e20000100800 */
[-C--:B------:R-:W-:Y:S01]  /*26790*/  IADD3 R93, P4, PT, R2, R92.reuse, RZ ;  /* 0x0000005c025d7210 */ /* 0x080fe20007f9e0ff */
[--C-:B------:R-:W-:Y:S02]  /*267a0*/  IMAD.X R29, R29, 0x1, R91.reuse, P2 ;  /* 0x000000011d1d7824 */ /* 0x100fe400010e065b */
[----:B0-----:R-:W4:Y:S02]  /*267b0*/  LDL.LU.64 R30, [R1+0xe30] ;  /* 0x000e3000011e7983 */ /* 0x001f240000300a00 */
[----:B------:R-:W-:Y:S02]  /*267c0*/  IMAD.X R28, R3, 0x1, R91, P4 ;  /* 0x00000001031c7824 */ /* 0x000fe400020e065b */
[----:B------:R-:W-:Y:S04]  /*267d0*/  STL [R1+0x1e58], R93 ;  /* 0x001e585d01007387 */ /* 0x000fe80000100800 */
[----:B------:R-:W-:Y:S04]  /*267e0*/  STL [R1+0xdf0], R45 ;  /* 0x000df02d01007387 */ /* 0x000fe80000100800 */
[----:B------:R-:W-:Y:S04]  /*267f0*/  STL [R1+0xdf8], R29 ;  /* 0x000df81d01007387 */ /* 0x000fe80000100800 */
[----:B------:R0:W-:Y:S04]  /*26800*/  STL [R1+0xe00], R28 ;  /* 0x000e001c01007387 */ /* 0x0001e80000100800 */
[----:B0-----:R-:W4:Y:S01]  /*26810*/  LDL.LU.64 R28, [R1+0xe38] ;  /* 0x000e3800011c7983 */ /* 0x001f220000300a00 */
[----:B--2---:R-:W-:-:S05]  /*26820*/  IADD3 R3, P1, PT, R88, R92, RZ ;  /* 0x0000005c58037210 */ /* 0x004fca0007f3e0ff */
[----:B------:R-:W-:Y:S01]  /*26830*/  STL [R1+0x1e5c], R3 ;  /* 0x001e5c0301007387 */ /* 0x000fe20000100800 */
[----:B---3--:R-:W-:-:S03]  /*26840*/  IADD3 R2, P2, PT, R86, R92, RZ ;  /* 0x0000005c56027210 */ /* 0x008fc60007f5e0ff */
[----:B------:R-:W2:Y:S04]  /*26850*/  LDL.LU.64 R82, [R1+0xe40] ;  /* 0x000e400001527983 */ /* 0x000ea80000300a00 */
[----:B------:R0:W-:Y:S04]  /*26860*/  STL [R1+0x1e60], R2 ;  /* 0x001e600201007387 */ /* 0x0001e80000100800 */
[----:B0-----:R-:W3:Y:S01]  /*26870*/  LDL.LU.64 R2, [R1+0xe48] ;  /* 0x000e480001027983 */ /* 0x001ee20000300a00 */
[----:B------:R-:W-:Y:S01]  /*26880*/  IMAD.X R45, R89, 0x1, R91, P1 ;  /* 0x00000001592d7824 */ /* 0x000fe200008e065b */
[----:B------:R-:W-:-:S02]  /*26890*/  IADD3.X R86, PT, PT, R87, R91, RZ, P2, !PT ;  /* 0x0000005b57567210 */ /* 0x000fc400017fe4ff */
[----:B----4-:R-:W-:-:S05]  /*268a0*/  IADD3 R93, P4, PT, R84, R92, RZ ;  /* 0x0000005c545d7210 */ /* 0x010fca0007f9e0ff */
[----:B------:R-:W-:Y:S01]  /*268b0*/  IMAD.X R85, R85, 0x1, R91, P4 ;  /* 0x0000000155557824 */ /* 0x000fe200020e065b */
[----:B------:R-:W-:Y:S04]  /*268c0*/  STL [R1+0x1e64], R93 ;  /* 0x001e645d01007387 */ /* 0x000fe80000100800 */
[----:B------:R-:W-:Y:S04]  /*268d0*/  STL [R1+0xe08], R45 ;  /* 0x000e082d01007387 */ /* 0x000fe80000100800 */
[----:B------:R0:W-:Y:S04]  /*268e0*/  STL [R1+0xe10], R86 ;  /* 0x000e105601007387 */ /* 0x0001e80000100800 */
[----:B------:R-:W-:Y:S04]  /*268f0*/  STL [R1+0xe18], R85 ;  /* 0x000e185501007387 */ /* 0x000fe80000100800 */
[----:B0-----:R-:W4:Y:S01]  /*26900*/  LDL.LU.64 R86, [R1+0xe50] ;  /* 0x000e500001567983 */ /* 0x001f220000300a00 */
[----:B------:R-:W-:-:S05]  /*26910*/  IADD3 R45, P1, PT, R34, R92, RZ ;  /* 0x0000005c222d7210 */ /* 0x000fca0007f3e0ff */
[----:B------:R0:W-:Y:S01]  /*26920*/  STL [R1+0x1e68], R45 ;  /* 0x001e682d01007387 */ /* 0x0001e20000100800 */
[----:B------:R-:W-:Y:S01]  /*26930*/  IADD3 R84, P2, PT, R32, R92, RZ ;  /* 0x0000005c20547210 */ /* 0x000fe20007f5e0ff */
[----:B------:R-:W-:-:S04]  /*26940*/  IMAD.X R34, R35, 0x1, R91, P1 ;  /* 0x0000000123227824 */ /* 0x000fc800008e065b */
[----:B------:R-:W-:Y:S01]  /*26950*/  STL [R1+0x1e6c], R84 ;  /* 0x001e6c5401007387 */ /* 0x000fe20000100800 */
[----:B------:R-:W-:Y:S01]  /*26960*/  IMAD.X R32, R33, 0x1, R91, P2 ;  /* 0x0000000121207824 */ /* 0x000fe200010e065b */
[----:B0-----:R-:W-:-:S05]  /*26970*/  IADD3 R45, P4, PT, R30, R92, RZ ;  /* 0x0000005c1e2d7210 */ /* 0x001fca0007f9e0ff */
[----:B------:R-:W-:Y:S04]  /*26980*/  STL [R1+0x1e70], R45 ;  /* 0x001e702d01007387 */ /* 0x000fe80000100800 */
[----:B------:R-:W4:Y:S04]  /*26990*/  LDL.LU.64 R88, [R1+0xe58] ;  /* 0x000e580001587983 */ /* 0x000f280000300a00 */
[----:B------:R0:W-:Y:S01]  /*269a0*/  STL [R1+0xe20], R34 ;  /* 0x000e202201007387 */ /* 0x0001e20000100800 */
[----:B------:R-:W-:-:S03]  /*269b0*/  IMAD.X R30, R31, 0x1, R91, P4 ;  /* 0x000000011f1e7824 */ /* 0x000fc600020e065b */
[----:B0-----:R-:W4:Y:S04]  /*269c0*/  LDL.LU.64 R34, [R1+0xe60] ;  /* 0x000e600001227983 */ /* 0x001f280000300a00 */
[----:B------:R0:W-:Y:S04]  /*269d0*/  STL [R1+0xe28], R32 ;  /* 0x000e282001007387 */ /* 0x0001e80000100800 */
[----:B------:R-:W-:Y:S01]  /*269e0*/  STL [R1+0xe30], R30 ;  /* 0x000e301e01007387 */ /* 0x000fe20000100800 */
[----:B0-----:R-:W-:-:S05]  /*269f0*/  IADD3 R32, P1, PT, R28, R92, RZ ;  /* 0x0000005c1c207210 */ /* 0x001fca0007f3e0ff */
[----:B------:R0:W-:Y:S01]  /*26a00*/  STL [R1+0x1e74], R32 ;  /* 0x001e742001007387 */ /* 0x0001e20000100800 */
[----:B------:R-:W-:Y:S01]  /*26a10*/  IMAD.X R28, R29, 0x1, R91, P1 ;  /* 0x000000011d1c7824 */ /* 0x000fe200008e065b */
[----:B--2---:R-:W-:-:S05]  /*26a20*/  IADD3 R31, P2, PT, R82, R92, RZ ;  /* 0x0000005c521f7210 */ /* 0x004fca0007f5e0ff */
[----:B------:R-:W-:Y:S04]  /*26a30*/  STL [R1+0x1e78], R31 ;  /* 0x001e781f01007387 */ /* 0x000fe80000100800 */
[----:B0-----:R-:W2:Y:S01]  /*26a40*/  LDL.LU.64 R32, [R1+0xe68] ;  /* 0x000e680001207983 */ /* 0x001ea20000300a00 */
[----:B---3--:R-:W-:-:S05]  /*26a50*/  IADD3 R30, P4, PT, R2, R92, RZ ;  /* 0x0000005c021e7210 */ /* 0x008fca0007f9e0ff */
[----:B------:R0:W-:Y:S01]  /*26a60*/  STL [R1+0x1e7c], R30 ;  /* 0x001e7c1e01007387 */ /* 0x0001e20000100800 */
[----:B------:R-:W-:-:S03]  /*26a70*/  IMAD.X R83, R83, 0x1, R91, P2 ;  /* 0x0000000153537824 */ /* 0x000fc600010e065b */
[----:B0-----:R-:W3:Y:S04]  /*26a80*/  LDL.LU.64 R30, [R1+0xe70] ;  /* 0x000e7000011e7983 */ /* 0x001ee80000300a00 */
[----:B------:R0:W-:Y:S01]  /*26a90*/  STL [R1+0xe38], R28 ;  /* 0x000e381c01007387 */ /* 0x0001e20000100800 */
[----:B------:R-:W-:-:S03]  /*26aa0*/  IMAD.X R82, R3, 0x1, R91, P4 ;  /* 0x0000000103527824 */ /* 0x000fc600020e065b */
[----:B0-----:R-:W3:Y:S04]  /*26ab0*/  LDL.LU.64 R28, [R1+0xe78] ;  /* 0x000e7800011c7983 */ /* 0x001ee80000300a00 */
[----:B------:R-:W-:Y:S04]  /*26ac0*/  STL [R1+0xe40], R83 ;  /* 0x000e405301007387 */ /* 0x000fe80000100800 */
[----:B------:R-:W3:Y:S04]  /*26ad0*/  LDL.LU.64 R2, [R1+0xe80] ;  /* 0x000e800001027983 */ /* 0x000ee80000300a00 */
[----:B------:R0:W-:Y:S01]  /*26ae0*/  STL [R1+0xe48], R82 ;  /* 0x000e485201007387 */ /* 0x0001e20000100800 */
[----:B----4-:R-:W-:-:S03]  /*26af0*/  IADD3 R45, P1, PT, R86, R92, RZ ;  /* 0x0000005c562d7210 */ /* 0x010fc60007f3e0ff */
[----:B0-----:R-:W4:Y:S04]  /*26b00*/  LDL.LU.64 R82, [R1+0xe88] ;  /* 0x000e880001527983 */ /* 0x001f280000300a00 */
[----:B------:R0:W-:Y:S04]  /*26b10*/  STL [R1+0x1e80], R45 ;  /* 0x001e802d01007387 */ /* 0x0001e80000100800 */
[----:B------:R-:W4:Y:S01]  /*26b20*/  LDL.LU.64 R84, [R1+0xe90] ;  /* 0x000e900001547983 */ /* 0x000f220000300a00 */
[----:B0-----:R-:W-:-:S05]  /*26b30*/  IADD3 R45, P2, PT, R88, R92, RZ ;  /* 0x0000005c582d7210 */ /* 0x001fca0007f5e0ff */
[----:B------:R0:W-:Y:S01]  /*26b40*/  STL [R1+0x1e84], R45 ;  /* 0x001e842d01007387 */ /* 0x0001e20000100800 */
[----:B------:R-:W-:Y:S01]  /*26b50*/  IADD3 R93, P4, PT, R34, R92, RZ ;  /* 0x0000005c225d7210 */ /* 0x000fe20007f9e0ff */
[--C-:B0-----:R-:W-:Y:S02]  /*26b60*/  IMAD.X R45, R87, 0x1, R91.reuse, P1 ;  /* 0x00000001572d7824 */ /* 0x101fe400008e065b */
[----:B------:R-:W4:Y:S04]  /*26b70*/  LDL.LU.64 R86, [R1+0xe98] ;  /* 0x000e980001567983 */ /* 0x000f280000300a00 */
[----:B------:R0:W-:Y:S04]  /*26b80*/  STL [R1+0x1e88], R93 ;  /* 0x001e885d01007387 */ /* 0x0001e80000100800 */
[----:B------:R1:W-:Y:S01]  /*26b90*/  STL [R1+0xe50], R45 ;  /* 0x000e502d01007387 */ /* 0x0003e20000100800 */
[----:B0-----:R-:W-:-:S03]  /*26ba0*/  IMAD.X R93, R89, 0x1, R91, P2 ;  /* 0x00000001595d7824 */ /* 0x001fc600010e065b */
[----:B------:R-:W4:Y:S01]  /*26bb0*/  LDL.LU.64 R88, [R1+0xea0] ;  /* 0x000ea00001587983 */ /* 0x000f220000300a00 */
[----:B-1----:R-:W-:-:S03]  /*26bc0*/  IMAD.X R45, R35, 0x1, R91, P4 ;  /* 0x00000001232d7824 */ /* 0x002fc600020e065b */
[----:B------:R2:W-:Y:S04]  /*26bd0*/  STL [R1+0xe58], R93 ;  /* 0x000e585d01007387 */ /* 0x0005e80000100800 */
[----:B------:R-:W4:Y:S04]  /*26be0*/  LDL.LU.64 R34, [R1+0x3940] ;  /* 0x0039400001227983 */ /* 0x000f280000300a00 */
[----:B------:R3:W-:Y:S01]  /*26bf0*/  STL [R1+0xe60], R45 ;  /* 0x000e602d01007387 */ /* 0x0007e20000100800 */
[----:B--2---:R-:W-:-:S05]  /*26c00*/  IADD3 R93, P1, PT, R32, R92, RZ ;  /* 0x0000005c205d7210 */ /* 0x004fca0007f3e0ff */
[----:B------:R0:W-:Y:S01]  /*26c10*/  STL [R1+0x1e8c], R93 ;  /* 0x001e8c5d01007387 */ /* 0x0001e20000100800 */
[----:B---3--:R-:W-:-:S05]  /*26c20*/  IADD3 R45, P2, PT, R30, R92, RZ ;  /* 0x0000005c1e2d7210 */ /* 0x008fca0007f5e0ff */
[----:B------:R1:W-:Y:S01]  /*26c30*/  STL [R1+0x1e90], R45 ;  /* 0x001e902d01007387 */ /* 0x0003e20000100800 */
[----:B0-----:R-:W-:Y:S01]  /*26c40*/  IADD3 R93, P4, PT, R28, R92, RZ ;  /* 0x0000005c1c5d7210 */ /* 0x001fe20007f9e0ff */
[--C-:B-1----:R-:W-:Y:S02]  /*26c50*/  IMAD.X R45, R33, 0x1, R91.reuse, P1 ;  /* 0x00000001212d7824 */ /* 0x102fe400008e065b */
[----:B------:R-:W2:Y:S04]  /*26c60*/  LDL.LU.64 R32, [R1+0x3938] ;  /* 0x0039380001207983 */ /* 0x000ea80000300a00 */
[----:B------:R0:W-:Y:S02]  /*26c70*/  STL [R1+0x1e94], R93 ;  /* 0x001e945d01007387 */ /* 0x0001e40000100800 */
[----:B0-----:R-:W-:-:S02]  /*26c80*/  IMAD.X R93, R31, 0x1, R91, P2 ;  /* 0x000000011f5d7824 */ /* 0x001fc400010e065b */
[----:B------:R-:W3:Y:S04]  /*26c90*/  LDL.LU.64 R30, [R1+0x3930] ;  /* 0x00393000011e7983 */ /* 0x000ee80000300a00 */
[----:B------:R0:W-:Y:S02]  /*26ca0*/  STL [R1+0xe68], R45 ;  /* 0x000e682d01007387 */ /* 0x0001e40000100800 */
[----:B0-----:R-:W-:Y:S02]  /*26cb0*/  IMAD.X R45, R29, 0x1, R91, P4 ;  /* 0x000000011d2d7824 */ /* 0x001fe400020e065b */
[----:B------:R-:W2:Y:S04]  /*26cc0*/  LDL.LU.64 R28, [R1+0x3928] ;  /* 0x00392800011c7983 */ /* 0x000ea80000300a00 */
[----:B------:R0:W-:Y:S04]  /*26cd0*/  STL [R1+0xe70], R93 ;  /* 0x000e705d01007387 */ /* 0x0001e80000100800 */
[----:B------:R4:W-:Y:S01]  /*26ce0*/  STL [R1+0xe78], R45 ;  /* 0x000e782d01007387 */ /* 0x0009e20000100800 */
[----:B0-----:R-:W-:-:S02]  /*26cf0*/  IADD3 R93, P1, PT, R2, R92, RZ ;  /* 0x0000005c025d7210 */ /* 0x001fc40007f3e0ff */
[----:B----4-:R-:W-:-:S03]  /*26d00*/  IADD3 R45, P2, PT, R82, R92, RZ ;  /* 0x0000005c522d7210 */ /* 0x010fc60007f5e0ff */
[----:B------:R0:W-:Y:S04]  /*26d10*/  STL [R1+0x1e98], R93 ;  /* 0x001e985d01007387 */ /* 0x0001e80000100800 */
[----:B------:R1:W-:Y:S01]  /*26d20*/  STL [R1+0x1e9c], R45 ;  /* 0x001e9c2d01007387 */ /* 0x0003e20000100800 */
[----:B0-----:R-:W-:Y:S01]  /*26d30*/  IADD3 R93, P4, PT, R84, R92, RZ ;  /* 0x0000005c545d7210 */ /* 0x001fe20007f9e0ff */
[--C-:B-1----:R-:W-:Y:S02]  /*26d40*/  IMAD.X R45, R3, 0x1, R91.reuse, P1 ;  /* 0x00000001032d7824 */ /* 0x102fe400008e065b */
[----:B------:R-:W4:Y:S04]  /*26d50*/  LDL.LU.64 R2, [R1+0x3920] ;  /* 0x0039200001027983 */ /* 0x000f280000300a00 */
[----:B------:R0:W-:Y:S02]  /*26d60*/  STL [R1+0x1ea0], R93 ;  /* 0x001ea05d01007387 */ /* 0x0001e40000100800 */
[----:B0-----:R-:W-:-:S02]  /*26d70*/  IMAD.X R93, R83, 0x1, R91, P2 ;  /* 0x00000001535d7824 */ /* 0x001fc400010e065b */
[----:B------:R-:W2:Y:S04]  /*26d80*/  LDL.LU.64 R82, [R1+0x3918] ;  /* 0x0039180001527983 */ /* 0x000ea80000300a00 */
[----:B------:R0:W-:Y:S02]  /*26d90*/  STL [R1+0xe80], R45 ;  /* 0x000e802d01007387 */ /* 0x0001e40000100800 */
[----:B0-----:R-:W-:Y:S02]  /*26da0*/  IMAD.X R45, R85, 0x1, R91, P4 ;  /* 0x00000001552d7824 */ /* 0x001fe400020e065b */
[----:B------:R-:W3:Y:S04]  /*26db0*/  LDL.LU.64 R84, [R1+0x3910] ;  /* 0x0039100001547983 */ /* 0x000ee80000300a00 */
[----:B------:R0:W-:Y:S04]  /*26dc0*/  STL [R1+0xe88], R93 ;  /* 0x000e885d01007387 */ /* 0x0001e80000100800 */
[----:B------:R1:W-:Y:S01]  /*26dd0*/  STL [R1+0xe90], R45 ;  /* 0x000e902d01007387 */ /* 0x0003e20000100800 */
[----:B0-----:R-:W-:-:S03]  /*26de0*/  IADD3 R93, P1, PT, R86, R92, RZ ;  /* 0x0000005c565d7210 */ /* 0x001fc60007f3e0ff */
[----:B-1----:R-:W4:Y:S04]  /*26df0*/  LDL.LU R45, [R1+0xeb4] ;  /* 0x000eb400012d7983 */ /* 0x002f280000300800 */
[----:B------:R0:W-:Y:S02]  /*26e00*/  STL [R1+0xe98], R93 ;  /* 0x000e985d01007387 */ /* 0x0001e40000100800 */
[----:B0-----:R-:W-:-:S05]  /*26e10*/  IADD3 R93, P2, PT, R88, R92, RZ ;  /* 0x0000005c585d7210 */ /* 0x001fca0007f5e0ff */
[----:B------:R2:W-:Y:S02]  /*26e20*/  STL [R1+0x1ea4], R93 ;  /* 0x001ea45d01007387 */ /* 0x0005e40000100800 */
[----:B--2---:R-:W-:Y:S01]  /*26e30*/  IADD3 R93, P4, PT, R82, R92, RZ ;  /* 0x0000005c525d7210 */ /* 0x004fe20007f9e0ff */
[--C-:B------:R-:W-:Y:S02]  /*26e40*/  IMAD.X R82, R87, 0x1, R91.reuse, P1 ;  /* 0x0000000157527824 */ /* 0x100fe400008e065b */
[----:B------:R-:W2:Y:S04]  /*26e50*/  LDL.LU.64 R86, [R1+0x3908] ;  /* 0x0039080001567983 */ /* 0x000ea80000300a00 */
[----:B------:R0:W-:Y:S02]  /*26e60*/  STL [R1+0x1ea8], R93 ;  /* 0x001ea85d01007387 */ /* 0x0001e40000100800 */
[----:B0-----:R-:W-:-:S02]  /*26e70*/  IMAD.X R93, R89, 0x1, R91, P2 ;  /* 0x00000001595d7824 */ /* 0x001fc400010e065b */
[----:B------:R-:W4:Y:S04]  /*26e80*/  LDL.LU.64 R88, [R1+0x3900] ;  /* 0x0039000001587983 */ /* 0x000f280000300a00 */
[----:B------:R3:W-:Y:S02]  /*26e90*/  STL [R1+0xea0], R93 ;  /* 0x000ea05d01007387 */ /* 0x0007e40000100800 */
[----:B---3--:R-:W-:-:S05]  /*26ea0*/  IADD3 R93, P1, PT, R84, R92, RZ ;  /* 0x0000005c545d7210 */ /* 0x008fca0007f3e0ff */
[----:B------:R2:W-:Y:S01]  /*26eb0*/  STL [R1+0x1eac], R93 ;  /* 0x001eac5d01007387 */ /* 0x0005e20000100800 */
[----:B------:R-:W-:Y:S01]  /*26ec0*/  IMAD.X R83, R83, 0x1, R91, P4 ;  /* 0x0000000153537824 */ /* 0x000fe200020e065b */
[----:B--2---:R-:W-:-:S05]  /*26ed0*/  IADD3 R93, P2, PT, R86, R92, RZ ;  /* 0x0000005c565d7210 */ /* 0x004fca0007f5e0ff */
[----:B------:R4:W-:Y:S02]  /*26ee0*/  STL [R1+0x1eb0], R93 ;  /* 0x001eb05d01007387 */ /* 0x0009e40000100800 */
[----:B----4-:R-:W-:-:S05]  /*26ef0*/  IADD3 R93, P4, PT, R88, R92, RZ ;  /* 0x0000005c585d7210 */ /* 0x010fca0007f9e0ff */
[----:B------:R0:W-:Y:S04]  /*26f00*/  STL [R1+0x1eb4], R93 ;  /* 0x001eb45d01007387 */ /* 0x0001e80000100800 */
[----:B0-----:R-:W2:Y:S04]  /*26f10*/  LDL.LU R93, [R1+0x38f8] ;  /* 0x0038f800015d7983 */ /* 0x001ea80000300800 */
[----:B------:R-:W-:Y:S04]  /*26f20*/  STL [R1+0x1f54], R92 ;  /* 0x001f545c01007387 */ /* 0x000fe80000100800 */
[----:B------:R-:W-:Y:S04]  /*26f30*/  STL [R1+0x20ec], R92 ;  /* 0x0020ec5c01007387 */ /* 0x000fe80000100800 */
[----:B------:R-:W-:Y:S04]  /*26f40*/  STL [R1+0x1f58], R91 ;  /* 0x001f585b01007387 */ /* 0x000fe80000100800 */
[----:B------:R-:W-:Y:S01]  /*26f50*/  STL [R1+0x20f0], R91 ;  /* 0x0020f05b01007387 */ /* 0x000fe20000100800 */
[----:B--2---:R-:W-:-:S05]  /*26f60*/  PRMT R93, RZ, 0x7610, R93 ;  /* 0x00007610ff5d7816 */ /* 0x004fca000000005d */
[----:B------:R0:W-:Y:S04]  /*26f70*/  STL.S16 [R1+0x14f8], R93 ;  /* 0x0014f85d01007387 */ /* 0x0001e80000100600 */
[----:B0-----:R-:W2:Y:S02]  /*26f80*/  LDL.LU R93, [R1+0x38f4] ;  /* 0x0038f400015d7983 */ /* 0x001ea40000300800 */
[----:B--2---:R-:W-:-:S05]  /*26f90*/  PRMT R93, RZ, 0x7610, R93 ;  /* 0x00007610ff5d7816 */ /* 0x004fca000000005d */
[----:B------:R0:W-:Y:S04]  /*26fa0*/  STL.S16 [R1+0x14f4], R93 ;  /* 0x0014f45d01007387 */ /* 0x0001e80000100600 */
[----:B0-----:R-:W2:Y:S01]  /*26fb0*/  LDL.LU R93, [R1+0x38f0] ;  /* 0x0038f000015d7983 */ /* 0x001ea20000300800 */
[----:B------:R-:W-:-:S05]  /*26fc0*/  VIADD R45, R45, 0x1 ;  /* 0x000000012d2d7836 */ /* 0x000fca0000000000 */
[----:B------:R-:W-:Y:S01]  /*26fd0*/  STL [R1+0xeb4], R45 ;  /* 0x000eb42d01007387 */ /* 0x000fe20000100800 */
[----:B--2---:R-:W-:-:S05]  /*26fe0*/  PRMT R93, RZ, 0x7610, R93 ;  /* 0x00007610ff5d7816 */ /* 0x004fca000000005d */
[----:B------:R0:W-:Y:S04]  /*26ff0*/  STL.S16 [R1+0x14f0], R93 ;  /* 0x0014f05d01007387 */ /* 0x0001e80000100600 */
[----:B0-----:R-:W2:Y:S02]  /*27000*/  LDL.LU R93, [R1+0x38ec] ;  /* 0x0038ec00015d7983 */ /* 0x001ea40000300800 */
        /* <DEDUP_REMOVED lines=350> */
[----:B0-----:R-:W2:Y:S01]  /*285f0*/  LDL.LU R93, [R1+0x3718] ;  /* 0x00371800015d7983 */ /* 0x001ea20000300800 */
[--C-:B------:R-:W-:Y:S02]  /*28600*/  IMAD.X R84, R85, 0x1, R91.reuse, P1 ;  /* 0x0000000155547824 */ /* 0x100fe400008e065b */
[--C-:B------:R-:W-:Y:S02]  /*28610*/  IMAD.X R86, R87, 0x1, R91.reuse, P2 ;  /* 0x0000000157567824 */ /* 0x100fe400010e065b */
[--C-:B------:R-:W-:Y:S01]  /*28620*/  IMAD.X R88, R89, 0x1, R91.reuse, P4 ;  /* 0x0000000159587824 */ /* 0x100fe200020e065b */
[----:B------:R-:W-:-:S02]  /*28630*/  PRMT R91, RZ, 0x7610, R91 ;  /* 0x00007610ff5b7816 */ /* 0x000fc4000000005b */
[----:B------:R-:W-:Y:S02]  /*28640*/  PRMT R92, RZ, 0x7610, R92 ;  /* 0x00007610ff5c7816 */ /* 0x000fe4000000005c */
[----:B------:R-:W-:Y:S02]  /*28650*/  PRMT R3, RZ, 0x7610, R3 ;  /* 0x00007610ff037816 */ /* 0x000fe40000000003 */
[----:B------:R-:W-:Y:S01]  /*28660*/  PRMT R90, RZ, 0x7610, R90 ;  /* 0x00007610ff5a7816 */ /* 0x000fe2000000005a */
        /* <DEDUP_REMOVED lines=88> */
[----:B------:R-:W-:Y:S02]  /*28bf0*/  PRMT R4, RZ, 0x7610, R4 ;  /* 0x00007610ff047816 */ /* 0x000fe40000000004 */
[----:B--2---:R-:W-:-:S05]  /*28c00*/  PRMT R93, RZ, 0x7610, R93 ;  /* 0x00007610ff5d7816 */ /* 0x004fca000000005d */
[----:B------:R-:W-:Y:S04]  /*28c10*/  STL [R1+0x2e10], R93 ;  /* 0x002e105d01007387 */ /* 0x000fe80000100800 */
        /* <DEDUP_REMOVED lines=685> */
[----:B--2---:R-:W-:-:S05]  /*2b6f0*/  PRMT R4, RZ, 0x7610, R4 ;  /* 0x00007610ff047816 */ /* 0x004fca0000000004 */
[----:B------:R-:W-:Y:S04]  /*2b700*/  STL.S16 [R1+0x1040], R4 ;  /* 0x0010400401007387 */ /* 0x000fe80000100600 */
        /* <DEDUP_REMOVED lines=17> */
[----:B------:R0:W-:Y:S01]  /*2b820*/  STL.S16 [R1+0x1018], R29 ;  /* 0x0010181d01007387 */ /* 0x0001e20000100600 */
        /* <DEDUP_REMOVED lines=8> */
[----:B------:R-:W-:Y:S01]  /*2b8b0*/  PRMT R43, RZ, 0x7610, R43 ;  /* 0x00007610ff2b7816 */ /* 0x000fe2000000002b */
[----:B0-----:R-:W2:Y:S04]  /*2b8c0*/  LDL.LU R29, [R1+0x1eb8] ;  /* 0x001eb800011d7983 */ /* 0x001ea80000300800 */
        /* <DEDUP_REMOVED lines=8> */
[----:B------:R-:W-:Y:S01]  /*2b950*/  PRMT R0, RZ, 0x7610, R0 ;  /* 0x00007610ff007816 */ /* 0x000fe20000000000 */
[----:B------:R-:W1:Y:S01]  /*2b960*/  LDC R4, c[0x0][0x3a0] ;  /* 0x0000e800ff047b82 */ /* 0x000e620000000800 */
[----:B0-----:R-:W3:Y:S04]  /*2b970*/  LDL.LU R31, [R1+0x1ebc] ;  /* 0x001ebc00011f7983 */ /* 0x001ee80000300800 */
[----:B------:R-:W-:Y:S04]  /*2b980*/  STL.S16 [R1+0x100c], R59 ;  /* 0x00100c3b01007387 */ /* 0x000fe80000100600 */
[----:B------:R0:W-:Y:S04]  /*2b990*/  STL.S16 [R1+0x1008], R33 ;  /* 0x0010082101007387 */ /* 0x0001e80000100600 */
[----:B0-----:R-:W4:Y:S04]  /*2b9a0*/  LDL.LU R33, [R1+0xea8] ;  /* 0x000ea80001217983 */ /* 0x001f280000300800 */
[----:B------:R0:W-:Y:S04]  /*2b9b0*/  STL.S16 [R1+0x1004], R35 ;  /* 0x0010042301007387 */ /* 0x0001e80000100600 */
[----:B0-----:R-:W4:Y:S04]  /*2b9c0*/  LDL.LU R35, [R1+0xeac] ;  /* 0x000eac0001237983 */ /* 0x001f280000300800 */
[----:B------:R-:W-:Y:S04]  /*2b9d0*/  STL.S16 [R1+0x1000], R57 ;  /* 0x0010003901007387 */ /* 0x000fe80000100600 */
[----:B------:R0:W-:Y:S04]  /*2b9e0*/  STL.S16 [R1+0xffc], R37 ;  /* 0x000ffc2501007387 */ /* 0x0001e80000100600 */
[----:B0-----:R-:W4:Y:S04]  /*2b9f0*/  LDL.LU R37, [R1+0xec8] ;  /* 0x000ec80001257983 */ /* 0x001f280000300800 */
[----:B------:R-:W-:Y:S04]  /*2ba00*/  STL.S16 [R1+0xff8], R55 ;  /* 0x000ff83701007387 */ /* 0x000fe80000100600 */
[----:B------:R0:W-:Y:S04]  /*2ba10*/  STL.S16 [R1+0xff4], R39 ;  /* 0x000ff42701007387 */ /* 0x0001e80000100600 */
[----:B0-----:R-:W4:Y:S04]  /*2ba20*/  LDL.LU R39, [R1+0xecc] ;  /* 0x000ecc0001277983 */ /* 0x001f280000300800 */
[----:B------:R0:W-:Y:S04]  /*2ba30*/  STL.S16 [R1+0xff0], R41 ;  /* 0x000ff02901007387 */ /* 0x0001e80000100600 */
[----:B0-----:R-:W4:Y:S04]  /*2ba40*/  LDL.LU R41, [R1+0xed0] ;  /* 0x000ed00001297983 */ /* 0x001f280000300800 */
[----:B------:R0:W-:Y:S04]  /*2ba50*/  STL.S16 [R1+0xfec], R43 ;  /* 0x000fec2b01007387 */ /* 0x0001e80000100600 */
[----:B0-----:R-:W4:Y:S04]  /*2ba60*/  LDL.LU R43, [R1+0xed4] ;  /* 0x000ed400012b7983 */ /* 0x001f280000300800 */
[----:B------:R-:W-:Y:S04]  /*2ba70*/  STL.S16 [R1+0xfe8], R53 ;  /* 0x000fe83501007387 */ /* 0x000fe80000100600 */
[----:B------:R-:W-:Y:S04]  /*2ba80*/  STL.S16 [R1+0xfe4], R51 ;  /* 0x000fe43301007387 */ /* 0x000fe80000100600 */
[----:B------:R-:W4:Y:S04]  /*2ba90*/  LDL.LU R59, [R1+0xed8] ;  /* 0x000ed800013b7983 */ /* 0x000f280000300800 */
[----:B------:R-:W-:Y:S04]  /*2baa0*/  STL.S16 [R1+0xfe0], R49 ;  /* 0x000fe03101007387 */ /* 0x000fe80000100600 */
[----:B------:R0:W-:Y:S04]  /*2bab0*/  STL.S16 [R1+0xfdc], R47 ;  /* 0x000fdc2f01007387 */ /* 0x0001e80000100600 */
[----:B------:R-:W4:Y:S04]  /*2bac0*/  LDL.LU R61, [R1+0xedc] ;  /* 0x000edc00013d7983 */ /* 0x000f280000300800 */
[----:B------:R-:W4:Y:S04]  /*2bad0*/  LDL.LU R63, [R1+0xee0] ;  /* 0x000ee000013f7983 */ /* 0x000f280000300800 */
[----:B------:R-:W-:Y:S04]  /*2bae0*/  STL.S16 [R1+0xfd8], R3 ;  /* 0x000fd80301007387 */ /* 0x000fe80000100600 */
[----:B------:R-:W4:Y:S04]  /*2baf0*/  LDL.LU R65, [R1+0xee4] ;  /* 0x000ee40001417983 */ /* 0x000f280000300800 */
[----:B------:R0:W-:Y:S04]  /*2bb00*/  STL [R1+0x24c8], R2 ;  /* 0x0024c80201007387 */ /* 0x0001e80000100800 */
[----:B------:R-:W-:Y:S04]  /*2bb10*/  STL [R1+0x24d8], R0 ;  /* 0x0024d80001007387 */ /* 0x000fe80000100800 */
[----:B------:R-:W4:Y:S01]  /*2bb20*/  LDL.LU R67, [R1+0xee8] ;  /* 0x000ee80001437983 */ /* 0x000f220000300800 */
[----:B--2---:R-:W-:-:S04]  /*2bb30*/  LOP3.LUT R29, R29, R28, RZ, 0x3c, !PT ;  /* 0x0000001c1d1d7212 */ /* 0x004fc800078e3cff */
[----:B------:R-:W-:Y:S02]  /*2bb40*/  LOP3.LUT R28, R29, R28, RZ, 0x3c, !PT ;  /* 0x0000001c1d1c7212 */ /* 0x000fe400078e3cff */
[----:B---3--:R-:W-:Y:S02]  /*2bb50*/  LOP3.LUT R31, R31, R30, RZ, 0x3c, !PT ;  /* 0x0000001e1f1f7212 */ /* 0x008fe400078e3cff */
[----:B------:R-:W-:Y:S02]  /*2bb60*/  LOP3.LUT R29, R29, R28, RZ, 0x3c, !PT ;  /* 0x0000001c1d1d7212 */ /* 0x000fe400078e3cff */
[----:B------:R-:W-:-:S04]  /*2bb70*/  LOP3.LUT R30, R31, R30, RZ, 0x3c, !PT ;  /* 0x0000001e1f1e7212 */ /* 0x000fc800078e3cff */
[----:B------:R-:W-:Y:S01]  /*2bb80*/  LOP3.LUT R31, R31, R30, RZ, 0x3c, !PT ;  /* 0x0000001e1f1f7212 */ /* 0x000fe200078e3cff */
[----:B------:R2:W-:Y:S04]  /*2bb90*/  STL.64 [R1+0x21c8], R28 ;  /* 0x0021c81c01007387 */ /* 0x0005e80000100a00 */
[----:B------:R3:W-:Y:S04]  /*2bba0*/  STL.64 [R1+0x21d0], R30 ;  /* 0x0021d01e01007387 */ /* 0x0007e80000100a00 */
[----:B------:R-:W2:Y:S01]  /*2bbb0*/  LDL.LU R69, [R1+0xeec] ;  /* 0x000eec0001457983 */ /* 0x000ea20000300800 */
[----:B----4-:R-:W-:-:S04]  /*2bbc0*/  LOP3.LUT R33, R33, R32, RZ, 0x3c, !PT ;  /* 0x0000002021217212 */ /* 0x010fc800078e3cff */
[----:B------:R-:W-:-:S04]  /*2bbd0*/  LOP3.LUT R32, R33, R32, RZ, 0x3c, !PT ;  /* 0x0000002021207212 */ /* 0x000fc800078e3cff */
[----:B------:R-:W-:Y:S02]  /*2bbe0*/  LOP3.LUT R33, R33, R32, RZ, 0x3c, !PT ;  /* 0x0000002021217212 */ /* 0x000fe400078e3cff */
[----:B------:R-:W-:-:S04]  /*2bbf0*/  LOP3.LUT R35, R35, R34, RZ, 0x3c, !PT ;  /* 0x0000002223237212 */ /* 0x000fc800078e3cff */
[----:B------:R-:W-:Y:S01]  /*2bc00*/  LOP3.LUT R34, R35, R34, RZ, 0x3c, !PT ;  /* 0x0000002223227212 */ /* 0x000fe200078e3cff */
[----:B------:R4:W-:Y:S04]  /*2bc10*/  STL.64 [R1+0x21d8], R32 ;  /* 0x0021d82001007387 */ /* 0x0009e80000100a00 */
[----:B------:R-:W3:Y:S01]  /*2bc20*/  LDL.LU R71, [R1+0xef0] ;  /* 0x000ef00001477983 */ /* 0x000ee20000300800 */
[----:B------:R-:W-:Y:S02]  /*2bc30*/  LOP3.LUT R37, R37, R36, RZ, 0x3c, !PT ;  /* 0x0000002425257212 */ /* 0x000fe400078e3cff */
[----:B------:R-:W-:Y:S02]  /*2bc40*/  LOP3.LUT R35, R35, R34, RZ, 0x3c, !PT ;  /* 0x0000002223237212 */ /* 0x000fe400078e3cff */
[----:B------:R-:W-:-:S02]  /*2bc50*/  LOP3.LUT R36, R37, R36, RZ, 0x3c, !PT ;  /* 0x0000002425247212 */ /* 0x000fc400078e3cff */
[----:B------:R-:W-:Y:S02]  /*2bc60*/  LOP3.LUT R39, R39, R38, RZ, 0x3c, !PT ;  /* 0x0000002627277212 */ /* 0x000fe400078e3cff */
[----:B------:R-:W-:Y:S02]  /*2bc70*/  LOP3.LUT R37, R37, R36, RZ, 0x3c, !PT ;  /* 0x0000002425257212 */ /* 0x000fe400078e3cff */
[----:B------:R-:W-:Y:S02]  /*2bc80*/  LOP3.LUT R38, R39, R38, RZ, 0x3c, !PT ;  /* 0x0000002627267212 */ /* 0x000fe400078e3cff */
[----:B------:R-:W-:Y:S02]  /*2bc90*/  LOP3.LUT R41, R41, R40, RZ, 0x3c, !PT ;  /* 0x0000002829297212 */ /* 0x000fe400078e3cff */
[----:B------:R-:W-:Y:S02]  /*2bca0*/  LOP3.LUT R39, R39, R38, RZ, 0x3c, !PT ;  /* 0x0000002627277212 */ /* 0x000fe400078e3cff */
[C---:B------:R-:W-:Y:S01]  /*2bcb0*/  LOP3.LUT R40, R41.reuse, R40, RZ, 0x3c, !PT ;  /* 0x0000002829287212 */ /* 0x040fe200078e3cff */
[----:B------:R0:W-:Y:S04]  /*2bcc0*/  STL.64 [R1+0x21e0], R34 ;  /* 0x0021e02201007387 */ /* 0x0001e80000100a00 */
[----:B------:R-:W-:Y:S01]  /*2bcd0*/  STL.64 [R1+0x21e8], R36 ;  /* 0x0021e82401007387 */ /* 0x000fe20000100a00 */
[----:B------:R-:W-:-:S02]  /*2bce0*/  LOP3.LUT R41, R41, R40, RZ, 0x3c, !PT ;  /* 0x0000002829297212 */ /* 0x000fc400078e3cff */
[----:B------:R-:W-:Y:S02]  /*2bcf0*/  LOP3.LUT R43, R43, R42, RZ, 0x3c, !PT ;  /* 0x0000002a2b2b7212 */ /* 0x000fe400078e3cff */
[----:B------:R-:W-:Y:S02]  /*2bd00*/  LOP3.LUT R59, R59, R58, RZ, 0x3c, !PT ;  /* 0x0000003a3b3b7212 */ /* 0x000fe400078e3cff */
[----:B------:R-:W-:Y:S02]  /*2bd10*/  LOP3.LUT R42, R43, R42, RZ, 0x3c, !PT ;  /* 0x0000002a2b2a7212 */ /* 0x000fe400078e3cff */
[----:B------:R-:W-:Y:S01]  /*2bd20*/  LOP3.LUT R61, R61, R60, RZ, 0x3c, !PT ;  /* 0x0000003c3d3d7212 */ /* 0x000fe200078e3cff */
[----:B------:R-:W-:Y:S01]  /*2bd30*/  STL.64 [R1+0x21f0], R38 ;  /* 0x0021f02601007387 */ /* 0x000fe20000100a00 */
[----:B------:R-:W-:-:S03]  /*2bd40*/  LOP3.LUT R58, R59, R58, RZ, 0x3c, !PT ;  /* 0x0000003a3b3a7212 */ /* 0x000fc600078e3cff */
[----:B------:R-:W4:Y:S04]  /*2bd50*/  LDL.LU R73, [R1+0xef4] ;  /* 0x000ef40001497983 */ /* 0x000f280000300800 */
[----:B------:R-:W-:Y:S01]  /*2bd60*/  STL.64 [R1+0x21f8], R40 ;  /* 0x0021f82801007387 */ /* 0x000fe20000100a00 */
[----:B------:R-:W-:Y:S02]  /*2bd70*/  LOP3.LUT R60, R61, R60, RZ, 0x3c, !PT ;  /* 0x0000003c3d3c7212 */ /* 0x000fe400078e3cff */
[----:B------:R-:W-:Y:S02]  /*2bd80*/  LOP3.LUT R63, R63, R62, RZ, 0x3c, !PT ;  /* 0x0000003e3f3f7212 */ /* 0x000fe400078e3cff */
[----:B------:R-:W-:Y:S01]  /*2bd90*/  LOP3.LUT R43, R43, R42, RZ, 0x3c, !PT ;  /* 0x0000002a2b2b7212 */ /* 0x000fe200078e3cff */
[----:B------:R-:W4:Y:S01]  /*2bda0*/  LDL.LU R75, [R1+0xef8] ;  /* 0x000ef800014b7983 */ /* 0x000f220000300800 */
[----:B------:R-:W-:-:S02]  /*2bdb0*/  LOP3.LUT R59, R59, R58, RZ, 0x3c, !PT ;  /* 0x0000003a3b3b7212 */ /* 0x000fc400078e3cff */
[----:B------:R-:W-:Y:S02]  /*2bdc0*/  LOP3.LUT R61, R61, R60, RZ, 0x3c, !PT ;  /* 0x0000003c3d3d7212 */ /* 0x000fe400078e3cff */
[----:B------:R-:W-:Y:S01]  /*2bdd0*/  LOP3.LUT R62, R63, R62, RZ, 0x3c, !PT ;  /* 0x0000003e3f3e7212 */ /* 0x000fe200078e3cff */
[----:B------:R-:W-:Y:S04]  /*2bde0*/  STL.64 [R1+0x2200], R42 ;  /* 0x0022002a01007387 */ /* 0x000fe80000100a00 */
[----:B------:R-:W-:Y:S01]  /*2bdf0*/  STL.64 [R1+0x2220], R58 ;  /* 0x0022203a01007387 */ /* 0x000fe20000100a00 */
[----:B------:R-:W-:-:S03]  /*2be00*/  LOP3.LUT R65, R65, R64, RZ, 0x3c, !PT ;  /* 0x0000004041417212 */ /* 0x000fc600078e3cff */
[----:B------:R-:W4:Y:S01]  /*2be10*/  LDL.LU R77, [R1+0xefc] ;  /* 0x000efc00014d7983 */ /* 0x000f220000300800 */
[----:B------:R-:W-:-:S03]  /*2be20*/  LOP3.LUT R63, R63, R62, RZ, 0x3c, !PT ;  /* 0x0000003e3f3f7212 */ /* 0x000fc600078e3cff */
[----:B------:R-:W-:Y:S04]  /*2be30*/  STL.64 [R1+0x2228], R60 ;  /* 0x0022283c01007387 */ /* 0x000fe80000100a00 */
[----:B------:R-:W4:Y:S01]  /*2be40*/  LDL.LU R79, [R1+0xf00] ;  /* 0x000f0000014f7983 */ /* 0x000f220000300800 */
[----:B------:R-:W-:Y:S02]  /*2be50*/  LOP3.LUT R67, R67, R66, RZ, 0x3c, !PT ;  /* 0x0000004243437212 */ /* 0x000fe400078e3cff */
[----:B------:R-:W-:Y:S01]  /*2be60*/  LOP3.LUT R64, R65, R64, RZ, 0x3c, !PT ;  /* 0x0000004041407212 */ /* 0x000fe200078e3cff */
[----:B------:R-:W-:Y:S04]  /*2be70*/  STL.64 [R1+0x2230], R62 ;  /* 0x0022303e01007387 */ /* 0x000fe80000100a00 */
[----:B------:R-:W4:Y:S01]  /*2be80*/  LDL.LU R81, [R1+0xf04] ;  /* 0x000f040001517983 */ /* 0x000f220000300800 */
[----:B------:R-:W-:-:S02]  /*2be90*/  LOP3.LUT R66, R67, R66, RZ, 0x3c, !PT ;  /* 0x0000004243427212 */ /* 0x000fc400078e3cff */
[----:B------:R-:W-:Y:S01]  /*2bea0*/  LOP3.LUT R65, R65, R64, RZ, 0x3c, !PT ;  /* 0x0000004041417212 */ /* 0x000fe200078e3cff */
[----:B-1----:R-:W-:Y:S01]  /*2beb0*/  IMAD R4, R45, -0x80, R4 ;  /* 0xffffff802d047824 */ /* 0x002fe200078e0204 */
[----:B------:R-:W-:-:S03]  /*2bec0*/  LOP3.LUT R67, R67, R66, RZ, 0x3c, !PT ;  /* 0x0000004243437212 */ /* 0x000fc600078e3cff */
[----:B------:R-:W-:Y:S04]  /*2bed0*/  STL.64 [R1+0x2238], R64 ;  /* 0x0022384001007387 */ /* 0x000fe80000100a00 */
[----:B------:R-:W4:Y:S04]  /*2bee0*/  LDL.LU R45, [R1+0xf08] ;  /* 0x000f0800012d7983 */ /* 0x000f280000300800 */
[----:B------:R-:W-:Y:S04]  /*2bef0*/  STL [R1+0x22d4], R66 ;  /* 0x0022d44201007387 */ /* 0x000fe80000100800 */
[----:B------:R-:W-:Y:S04]  /*2bf00*/  STL [R1+0x22d0], R67 ;  /* 0x0022d04301007387 */ /* 0x000fe80000100800 */
[----:B------:R-:W-:Y:S04]  /*2bf10*/  STL.64 [R1+0x22e0], R66 ;  /* 0x0022e04201007387 */ /* 0x000fe80000100a00 */
[----:B0-----:R-:W4:Y:S01]  /*2bf20*/  LDL.LU R47, [R1+0xf0c] ;  /* 0x000f0c00012f7983 */ /* 0x001f220000300800 */
[----:B--2---:R-:W-:-:S04]  /*2bf30*/  LOP3.LUT R69, R69, R68, RZ, 0x3c, !PT ;  /* 0x0000004445457212 */ /* 0x004fc800078e3cff */
[----:B------:R-:W-:-:S04]  /*2bf40*/  LOP3.LUT R68, R69, R68, RZ, 0x3c, !PT ;  /* 0x0000004445447212 */ /* 0x000fc800078e3cff */
[----:B------:R-:W-:-:S05]  /*2bf50*/  LOP3.LUT R69, R69, R68, RZ, 0x3c, !PT ;  /* 0x0000004445457212 */ /* 0x000fca00078e3cff */
[----:B------:R-:W-:Y:S04]  /*2bf60*/  STL.64 [R1+0x22f0], R68 ;  /* 0x0022f04401007387 */ /* 0x000fe80000100a00 */
[----:B------:R-:W2:Y:S04]  /*2bf70*/  LDL.LU R49, [R1+0xf10] ;  /* 0x000f100001317983 */ /* 0x000ea80000300800 */
[----:B------:R-:W2:Y:S04]  /*2bf80*/  LDL.LU R51, [R1+0xf14] ;  /* 0x000f140001337983 */ /* 0x000ea80000300800 */
[----:B------:R-:W2:Y:S04]  /*2bf90*/  LDL.LU R53, [R1+0xf18] ;  /* 0x000f180001357983 */ /* 0x000ea80000300800 */
[----:B------:R-:W2:Y:S01]  /*2bfa0*/  LDL.LU R55, [R1+0xf1c] ;  /* 0x000f1c0001377983 */ /* 0x000ea20000300800 */
[----:B---3--:R-:W-:-:S04]  /*2bfb0*/  LOP3.LUT R71, R71, R70, RZ, 0x3c, !PT ;  /* 0x0000004647477212 */ /* 0x008fc800078e3cff */
[----:B------:R-:W-:-:S04]  /*2bfc0*/  LOP3.LUT R70, R71, R70, RZ, 0x3c, !PT ;  /* 0x0000004647467212 */ /* 0x000fc800078e3cff */
[----:B------:R-:W-:Y:S01]  /*2bfd0*/  LOP3.LUT R71, R71, R70, RZ, 0x3c, !PT ;  /* 0x0000004647477212 */ /* 0x000fe200078e3cff */
[----:B------:R-:W-:Y:S04]  /*2bfe0*/  STL [R1+0x2308], R70 ;  /* 0x0023084601007387 */ /* 0x000fe80000100800 */
[----:B------:R-:W-:Y:S04]  /*2bff0*/  STL [R1+0x22f8], R71 ;  /* 0x0022f84701007387 */ /* 0x000fe80000100800 */
[----:B------:R-:W-:Y:S04]  /*2c000*/  STL.64 [R1+0x2320], R70 ;  /* 0x0023204601007387 */ /* 0x000fe80000100a00 */
[----:B------:R-:W3:Y:S01]  /*2c010*/  LDL.LU R57, [R1+0xf20] ;  /* 0x000f200001397983 */ /* 0x000ee20000300800 */
[----:B----4-:R-:W-:-:S02]  /*2c020*/  LOP3.LUT R73, R73, R72, RZ, 0x3c, !PT ;  /* 0x0000004849497212 */ /* 0x010fc400078e3cff */
[----:B------:R-:W-:Y:S02]  /*2c030*/  LOP3.LUT R75, R75, R74, RZ, 0x3c, !PT ;  /* 0x0000004a4b4b7212 */ /* 0x000fe400078e3cff */
[----:B------:R-:W-:Y:S02]  /*2c040*/  LOP3.LUT R72, R73, R72, RZ, 0x3c, !PT ;  /* 0x0000004849487212 */ /* 0x000fe400078e3cff */
[----:B------:R-:W-:Y:S02]  /*2c050*/  LOP3.LUT R74, R75, R74, RZ, 0x3c, !PT ;  /* 0x0000004a4b4a7212 */ /* 0x000fe400078e3cff */
[----:B------:R-:W-:Y:S02]  /*2c060*/  LOP3.LUT R73, R73, R72, RZ, 0x3c, !PT ;  /* 0x0000004849497212 */ /* 0x000fe400078e3cff */
[----:B------:R-:W-:Y:S02]  /*2c070*/  LOP3.LUT R77, R77, R76, RZ, 0x3c, !PT ;  /* 0x0000004c4d4d7212 */ /* 0x000fe400078e3cff */
[----:B------:R-:W-:-:S02]  /*2c080*/  LOP3.LUT R75, R75, R74, RZ, 0x3c, !PT ;  /* 0x0000004a4b4b7212 */ /* 0x000fc400078e3cff */
[----:B------:R-:W-:Y:S01]  /*2c090*/  LOP3.LUT R79, R79, R78, RZ, 0x3c, !PT ;  /* 0x0000004e4f4f7212 */ /* 0x000fe200078e3cff */
[----:B------:R-:W-:Y:S01]  /*2c0a0*/  STL.64 [R1+0x2300], R72 ;  /* 0x0023004801007387 */ /* 0x000fe20000100a00 */
[----:B------:R-:W-:-:S03]  /*2c0b0*/  LOP3.LUT R76, R77, R76, RZ, 0x3c, !PT ;  /* 0x0000004c4d4c7212 */ /* 0x000fc600078e3cff */
[----:B------:R-:W-:Y:S04]  /*2c0c0*/  STL [R1+0x2464], R74 ;  /* 0x0024644a01007387 */ /* 0x000fe80000100800 */
[----:B------:R-:W-:Y:S01]  /*2c0d0*/  STL [R1+0x2460], R75 ;  /* 0x0024604b01007387 */ /* 0x000fe20000100800 */
[----:B------:R-:W-:Y:S02]  /*2c0e0*/  LOP3.LUT R78, R79, R78, RZ, 0x3c, !PT ;  /* 0x0000004e4f4e7212 */ /* 0x000fe400078e3cff */
[----:B------:R-:W-:Y:S01]  /*2c0f0*/  LOP3.LUT R81, R81, R80, RZ, 0x3c, !PT ;  /* 0x0000005051517212 */ /* 0x000fe200078e3cff */
[----:B------:R-:W-:Y:S01]  /*2c100*/  STL.64 [R1+0x2470], R74 ;  /* 0x0024704a01007387 */ /* 0x000fe20000100a00 */
[----:B------:R-:W-:-:S03]  /*2c110*/  LOP3.LUT R77, R77, R76, RZ, 0x3c, !PT ;  /* 0x0000004c4d4d7212 */ /* 0x000fc600078e3cff */
[----:B------:R-:W4:Y:S01]  /*2c120*/  LDL.LU R2, [R1] ;  /* 0x0000000001027983 */ /* 0x000f220000300800 */
[----:B------:R-:W-:Y:S02]  /*2c130*/  LOP3.LUT R79, R79, R78, RZ, 0x3c, !PT ;  /* 0x0000004e4f4f7212 */ /* 0x000fe400078e3cff */
[C---:B------:R-:W-:Y:S01]  /*2c140*/  LOP3.LUT R80, R81.reuse, R80, RZ, 0x3c, !PT ;  /* 0x0000005051507212 */ /* 0x040fe200078e3cff */
[----:B------:R-:W-:Y:S04]  /*2c150*/  STL.64 [R1+0x2480], R76 ;  /* 0x0024804c01007387 */ /* 0x000fe80000100a00 */
[----:B------:R-:W-:Y:S01]  /*2c160*/  STL [R1+0x2498], R78 ;  /* 0x0024984e01007387 */ /* 0x000fe20000100800 */
[----:B------:R-:W-:-:S03]  /*2c170*/  LOP3.LUT R81, R81, R80, RZ, 0x3c, !PT ;  /* 0x0000005051517212 */ /* 0x000fc600078e3cff */
[----:B------:R-:W-:Y:S04]  /*2c180*/  STL [R1+0x2488], R79 ;  /* 0x0024884f01007387 */ /* 0x000fe80000100800 */
[----:B------:R-:W-:Y:S04]  /*2c190*/  STL.64 [R1+0x24b0], R78 ;  /* 0x0024b04e01007387 */ /* 0x000fe80000100a00 */
[----:B------:R-:W4:Y:S01]  /*2c1a0*/  LDL.LU R93, [R1+0x8] ;  /* 0x00000800015d7983 */ /* 0x000f220000300800 */
[----:B------:R-:W-:-:S03]  /*2c1b0*/  LOP3.LUT R45, R45, R44, RZ, 0x3c, !PT ;  /* 0x0000002c2d2d7212 */ /* 0x000fc600078e3cff */
[----:B------:R-:W4:Y:S01]  /*2c1c0*/  LDL.LU R90, [R1+0x10] ;  /* 0x00001000015a7983 */ /* 0x000f220000300800 */
[----:B------:R-:W-:-:S03]  /*2c1d0*/  LOP3.LUT R47, R47, R46, RZ, 0x3c, !PT ;  /* 0x0000002e2f2f7212 */ /* 0x000fc600078e3cff */
[----:B------:R-:W-:Y:S04]  /*2c1e0*/  STL.64 [R1+0x2490], R80 ;  /* 0x0024905001007387 */ /* 0x000fe80000100a00 */
[----:B------:R-:W4:Y:S01]  /*2c1f0*/  LDL.LU R87, [R1+0x18] ;  /* 0x0000180001577983 */ /* 0x000f220000300800 */
[----:B------:R-:W-:-:S03]  /*2c200*/  LOP3.LUT R44, R45, R44, RZ, 0x3c, !PT ;  /* 0x0000002c2d2c7212 */ /* 0x000fc600078e3cff */
[----:B------:R-:W4:Y:S01]  /*2c210*/  LDL.LU R85, [R1+0x20] ;  /* 0x0000200001557983 */ /* 0x000f220000300800 */
[----:B------:R-:W-:Y:S02]  /*2c220*/  LOP3.LUT R46, R47, R46, RZ, 0x3c, !PT ;  /* 0x0000002e2f2e7212 */ /* 0x000fe400078e3cff */
[----:B------:R-:W-:Y:S02]  /*2c230*/  LOP3.LUT R45, R45, R44, RZ, 0x3c, !PT ;  /* 0x0000002c2d2d7212 */ /* 0x000fe400078e3cff */
[----:B------:R-:W-:-:S03]  /*2c240*/  LOP3.LUT R47, R47, R46, RZ, 0x3c, !PT ;  /* 0x0000002e2f2f7212 */ /* 0x000fc600078e3cff */
[----:B------:R-:W-:Y:S04]  /*2c250*/  STL.64 [R1+0x2208], R44 ;  /* 0x0022082c01007387 */ /* 0x000fe80000100a00 */
[----:B------:R-:W-:Y:S01]  /*2c260*/  STL.64 [R1+0x2210], R46 ;  /* 0x0022102e01007387 */ /* 0x000fe20000100a00 */
[----:B--2---:R-:W-:Y:S02]  /*2c270*/  LOP3.LUT R49, R49, R48, RZ, 0x3c, !PT ;  /* 0x0000003031317212 */ /* 0x004fe400078e3cff */
        /* <DEDUP_REMOVED lines=8> */
[----:B------:R-:W-:-:S02]  /*2c300*/  LOP3.LUT R51, R51, R50, RZ, 0x3c, !PT ;  /* 0x0000003233337212 */ /* 0x000fc400078e3cff */
[----:B------:R-:W-:Y:S02]  /*2c310*/  LOP3.LUT R53, R53, R52, RZ, 0x3c, !PT ;  /* 0x0000003435357212 */ /* 0x000fe400078e3cff */
[----:B------:R-:W-:Y:S01]  /*2c320*/  LOP3.LUT R55, R55, R54, RZ, 0x3c, !PT ;  /* 0x0000003637377212 */ /* 0x000fe200078e3cff */
[----:B------:R-:W-:Y:S04]  /*2c330*/  STL.64 [R1+0x2218], R48 ;  /* 0x0022183001007387 */ /* 0x000fe80000100a00 */
[----:B------:R-:W-:Y:S04]  /*2c340*/  STL.64 [R1+0x2240], R50 ;  /* 0x0022403201007387 */ /* 0x000fe80000100a00 */
[----:B------:R-:W-:Y:S04]  /*2c350*/  STL.64 [R1+0x2250], R52 ;  /* 0x0022503401007387 */ /* 0x000fe80000100a00 */
        /* <DEDUP_REMOVED lines=8> */
[----:B------:R-:W-:Y:S01]  /*2c3e0*/  STL [R1+0x2278], R56 ;  /* 0x0022783801007387 */ /* 0x000fe20000100800 */
[----:B------:R-:W-:-:S03]  /*2c3f0*/  IMAD.MOV.U32 R29, RZ, RZ, R5 ;  /* 0x000000ffff1d7224 */ /* 0x000fc600078e0005 */
[----:B------:R-:W-:Y:S04]  /*2c400*/  STL [R1+0x2268], R57 ;  /* 0x0022683901007387 */ /* 0x000fe80000100800 */
[----:B------:R-:W-:Y:S04]  /*2c410*/  STL.64 [R1+0x2288], R56 ;  /* 0x0022883801007387 */ /* 0x000fe80000100a00 */
[----:B------:R-:W-:Y:S04]  /*2c420*/  STL [R1+0x2338], R5 ;  /* 0x0023380501007387 */ /* 0x000fe80000100800 */
[----:B------:R-:W-:Y:S01]  /*2c430*/  STL [R1+0x2378], R5 ;  /* 0x0023780501007387 */ /* 0x000fe20000100800 */
[----:B------:R-:W-:Y:S01]  /*2c440*/  IMAD.MOV.U32 R31, RZ, RZ, R7 ;  /* 0x000000ffff1f7224 */ /* 0x000fe200078e0007 */
[----:B------:R-:W-:Y:S01]  /*2c450*/  MOV R33, R8 ;  /* 0x0000000800217202 */ /* 0x000fe20000000f00 */
[----:B------:R-:W-:-:S02]  /*2c460*/  IMAD.MOV.U32 R35, RZ, RZ, R9 ;  /* 0x000000ffff237224 */ /* 0x000fc400078e0009 */
[----:B----4-:R-:W-:-:S05]  /*2c470*/  IMAD.MOV.U32 R28, RZ, RZ, R2 ;  /* 0x000000ffff1c7224 */ /* 0x010fca00078e0002 */
[----:B------:R0:W-:Y:S04]  /*2c480*/  STL.64 [R1], R28 ;  /* 0x0000001c01007387 */ /* 0x0001e80000100a00 */
[----:B------:R-:W-:Y:S04]  /*2c490*/  STL [R1+0x23b8], R5 ;  /* 0x0023b80501007387 */ /* 0x000fe80000100800 */
[----:B------:R-:W-:Y:S04]  /*2c4a0*/  STL [R1+0x23f8], R5 ;  /* 0x0023f80501007387 */ /* 0x000fe80000100800 */
[----:B------:R-:W-:Y:S04]  /*2c4b0*/  STL [R1+0x2438], R5 ;  /* 0x0024380501007387 */ /* 0x000fe80000100800 */
[----:B------:R-:W-:Y:S04]  /*2c4c0*/  STL [R1+0x24f0], R5 ;  /* 0x0024f00501007387 */ /* 0x000fe80000100800 */
[----:B------:R-:W-:Y:S01]  /*2c4d0*/  STL.64 [R1+0x2270], R6 ;  /* 0x0022700601007387 */ /* 0x000fe20000100a00 */
[----:B------:R-:W-:-:S02]  /*2c4e0*/  IMAD.MOV.U32 R30, RZ, RZ, R90 ;  /* 0x000000ffff1e7224 */ /* 0x000fc400078e005a */
[----:B------:R-:W-:Y:S02]  /*2c4f0*/  IMAD.MOV.U32 R32, RZ, RZ, R87 ;  /* 0x000000ffff207224 */ /* 0x000fe400078e0057 */
[----:B0-----:R-:W-:Y:S02]  /*2c500*/  IMAD.MOV.U32 R28, RZ, RZ, R93 ;  /* 0x000000ffff1c7224 */ /* 0x001fe400078e005d */
[----:B------:R-:W3:Y:S04]  /*2c510*/  LDL.LU R93, [R1+0x48] ;  /* 0x00004800015d7983 */ /* 0x000ee80000300800 */
[----:B------:R-:W4:Y:S01]  /*2c520*/  LDL.LU R90, [R1+0x50] ;  /* 0x00005000015a7983 */ /* 0x000f220000300800 */
[----:B------:R-:W-:-:S03]  /*2c530*/  IMAD.MOV.U32 R34, RZ, RZ, R85 ;  /* 0x000000ffff227224 */ /* 0x000fc600078e0055 */
[----:B------:R-:W4:Y:S04]  /*2c540*/  LDL.LU R87, [R1+0x58] ;  /* 0x0000580001577983 */ /* 0x000f280000300800 */
[----:B------:R-:W4:Y:S01]  /*2c550*/  LDL.LU R85, [R1+0x60] ;  /* 0x0000600001557983 */ /* 0x000f220000300800 */
[----:B------:R-:W-:-:S03]  /*2c560*/  IMAD.MOV.U32 R29, RZ, RZ, R6 ;  /* 0x000000ffff1d7224 */ /* 0x000fc600078e0006 */
        /* <DEDUP_REMOVED lines=10> */
[----:B--2---:R-:W-:-:S02]  /*2c610*/  IMAD.MOV.U32 R36, RZ, RZ, R3 ;  /* 0x000000ffff247224 */ /* 0x004fc400078e0003 */
[----:B------:R-:W-:Y:S01]  /*2c620*/  IMAD.MOV.U32 R38, RZ, RZ, R92 ;  /* 0x000000ffff267224 */ /* 0x000fe200078e005c */
[----:B------:R-:W2:Y:S01]  /*2c630*/  LDL.LU R3, [R1+0x68] ;  /* 0x0000680001037983 */ /* 0x000ea20000300800 */
[----:B------:R-:W-:-:S03]  /*2c640*/  IMAD.MOV.U32 R40, RZ, RZ, R91 ;  /* 0x000000ffff287224 */ /* 0x000fc600078e005b */
[----:B------:R-:W2:Y:S01]  /*2c650*/  LDL.LU R92, [R1+0x70] ;  /* 0x00007000015c7983 */ /* 0x000ea20000300800 */
[----:B------:R-:W-:-:S03]  /*2c660*/  IMAD.MOV.U32 R42, RZ, RZ, R89 ;  /* 0x000000ffff2a7224 */ /* 0x000fc600078e0059 */
[----:B------:R-:W2:Y:S04]  /*2c670*/  LDL.LU R91, [R1+0x78] ;  /* 0x00007800015b7983 */ /* 0x000ea80000300800 */
[----:B------:R-:W2:Y:S01]  /*2c680*/  LDL.LU R89, [R1+0x80] ;  /* 0x0000800001597983 */ /* 0x000ea20000300800 */
[----:B------:R-:W-:Y:S02]  /*2c690*/  IMAD.MOV.U32 R37, RZ, RZ, R10 ;  /* 0x000000ffff257224 */ /* 0x000fe400078e000a */
[----:B------:R-:W-:Y:S02]  /*2c6a0*/  IMAD.MOV.U32 R39, RZ, RZ, R11 ;  /* 0x000000ffff277224 */ /* 0x000fe400078e000b */
[----:B------:R-:W-:Y:S01]  /*2c6b0*/  IMAD.MOV.U32 R41, RZ, RZ, R12 ;  /* 0x000000ffff297224 */ /* 0x000fe200078e000c */
[----:B------:R-:W-:Y:S04]  /*2c6c0*/  STL.64 [R1+0x22b8], R12 ;  /* 0x0022b80c01007387 */ /* 0x000fe80000100a00 */
[----:B------:R-:W-:Y:S01]  /*2c6d0*/  STL.64 [R1+0x28], R36 ;  /* 0x0000282401007387 */ /* 0x000fe20000100a00 */
[----:B------:R-:W-:-:S03]  /*2c6e0*/  IMAD.MOV.U32 R43, RZ, RZ, R13 ;  /* 0x000000ffff2b7224 */ /* 0x000fc600078e000d */
[----:B------:R-:W-:Y:S04]  /*2c6f0*/  STL.64 [R1+0x22c0], R36 ;  /* 0x0022c02401007387 */ /* 0x000fe80000100a00 */
[----:B------:R-:W-:Y:S04]  /*2c700*/  STL.64 [R1+0x30], R38 ;  /* 0x0000302601007387 */ /* 0x000fe80000100a00 */
[----:B------:R0:W-:Y:S04]  /*2c710*/  STL.64 [R1+0x2310], R38 ;  /* 0x0023102601007387 */ /* 0x0001e80000100a00 */
[----:B------:R-:W-:Y:S04]  /*2c720*/  STL.64 [R1+0x38], R40 ;  /* 0x0000382801007387 */ /* 0x000fe80000100a00 */
[----:B------:R-:W-:Y:S04]  /*2c730*/  STL.64 [R1+0x2330], R40 ;  /* 0x0023302801007387 */ /* 0x000fe80000100a00 */
[----:B------:R-:W-:Y:S04]  /*2c740*/  STL.64 [R1+0x40], R42 ;  /* 0x0000402a01007387 */ /* 0x000fe80000100a00 */
[----:B------:R-:W-:Y:S04]  /*2c750*/  STL.64 [R1+0x2340], R42 ;  /* 0x0023402a01007387 */ /* 0x000fe80000100a00 */
[----:B------:R-:W-:Y:S04]  /*2c760*/  STL [R1+0x2348], R14 ;  /* 0x0023480e01007387 */ /* 0x000fe80000100800 */
[----:B------:R-:W-:Y:S04]  /*2c770*/  STL.64 [R1+0x2360], R14 ;  /* 0x0023600e01007387 */ /* 0x000fe80000100a00 */
[----:B------:R-:W2:Y:S01]  /*2c780*/  LDL.LU R0, [R1+0x88] ;  /* 0x0000880001007983 */ /* 0x000ea20000300800 */
[----:B------:R-:W-:-:S02]  /*2c790*/  IMAD.MOV.U32 R45, RZ, RZ, R14 ;  /* 0x000000ffff2d7224 */ /* 0x000fc400078e000e */
[----:B------:R-:W-:Y:S01]  /*2c7a0*/  IMAD.MOV.U32 R49, RZ, RZ, R16 ;  /* 0x000000ffff317224 */ /* 0x000fe200078e0010 */
[----:B------:R-:W2:Y:S01]  /*2c7b0*/  LDL.LU R2, [R1+0x90] ;  /* 0x0000900001027983 */ /* 0x000ea20000300800 */
[----:B------:R-:W-:Y:S02]  /*2c7c0*/  IMAD.MOV.U32 R47, RZ, RZ, R15 ;  /* 0x000000ffff2f7224 */ /* 0x000fe400078e000f */
[----:B------:R-:W-:Y:S02]  /*2c7d0*/  IMAD.MOV.U32 R63, RZ, RZ, R20 ;  /* 0x000000ffff3f7224 */ /* 0x000fe400078e0014 */
[----:B---3--:R-:W-:Y:S02]  /*2c7e0*/  IMAD.MOV.U32 R44, RZ, RZ, R93 ;  /* 0x000000ffff2c7224 */ /* 0x008fe400078e005d */
[----:B----4-:R-:W-:Y:S02]  /*2c7f0*/  IMAD.MOV.U32 R46, RZ, RZ, R90 ;  /* 0x000000ffff2e7224 */ /* 0x010fe400078e005a */
[----:B------:R-:W-:-:S02]  /*2c800*/  IMAD.MOV.U32 R48, RZ, RZ, R87 ;  /* 0x000000ffff307224 */ /* 0x000fc400078e0057 */
[----:B------:R-:W-:Y:S01]  /*2c810*/  IMAD.MOV.U32 R16, RZ, RZ, R85 ;  /* 0x000000ffff107224 */ /* 0x000fe200078e0055 */
[----:B------:R-:W3:Y:S04]  /*2c820*/  LDL.LU R87, [R1+0x98] ;  /* 0x0000980001577983 */ /* 0x000ee80000300800 */
[----:B------:R-:W4:Y:S04]  /*2c830*/  LDL.LU R85, [R1+0xa0] ;  /* 0x0000a00001557983 */ /* 0x000f280000300800 */
        /* <DEDUP_REMOVED lines=10> */
[----:B------:R-:W4:Y:S04]  /*2c8e0*/  LDL.LU R93, [R1+0xa8] ;  /* 0x0000a800015d7983 */ /* 0x000f280000300800 */
[----:B------:R-:W4:Y:S01]  /*2c8f0*/  LDL.LU R90, [R1+0xb0] ;  /* 0x0000b000015a7983 */ /* 0x000f220000300800 */
        /* <DEDUP_REMOVED lines=9> */
[----:B------:R-:W-:-:S03]  /*2c990*/  IMAD.MOV.U32 R61, RZ, RZ, R19 ;  /* 0x000000ffff3d7224 */ /* 0x000fc600078e0013 */
        /* <DEDUP_REMOVED lines=10> */
[----:B------:R-:W2:Y:S04]  /*2ca40*/  LDL.LU R78, [R1+0xc8] ;  /* 0x0000c800014e7983 */ /* 0x000ea80000300800 */
[----:B------:R-:W2:Y:S04]  /*2ca50*/  LDL.LU R79, [R1+0xf2c] ;  /* 0x000f2c00014f7983 */ /* 0x000ea80000300800 */
[----:B------:R-:W2:Y:S04]  /*2ca60*/  LDL.LU R70, [R1+0xd0] ;  /* 0x0000d00001467983 */ /* 0x000ea80000300800 */
[----:B------:R-:W2:Y:S04]  /*2ca70*/  LDL.LU R71, [R1+0xf30] ;  /* 0x000f300001477983 */ /* 0x000ea80000300800 */
[----:B------:R-:W2:Y:S04]  /*2ca80*/  LDL.LU R64, [R1+0xd8] ;  /* 0x0000d80001407983 */ /* 0x000ea80000300800 */
[----:B------:R-:W2:Y:S01]  /*2ca90*/  LDL.LU R65, [R1+0xf34] ;  /* 0x000f340001417983 */ /* 0x000ea20000300800 */
[----:B------:R-:W-:-:S02]  /*2caa0*/  IMAD.MOV.U32 R66, RZ, RZ, R0 ;  /* 0x000000ffff427224 */ /* 0x000fc400078e0000 */
[----:B------:R-:W-:Y:S02]  /*2cab0*/  IMAD.MOV.U32 R67, RZ, RZ, R22 ;  /* 0x000000ffff437224 */ /* 0x000fe400078e0016 */
[----:B------:R-:W-:Y:S02]  /*2cac0*/  IMAD.MOV.U32 R68, RZ, RZ, R2 ;  /* 0x000000ffff447224 */ /* 0x000fe400078e0002 */
[----:B------:R-:W-:Y:S02]  /*2cad0*/  IMAD.MOV.U32 R69, RZ, RZ, R23 ;  /* 0x000000ffff457224 */ /* 0x000fe400078e0017 */
[----:B------:R-:W-:Y:S02]  /*2cae0*/  IMAD.MOV.U32 R73, RZ, RZ, R24 ;  /* 0x000000ffff497224 */ /* 0x000fe400078e0018 */
[----:B0-----:R-:W-:Y:S02]  /*2caf0*/  IMAD.MOV.U32 R39, RZ, RZ, R25 ;  /* 0x000000ffff277224 */ /* 0x001fe400078e0019 */
[----:B---3--:R-:W-:Y:S01]  /*2cb00*/  IMAD.MOV.U32 R72, RZ, RZ, R87 ;  /* 0x000000ffff487224 */ /* 0x008fe200078e0057 */
[----:B----4-:R-:W-:Y:S01]  /*2cb10*/  MOV R38, R85 ;  /* 0x0000005500267202 */ /* 0x010fe20000000f00 */
[----:B------:R-:W3:Y:S04]  /*2cb20*/  LDL.LU R87, [R1+0xe0] ;  /* 0x0000e00001577983 */ /* 0x000ee80000300800 */
[----:B------:R-:W4:Y:S04]  /*2cb30*/  LDL.LU R85, [R1+0xf38] ;  /* 0x000f380001557983 */ /* 0x000f280000300800 */
        /* <DEDUP_REMOVED lines=9> */
[----:B------:R-:W4:Y:S04]  /*2cbd0*/  LDL.LU R0, [R1+0xe8] ;  /* 0x0000e80001007983 */ /* 0x000f280000300800 */
[----:B------:R-:W4:Y:S01]  /*2cbe0*/  LDL.LU R2, [R1+0xf3c] ;  /* 0x000f3c0001027983 */ /* 0x000f220000300800 */
[----:B------:R-:W-:-:S02]  /*2cbf0*/  IMAD.MOV.U32 R74, RZ, RZ, R93 ;  /* 0x000000ffff4a7224 */ /* 0x000fc400078e005d */
[----:B------:R-:W-:Y:S02]  /*2cc00*/  IMAD.MOV.U32 R76, RZ, RZ, R90 ;  /* 0x000000ffff4c7224 */ /* 0x000fe400078e005a */
[----:B--2---:R-:W-:Y:S02]  /*2cc10*/  IMAD.MOV.U32 R7, RZ, RZ, R91 ;  /* 0x000000ffff077224 */ /* 0x004fe400078e005b */
[----:B------:R-:W-:Y:S02]  /*2cc20*/  IMAD.MOV.U32 R6, RZ, RZ, R89 ;  /* 0x000000ffff067224 */ /* 0x000fe400078e0059 */
[----:B------:R-:W-:Y:S02]  /*2cc30*/  IMAD.MOV.U32 R81, RZ, RZ, R3 ;  /* 0x000000ffff517224 */ /* 0x000fe400078e0003 */
[----:B------:R-:W-:Y:S01]  /*2cc40*/  IMAD.MOV.U32 R80, RZ, RZ, R92 ;  /* 0x000000ffff507224 */ /* 0x000fe200078e005c */
[----:B------:R0:W-:Y:S04]  /*2cc50*/  STL.64 [R1+0xc0], R6 ;  /* 0x0000c00601007387 */ /* 0x0001e80000100a00 */
[----:B------:R-:W2:Y:S04]  /*2cc60*/  LDL.LU R93, [R1+0xf0] ;  /* 0x0000f000015d7983 */ /* 0x000ea80000300800 */
[----:B------:R-:W2:Y:S04]  /*2cc70*/  LDL.LU R90, [R1+0xf40] ;  /* 0x000f4000015a7983 */ /* 0x000ea80000300800 */
[----:B------:R-:W0:Y:S04]  /*2cc80*/  LDL.LU R3, [R1+0xf8] ;  /* 0x0000f80001037983 */ /* 0x000e280000300800 */
[----:B------:R-:W2:Y:S04]  /*2cc90*/  LDL.LU R92, [R1+0xf44] ;  /* 0x000f4400015c7983 */ /* 0x000ea80000300800 */
[----:B------:R-:W2:Y:S04]  /*2cca0*/  LDL.LU R91, [R1+0x100] ;  /* 0x00010000015b7983 */ /* 0x000ea80000300800 */
[----:B------:R-:W2:Y:S01]  /*2ccb0*/  LDL.LU R89, [R1+0xf48] ;  /* 0x000f480001597983 */ /* 0x000ea20000300800 */
[----:B------:R-:W-:-:S02]  /*2ccc0*/  IMAD.MOV.U32 R75, RZ, RZ, R26 ;  /* 0x000000ffff4b7224 */ /* 0x000fc400078e001a */
[----:B------:R-:W-:-:S03]  /*2ccd0*/  IMAD.MOV.U32 R77, RZ, RZ, R27 ;  /* 0x000000ffff4d7224 */ /* 0x000fc600078e001b */
[----:B------:R-:W-:Y:S04]  /*2cce0*/  STL.64 [R1+0xa8], R74 ;  /* 0x0000a84a01007387 */ /* 0x000fe80000100a00 */
[----:B------:R-:W-:Y:S04]  /*2ccf0*/  STL.64 [R1+0x24a0], R74 ;  /* 0x0024a04a01007387 */ /* 0x000fe80000100a00 */
[----:B------:R-:W-:Y:S04]  /*2cd00*/  STL.64 [R1+0xb0], R76 ;  /* 0x0000b04c01007387 */ /* 0x000fe80000100a00 */
[----:B------:R1:W-:Y:S04]  /*2cd10*/  STL.64 [R1+0x24c0], R76 ;  /* 0x0024c04c01007387 */ /* 0x0003e80000100a00 */
[----:B------:R-:W-:Y:S04]  /*2cd20*/  STL.64 [R1+0xb8], R80 ;  /* 0x0000b85001007387 */ /* 0x000fe80000100a00 */
[----:B------:R0:W-:Y:S04]  /*2cd30*/  STL.64 [R1+0x24d0], R80 ;  /* 0x0024d05001007387 */ /* 0x0001e80000100a00 */
[----:B------:R-:W2:Y:S01]  /*2cd40*/  LDL.LU R56, [R1+0x108] ;  /* 0x0001080001387983 */ /* 0x000ea20000300800 */
[----:B------:R-:W-:-:S03]  /*2cd50*/  IMAD.MOV.U32 R25, RZ, RZ, R78 ;  /* 0x000000ffff197224 */ /* 0x000fc600078e004e */
[----:B------:R-:W2:Y:S01]  /*2cd60*/  LDL.LU R57, [R1+0xf4c] ;  /* 0x000f4c0001397983 */ /* 0x000ea20000300800 */
[----:B------:R-:W-:-:S03]  /*2cd70*/  IMAD.MOV.U32 R24, RZ, RZ, R79 ;  /* 0x000000ffff187224 */ /* 0x000fc600078e004f */
[----:B------:R-:W2:Y:S01]  /*2cd80*/  LDL.LU R78, [R1+0x110] ;  /* 0x00011000014e7983 */ /* 0x000ea20000300800 */
[----:B------:R-:W-:-:S03]  /*2cd90*/  IMAD.MOV.U32 R27, RZ, RZ, R70 ;  /* 0x000000ffff1b7224 */ /* 0x000fc600078e0046 */
[----:B------:R-:W2:Y:S01]  /*2cda0*/  LDL.LU R79, [R1+0xf50] ;  /* 0x000f5000014f7983 */ /* 0x000ea20000300800 */
[----:B------:R-:W-:-:S03]  /*2cdb0*/  IMAD.MOV.U32 R26, RZ, RZ, R71 ;  /* 0x000000ffff1a7224 */ /* 0x000fc600078e0047 */
[----:B------:R-:W2:Y:S04]  /*2cdc0*/  LDL.LU R70, [R1+0x118] ;  /* 0x0001180001467983 */ /* 0x000ea80000300800 */
[----:B------:R-:W2:Y:S01]  /*2cdd0*/  LDL.LU R71, [R1+0xf54] ;  /* 0x000f540001477983 */ /* 0x000ea20000300800 */
[----:B------:R-:W-:-:S04]  /*2cde0*/  LOP3.LUT R65, R65, R64, RZ, 0x3c, !PT ;  /* 0x0000004041417212 */ /* 0x000fc800078e3cff */
[----:B------:R-:W-:-:S04]  /*2cdf0*/  LOP3.LUT R64, R65, R64, RZ, 0x3c, !PT ;  /* 0x0000004041407212 */ /* 0x000fc800078e3cff */
[----:B------:R-:W-:Y:S01]  /*2ce00*/  LOP3.LUT R65, R65, R64, RZ, 0x3c, !PT ;  /* 0x0000004041417212 */ /* 0x000fe200078e3cff */
[----:B---3--:R-:W-:Y:S02]  /*2ce10*/  IMAD.MOV.U32 R51, RZ, RZ, R87 ;  /* 0x000000ffff337224 */ /* 0x008fe400078e0057 */
[----:B----4-:R-:W-:Y:S01]  /*2ce20*/  IMAD.MOV.U32 R50, RZ, RZ, R85 ;  /* 0x000000ffff327224 */ /* 0x010fe200078e0055 */
[----:B------:R-:W3:Y:S04]  /*2ce30*/  LDL.LU R87, [R1+0x120] ;  /* 0x0001200001577983 */ /* 0x000ee80000300800 */
[----:B------:R-:W4:Y:S04]  /*2ce40*/  LDL.LU R85, [R1+0xf58] ;  /* 0x000f580001557983 */ /* 0x000f280000300800 */
[----:B------:R-:W-:Y:S04]  /*2ce50*/  STL.64 [R1+0xc8], R24 ;  /* 0x0000c81801007387 */ /* 0x000fe80000100a00 */
[----:B------:R-:W-:Y:S04]  /*2ce60*/  STL.64 [R1+0x2440], R24 ;  /* 0x0024401801007387 */ /* 0x000fe80000100a00 */
[----:B------:R-:W-:Y:S04]  /*2ce70*/  STL.64 [R1+0xd0], R26 ;  /* 0x0000d01a01007387 */ /* 0x000fe80000100a00 */
[----:B------:R-:W-:Y:S04]  /*2ce80*/  STL [R1+0x2448], R27 ;  /* 0x0024481b01007387 */ /* 0x000fe80000100800 */
[----:B------:R0:W-:Y:S04]  /*2ce90*/  STL.64 [R1+0x24e0], R26 ;  /* 0x0024e01a01007387 */ /* 0x0001e80000100a00 */
[----:B------:R-:W-:Y:S04]  /*2cea0*/  STL.64 [R1+0xd8], R64 ;  /* 0x0000d84001007387 */ /* 0x000fe80000100a00 */
[----:B------:R-:W-:Y:S04]  /*2ceb0*/  STL.64 [R1+0x2450], R64 ;  /* 0x0024504001007387 */ /* 0x000fe80000100a00 */
[----:B------:R-:W-:Y:S04]  /*2cec0*/  STL.64 [R1+0xe0], R50 ;  /* 0x0000e03201007387 */ /* 0x000fe80000100a00 */
[----:B------:R0:W-:Y:S01]  /*2ced0*/  STL.64 [R1+0x24e8], R50 ;  /* 0x0024e83201007387 */ /* 0x0001e20000100a00 */
[----:B------:R-:W-:-:S02]  /*2cee0*/  IMAD.MOV.U32 R53, RZ, RZ, R0 ;  /* 0x000000ffff357224 */ /* 0x000fc400078e0000 */
[----:B------:R-:W-:Y:S01]  /*2cef0*/  IMAD.MOV.U32 R52, RZ, RZ, R2 ;  /* 0x000000ffff347224 */ /* 0x000fe200078e0002 */
[----:B------:R-:W4:Y:S04]  /*2cf00*/  LDL.LU R0, [R1+0x128] ;  /* 0x0001280001007983 */ /* 0x000f280000300800 */
[----:B------:R-:W4:Y:S01]  /*2cf10*/  LDL.LU R2, [R1+0xf5c] ;  /* 0x000f5c0001027983 */ /* 0x000f220000300800 */
[----:B--2---:R-:W-:Y:S02]  /*2cf20*/  IMAD.MOV.U32 R55, RZ, RZ, R93 ;  /* 0x000000ffff377224 */ /* 0x004fe400078e005d */
[----:B------:R-:W-:Y:S01]  /*2cf30*/  IMAD.MOV.U32 R54, RZ, RZ, R90 ;  /* 0x000000ffff367224 */ /* 0x000fe200078e005a */
[----:B------:R-:W2:Y:S01]  /*2cf40*/  LDL.LU R93, [R1+0x130] ;  /* 0x00013000015d7983 */ /* 0x000ea20000300800 */
[----:B0-----:R-:W-:-:S03]  /*2cf50*/  IMAD.MOV.U32 R7, RZ, RZ, R3 ;  /* 0x000000ffff077224 */ /* 0x001fc600078e0003 */
[----:B------:R-:W2:Y:S01]  /*2cf60*/  LDL.LU R90, [R1+0xf60] ;  /* 0x000f6000015a7983 */ /* 0x000ea20000300800 */
[----:B------:R-:W-:-:S03]  /*2cf70*/  IMAD.MOV.U32 R6, RZ, RZ, R92 ;  /* 0x000000ffff067224 */ /* 0x000fc600078e005c */
[----:B------:R-:W2:Y:S01]  /*2cf80*/  LDL.LU R3, [R1+0x138] ;  /* 0x0001380001037983 */ /* 0x000ea20000300800 */
[----:B------:R-:W-:-:S03]  /*2cf90*/  IMAD.MOV.U32 R9, RZ, RZ, R91 ;  /* 0x000000ffff097224 */ /* 0x000fc600078e005b */
[----:B------:R-:W2:Y:S01]  /*2cfa0*/  LDL.LU R92, [R1+0xf64] ;  /* 0x000f6400015c7983 */ /* 0x000ea20000300800 */
[----:B------:R-:W-:-:S03]  /*2cfb0*/  IMAD.MOV.U32 R8, RZ, RZ, R89 ;  /* 0x000000ffff087224 */ /* 0x000fc600078e0059 */
[----:B------:R-:W2:Y:S04]  /*2cfc0*/  LDL.LU R91, [R1+0x140] ;  /* 0x00014000015b7983 */ /* 0x000ea80000300800 */
[----:B------:R-:W2:Y:S04]  /*2cfd0*/  LDL.LU R89, [R1+0xf68] ;  /* 0x000f680001597983 */ /* 0x000ea80000300800 */
[----:B------:R-:W-:Y:S04]  /*2cfe0*/  STL.64 [R1+0xe8], R52 ;  /* 0x0000e83401007387 */ /* 0x000fe80000100a00 */
[----:B------:R0:W-:Y:S04]  /*2cff0*/  STL.64 [R1+0x24f8], R52 ;  /* 0x0024f83401007387 */ /* 0x0001e80000100a00 */
[----:B------:R-:W-:Y:S04]  /*2d000*/  STL.64 [R1+0xf0], R54 ;  /* 0x0000f03601007387 */ /* 0x000fe80000100a00 */
[----:B------:R-:W-:Y:S04]  /*2d010*/  STL [R1+0x2510], R54 ;  /* 0x0025103601007387 */ /* 0x000fe80000100800 */
[----:B------:R-:W-:Y:S04]  /*2d020*/  STL [R1+0x2500], R55 ;  /* 0x0025003701007387 */ /* 0x000fe80000100800 */
[----:B------:R-:W-:Y:S04]  /*2d030*/  STL.64 [R1+0xf8], R6 ;  /* 0x0000f80601007387 */ /* 0x000fe80000100a00 */
[----:B------:R-:W-:Y:S04]  /*2d040*/  STL.64 [R1+0x2508], R6 ;  /* 0x0025080601007387 */ /* 0x000fe80000100a00 */
[----:B------:R-:W-:Y:S04]  /*2d050*/  STL.64 [R1+0x100], R8 ;  /* 0x0001000801007387 */ /* 0x000fe80000100a00 */
[----:B------:R-:W-:Y:S01]  /*2d060*/  STL.64 [R1+0x2518], R8 ;  /* 0x0025180801007387 */ /* 0x000fe20000100a00 */
[----:B------:R-:W-:-:S02]  /*2d070*/  IMAD.MOV.U32 R29, RZ, RZ, R78 ;  /* 0x000000ffff1d7224 */ /* 0x000fc400078e004e */
[----:B------:R-:W-:Y:S02]  /*2d080*/  IMAD.MOV.U32 R31, RZ, RZ, R70 ;  /* 0x000000ffff1f7224 */ /* 0x000fe400078e0046 */
[----:B------:R-:W-:Y:S01]  /*2d090*/  IMAD.MOV.U32 R30, RZ, RZ, R71 ;  /* 0x000000ffff1e7224 */ /* 0x000fe200078e0047 */
[----:B------:R-:W2:Y:S04]  /*2d0a0*/  LDL.LU R70, [R1+0x148] ;  /* 0x0001480001467983 */ /* 0x000ea80000300800 */
[----:B------:R-:W2:Y:S04]  /*2d0b0*/  LDL.LU R71, [R1+0xf6c] ;  /* 0x000f6c0001477983 */ /* 0x000ea80000300800 */
[----:B------:R-:W2:Y:S04]  /*2d0c0*/  LDL.LU R41, [R1+0x150] ;  /* 0x0001500001297983 */ /* 0x000ea80000300800 */
[----:B------:R-:W2:Y:S01]  /*2d0d0*/  LDL.LU R5, [R1+0xf70] ;  /* 0x000f700001057983 */ /* 0x000ea20000300800 */
[----:B------:R-:W-:-:S03]  /*2d0e0*/  IMAD.MOV.U32 R28, RZ, RZ, R79 ;  /* 0x000000ffff1c7224 */ /* 0x000fc600078e004f */
[----:B------:R-:W2:Y:S01]  /*2d0f0*/  LDL.LU R78, [R1+0x158] ;  /* 0x00015800014e7983 */ /* 0x000ea20000300800 */
[----:B------:R-:W-:-:S03]  /*2d100*/  LOP3.LUT R57, R57, R56, RZ, 0x3c, !PT ;  /* 0x0000003839397212 */ /* 0x000fc600078e3cff */
[----:B------:R-:W2:Y:S01]  /*2d110*/  LDL.LU R79, [R1+0xf74] ;  /* 0x000f7400014f7983 */ /* 0x000ea20000300800 */
[----:B------:R-:W-:-:S04]  /*2d120*/  LOP3.LUT R56, R57, R56, RZ, 0x3c, !PT ;  /* 0x0000003839387212 */ /* 0x000fc800078e3cff */
[----:B------:R-:W-:Y:S01]  /*2d130*/  LOP3.LUT R57, R57, R56, RZ, 0x3c, !PT ;  /* 0x0000003839397212 */ /* 0x000fe200078e3cff */
[----:B---3--:R-:W-:Y:S02]  /*2d140*/  IMAD.MOV.U32 R33, RZ, RZ, R87 ;  /* 0x000000ffff217224 */ /* 0x008fe400078e0057 */
[----:B----4-:R-:W-:Y:S01]  /*2d150*/  IMAD.MOV.U32 R32, RZ, RZ, R85 ;  /* 0x000000ffff207224 */ /* 0x010fe200078e0055 */
[----:B------:R-:W3:Y:S04]  /*2d160*/  LDL.LU R87, [R1+0x160] ;  /* 0x0001600001577983 */ /* 0x000ee80000300800 */
[----:B------:R-:W4:Y:S04]  /*2d170*/  LDL.LU R85, [R1+0xf78] ;  /* 0x000f780001557983 */ /* 0x000f280000300800 */
[----:B------:R-:W-:Y:S04]  /*2d180*/  STL.64 [R1+0x108], R56 ;  /* 0x0001083801007387 */ /* 0x000fe80000100a00 */
[----:B------:R0:W-:Y:S04]  /*2d190*/  STL [R1+0x2530], R56 ;  /* 0x0025303801007387 */ /* 0x0001e80000100800 */
[----:B------:R-:W-:Y:S04]  /*2d1a0*/  STL [R1+0x2520], R57 ;  /* 0x0025203901007387 */ /* 0x000fe80000100800 */
[----:B------:R-:W-:Y:S04]  /*2d1b0*/  STL.64 [R1+0x110], R28 ;  /* 0x0001101c01007387 */ /* 0x000fe80000100a00 */
[----:B------:R0:W-:Y:S04]  /*2d1c0*/  STL.64 [R1+0x2528], R28 ;  /* 0x0025281c01007387 */ /* 0x0001e80000100a00 */
[----:B------:R-:W-:Y:S04]  /*2d1d0*/  STL.64 [R1+0x118], R30 ;  /* 0x0001181e01007387 */ /* 0x000fe80000100a00 */
[----:B------:R0:W-:Y:S04]  /*2d1e0*/  STL.64 [R1+0x2538], R30 ;  /* 0x0025381e01007387 */ /* 0x0001e80000100a00 */
[----:B------:R-:W-:Y:S04]  /*2d1f0*/  STL.64 [R1+0x120], R32 ;  /* 0x0001202001007387 */ /* 0x000fe80000100a00 */
[----:B------:R-:W-:Y:S04]  /*2d200*/  STL [R1+0x2550], R32 ;  /* 0x0025502001007387 */ /* 0x000fe80000100800 */
[----:B------:R-:W-:Y:S01]  /*2d210*/  STL [R1+0x2540], R33 ;  /* 0x0025402101007387 */ /* 0x000fe20000100800 */
[----:B------:R-:W-:Y:S01]  /*2d220*/  MOV R35, R0 ;  /* 0x0000000000237202 */ /* 0x000fe20000000f00 */
[----:B------:R-:W-:-:S02]  /*2d230*/  IMAD.MOV.U32 R34, RZ, RZ, R2 ;  /* 0x000000ffff227224 */ /* 0x000fc400078e0002 */
[----:B------:R-:W4:Y:S04]  /*2d240*/  LDL.LU R0, [R1+0x168] ;  /* 0x0001680001007983 */ /* 0x000f280000300800 */
[----:B------:R-:W4:Y:S01]  /*2d250*/  LDL.LU R2, [R1+0xf7c] ;  /* 0x000f7c0001027983 */ /* 0x000f220000300800 */
[----:B--2---:R-:W-:Y:S02]  /*2d260*/  IMAD.MOV.U32 R11, RZ, RZ, R93 ;  /* 0x000000ffff0b7224 */ /* 0x004fe400078e005d */
[----:B------:R-:W-:Y:S01]  /*2d270*/  IMAD.MOV.U32 R10, RZ, RZ, R90 ;  /* 0x000000ffff0a7224 */ /* 0x000fe200078e005a */
        /* <DEDUP_REMOVED lines=13> */
[----:B------:R0:W-:Y:S04]  /*2d350*/  STL.64 [R1+0x2558], R10 ;  /* 0x0025580a01007387 */ /* 0x0001e80000100a00 */
[----:B------:R-:W-:Y:S04]  /*2d360*/  STL.64 [R1+0x138], R12 ;  /* 0x0001380c01007387 */ /* 0x000fe80000100a00 */
[----:B------:R-:W-:Y:S04]  /*2d370*/  STL [R1+0x2570], R12 ;  /* 0x0025700c01007387 */ /* 0x000fe80000100800 */
[----:B------:R-:W-:Y:S04]  /*2d380*/  STL [R1+0x2560], R13 ;  /* 0x0025600d01007387 */ /* 0x000fe80000100800 */
[----:B------:R-:W-:Y:S04]  /*2d390*/  STL.64 [R1+0x140], R36 ;  /* 0x0001402401007387 */ /* 0x000fe80000100a00 */
[----:B------:R0:W-:Y:S04]  /*2d3a0*/  STL.64 [R1+0x2568], R36 ;  /* 0x0025682401007387 */ /* 0x0001e80000100a00 */
[----:B------:R-:W2:Y:S04]  /*2d3b0*/  LDL.LU R16, [R1+0x188] ;  /* 0x0001880001107983 */ /* 0x000ea80000300800 */
[----:B------:R-:W2:Y:S04]  /*2d3c0*/  LDL.LU R17, [R1+0xf8c] ;  /* 0x000f8c0001117983 */ /* 0x000ea80000300800 */
[----:B------:R-:W2:Y:S01]  /*2d3d0*/  LDL.LU R59, [R1+0x190] ;  /* 0x00019000013b7983 */ /* 0x000ea20000300800 */
[----:B------:R-:W-:-:S02]  /*2d3e0*/  IMAD.MOV.U32 R40, RZ, RZ, R5 ;  /* 0x000000ffff287224 */ /* 0x000fc400078e0005 */
[----:B------:R-:W-:Y:S01]  /*2d3f0*/  IMAD.MOV.U32 R43, RZ, RZ, R78 ;  /* 0x000000ffff2b7224 */ /* 0x000fe200078e004e */
        /* <DEDUP_REMOVED lines=12> */
[----:B------:R0:W-:Y:S04]  /*2d4c0*/  STL.64 [R1+0x2578], R70 ;  /* 0x0025784601007387 */ /* 0x0001e80000100a00 */
[----:B------:R-:W-:Y:S04]  /*2d4d0*/  STL.64 [R1+0x150], R40 ;  /* 0x0001502801007387 */ /* 0x000fe80000100a00 */
[----:B------:R-:W-:Y:S04]  /*2d4e0*/  STL [R1+0x2590], R40 ;  /* 0x0025902801007387 */ /* 0x000fe80000100800 */
[----:B------:R-:W-:Y:S04]  /*2d4f0*/  STL [R1+0x2580], R41 ;  /* 0x0025802901007387 */ /* 0x000fe80000100800 */
[----:B------:R-:W-:Y:S04]  /*2d500*/  STL.64 [R1+0x158], R42 ;  /* 0x0001582a01007387 */ /* 0x000fe80000100a00 */
[----:B------:R0:W-:Y:S04]  /*2d510*/  STL.64 [R1+0x2588], R42 ;  /* 0x0025882a01007387 */ /* 0x0001e80000100a00 */
        /* <DEDUP_REMOVED lines=8> */
[----:B------:R-:W1:Y:S01]  /*2d5a0*/  LDL.LU R93, [R1+0x1b0] ;  /* 0x0001b000015d7983 */ /* 0x000e620000300800 */
        /* <DEDUP_REMOVED lines=10> */
[----:B------:R-:W-:Y:S04]  /*2d650*/  STL [R1+0x25b0], R14 ;  /* 0x0025b00e01007387 */ /* 0x000fe80000100800 */
[----:B------:R-:W-:Y:S04]  /*2d660*/  STL [R1+0x25a0], R15 ;  /* 0x0025a00f01007387 */ /* 0x000fe80000100800 */
[----:B------:R-:W-:Y:S04]  /*2d670*/  STL.64 [R1+0x170], R46 ;  /* 0x0001702e01007387 */ /* 0x000fe80000100a00 */
[----:B------:R0:W-:Y:S04]  /*2d680*/  STL.64 [R1+0x25a8], R46 ;  /* 0x0025a82e01007387 */ /* 0x0001e80000100a00 */
[----:B------:R-:W-:Y:S04]  /*2d690*/  STL.64 [R1+0x178], R48 ;  /* 0x0001783001007387 */ /* 0x000fe80000100a00 */
[----:B------:R0:W-:Y:S04]  /*2d6a0*/  STL.64 [R1+0x25b8], R48 ;  /* 0x0025b83001007387 */ /* 0x0001e80000100a00 */
[----:B------:R-:W-:Y:S04]  /*2d6b0*/  STL.64 [R1+0x180], R18 ;  /* 0x0001801201007387 */ /* 0x000fe80000100a00 */
[----:B------:R-:W-:Y:S04]  /*2d6c0*/  STL [R1+0x25d0], R18 ;  /* 0x0025d01201007387 */ /* 0x000fe80000100800 */
[----:B------:R-:W-:Y:S04]  /*2d6d0*/  STL [R1+0x25c0], R19 ;  /* 0x0025c01301007387 */ /* 0x000fe80000100800 */
[----:B------:R-:W2:Y:S04]  /*2d6e0*/  LDL.LU R62, [R1+0x1c8] ;  /* 0x0001c800013e7983 */ /* 0x000ea80000300800 */
[----:B------:R-:W2:Y:S04]  /*2d6f0*/  LDL.LU R63, [R1+0xfac] ;  /* 0x000fac00013f7983 */ /* 0x000ea80000300800 */
[----:B------:R-:W2:Y:S04]  /*2d700*/  LDL.LU R22, [R1+0x1d0] ;  /* 0x0001d00001167983 */ /* 0x000ea80000300800 */
[----:B------:R-:W2:Y:S01]  /*2d710*/  LDL.LU R23, [R1+0xfb0] ;  /* 0x000fb00001177983 */ /* 0x000ea20000300800 */
[----:B------:R-:W-:-:S03]  /*2d720*/  IMAD.MOV.U32 R58, RZ, RZ, R5 ;  /* 0x000000ffff3a7224 */ /* 0x000fc600078e0005 */
[----:B------:R-:W2:Y:S04]  /*2d730*/  LDL.LU R67, [R1+0x1d8] ;  /* 0x0001d80001437983 */ /* 0x000ea80000300800 */
[----:B------:R-:W2:Y:S01]  /*2d740*/  LDL.LU R5, [R1+0xfb4] ;  /* 0x000fb40001057983 */ /* 0x000ea20000300800 */
[----:B------:R-:W-:-:S04]  /*2d750*/  LOP3.LUT R17, R17, R16, RZ, 0x3c, !PT ;  /* 0x0000001011117212 */ /* 0x000fc800078e3cff */
[----:B------:R-:W-:-:S04]  /*2d760*/  LOP3.LUT R16, R17, R16, RZ, 0x3c, !PT ;  /* 0x0000001011107212 */ /* 0x000fc800078e3cff */
[----:B------:R-:W-:Y:S01]  /*2d770*/  LOP3.LUT R17, R17, R16, RZ, 0x3c, !PT ;  /* 0x0000001011117212 */ /* 0x000fe200078e3cff */
[----:B------:R-:W-:Y:S02]  /*2d780*/  IMAD.MOV.U32 R60, RZ, RZ, R79 ;  /* 0x000000ffff3c7224 */ /* 0x000fe400078e004f */
[----:B------:R-:W-:Y:S02]  /*2d790*/  IMAD.MOV.U32 R61, RZ, RZ, R78 ;  /* 0x000000ffff3d7224 */ /* 0x000fe400078e004e */
[----:B---3--:R-:W-:Y:S02]  /*2d7a0*/  IMAD.MOV.U32 R21, RZ, RZ, R87 ;  /* 0x000000ffff157224 */ /* 0x008fe400078e0057 */
[----:B----4-:R-:W-:Y:S01]  /*2d7b0*/  IMAD.MOV.U32 R20, RZ, RZ, R85 ;  /* 0x000000ffff147224 */ /* 0x010fe200078e0055 */
[----:B------:R-:W3:Y:S04]  /*2d7c0*/  LDL.LU R87, [R1+0x1e0] ;  /* 0x0001e00001577983 */ /* 0x000ee80000300800 */
[----:B------:R-:W4:Y:S04]  /*2d7d0*/  LDL.LU R85, [R1+0xfb8] ;  /* 0x000fb80001557983 */ /* 0x000f280000300800 */
[----:B------:R-:W-:Y:S04]  /*2d7e0*/  STL.64 [R1+0x188], R16 ;  /* 0x0001881001007387 */ /* 0x000fe80000100a00 */
[----:B------:R0:W-:Y:S04]  /*2d7f0*/  STL.64 [R1+0x25c8], R16 ;  /* 0x0025c81001007387 */ /* 0x0001e80000100a00 */
[----:B------:R-:W-:Y:S04]  /*2d800*/  STL.64 [R1+0x190], R58 ;  /* 0x0001903a01007387 */ /* 0x000fe80000100a00 */
[----:B------:R0:W-:Y:S04]  /*2d810*/  STL.64 [R1+0x25d8], R58 ;  /* 0x0025d83a01007387 */ /* 0x0001e80000100a00 */
[----:B------:R-:W-:Y:S04]  /*2d820*/  STL.64 [R1+0x198], R60 ;  /* 0x0001983c01007387 */ /* 0x000fe80000100a00 */
[----:B------:R0:W-:Y:S04]  /*2d830*/  STL.64 [R1+0x25e0], R60 ;  /* 0x0025e03c01007387 */ /* 0x0001e80000100a00 */
[----:B------:R-:W-:Y:S04]  /*2d840*/  STL.64 [R1+0x1a0], R20 ;  /* 0x0001a01401007387 */ /* 0x000fe80000100a00 */
[----:B------:R0:W-:Y:S01]  /*2d850*/  STL.64 [R1+0x25e8], R20 ;  /* 0x0025e81401007387 */ /* 0x0001e20000100a00 */
[----:B------:R-:W-:-:S03]  /*2d860*/  IMAD.MOV.U32 R79, RZ, RZ, R0 ;  /* 0x000000ffff4f7224 */ /* 0x000fc600078e0000 */
[----:B------:R-:W4:Y:S01]  /*2d870*/  LDL.LU R0, [R1+0x1e8] ;  /* 0x0001e80001007983 */ /* 0x000f220000300800 */
[----:B------:R-:W-:-:S03]  /*2d880*/  IMAD.MOV.U32 R78, RZ, RZ, R2 ;  /* 0x000000ffff4e7224 */ /* 0x000fc600078e0002 */
[----:B------:R-:W4:Y:S01]  /*2d890*/  LDL.LU R2, [R1+0xfbc] ;  /* 0x000fbc0001027983 */ /* 0x000f220000300800 */
[----:B-1----:R-:W-:Y:S02]  /*2d8a0*/  IMAD.MOV.U32 R77, RZ, RZ, R93 ;  /* 0x000000ffff4d7224 */ /* 0x002fe400078e005d */
[----:B--2---:R-:W-:Y:S01]  /*2d8b0*/  IMAD.MOV.U32 R76, RZ, RZ, R90 ;  /* 0x000000ffff4c7224 */ /* 0x004fe200078e005a */
[----:B------:R-:W2:Y:S01]  /*2d8c0*/  LDL.LU R93, [R1+0x1f0] ;  /* 0x0001f000015d7983 */ /* 0x000ea20000300800 */
[----:B------:R-:W-:-:S03]  /*2d8d0*/  IMAD.MOV.U32 R81, RZ, RZ, R3 ;  /* 0x000000ffff517224 */ /* 0x000fc600078e0003 */
[----:B------:R-:W2:Y:S01]  /*2d8e0*/  LDL.LU R90, [R1+0xfc0] ;  /* 0x000fc000015a7983 */ /* 0x000ea20000300800 */
[----:B------:R-:W-:-:S03]  /*2d8f0*/  IMAD.MOV.U32 R80, RZ, RZ, R92 ;  /* 0x000000ffff507224 */ /* 0x000fc600078e005c */
[----:B------:R-:W2:Y:S01]  /*2d900*/  LDL.LU R3, [R1+0x1f8] ;  /* 0x0001f80001037983 */ /* 0x000ea20000300800 */
[----:B------:R-:W-:-:S03]  /*2d910*/  IMAD.MOV.U32 R27, RZ, RZ, R91 ;  /* 0x000000ffff1b7224 */ /* 0x000fc600078e005b */
[----:B------:R-:W2:Y:S01]  /*2d920*/  LDL.LU R92, [R1+0xfc4] ;  /* 0x000fc400015c7983 */ /* 0x000ea20000300800 */
[----:B------:R-:W-:-:S03]  /*2d930*/  MOV R26, R89 ;  /* 0x00000059001a7202 */ /* 0x000fc60000000f00 */
        /* <DEDUP_REMOVED lines=14> */
[----:B0-----:R-:W2:Y:S04]  /*2da20*/  LDL.LU R53, [R1+0x210] ;  /* 0x0002100001357983 */ /* 0x001ea80000300800 */
[----:B------:R-:W2:Y:S04]  /*2da30*/  LDL.LU R74, [R1+0x170c] ;  /* 0x00170c00014a7983 */ /* 0x000ea80000300800 */
[----:B------:R-:W2:Y:S01]  /*2da40*/  LDL.LU R75, [R1+0x218] ;  /* 0x00021800014b7983 */ /* 0x000ea20000300800 */
[----:B------:R-:W-:-:S03]  /*2da50*/  IMAD.MOV.U32 R66, RZ, RZ, R5 ;  /* 0x000000ffff427224 */ /* 0x000fc600078e0005 */
[----:B------:R-:W2:Y:S01]  /*2da60*/  LDL.LU R5, [R1+0x1710] ;  /* 0x0017100001057983 */ /* 0x000ea20000300800 */
[----:B------:R-:W-:Y:S02]  /*2da70*/  LOP3.LUT R63, R63, R62, RZ, 0x3c, !PT ;  /* 0x0000003e3f3f7212 */ /* 0x000fe400078e3cff */
[----:B------:R-:W-:Y:S02]  /*2da80*/  LOP3.LUT R23, R23, R22, RZ, 0x3c, !PT ;  /* 0x0000001617177212 */ /* 0x000fe400078e3cff */
[----:B------:R-:W-:Y:S02]  /*2da90*/  LOP3.LUT R62, R63, R62, RZ, 0x3c, !PT ;  /* 0x0000003e3f3e7212 */ /* 0x000fe400078e3cff */
[----:B------:R-:W-:Y:S02]  /*2daa0*/  LOP3.LUT R22, R23, R22, RZ, 0x3c, !PT ;  /* 0x0000001617167212 */ /* 0x000fe400078e3cff */
[----:B------:R-:W-:Y:S02]  /*2dab0*/  LOP3.LUT R63, R63, R62, RZ, 0x3c, !PT ;  /* 0x0000003e3f3f7212 */ /* 0x000fe400078e3cff */
[----:B------:R-:W-:Y:S01]  /*2dac0*/  LOP3.LUT R23, R23, R22, RZ, 0x3c, !PT ;  /* 0x0000001617177212 */ /* 0x000fe200078e3cff */
[----:B---3--:R-:W-:-:S02]  /*2dad0*/  IMAD.MOV.U32 R73, RZ, RZ, R87 ;  /* 0x000000ffff497224 */ /* 0x008fc400078e0057 */
        /* <DEDUP_REMOVED lines=37> */
[----:B------:R-:W2:Y:S01]  /*2dd30*/  LDL.LU R55, [R1+0x1728] ;  /* 0x0017280001377983 */ /* 0x000ea20000300800 */
[----:B------:R-:W-:-:S03]  /*2dd40*/  IMAD.MOV.U32 R52, RZ, RZ, R74 ;  /* 0x000000ffff347224 */ /* 0x000fc600078e004a */
[----:B------:R-:W2:Y:S01]  /*2dd50*/  LDL.LU R54, [R1+0x250] ;  /* 0x0002500001367983 */ /* 0x000ea20000300800 */
[----:B------:R-:W-:-:S03]  /*2dd60*/  IMAD.MOV.U32 R7, RZ, RZ, R75 ;  /* 0x000000ffff077224 */ /* 0x000fc600078e004b */
[----:B------:R-:W2:Y:S04]  /*2dd70*/  LDL.LU R74, [R1+0x172c] ;  /* 0x00172c00014a7983 */ /* 0x000ea80000300800 */
[----:B------:R-:W2:Y:S01]  /*2dd80*/  LDL.LU R75, [R1+0x258] ;  /* 0x00025800014b7983 */ /* 0x000ea20000300800 */
[----:B------:R-:W-:Y:S01]  /*2dd90*/  IMAD.MOV.U32 R6, RZ, RZ, R5 ;  /* 0x000000ffff067224 */ /* 0x000fe200078e0005 */
[-C--:B------:R-:W-:Y:S02]  /*2dda0*/  LOP3.LUT R51, R51, R50.reuse, RZ, 0x3c, !PT ;  /* 0x0000003233337212 */ /* 0x080fe400078e3cff */
[----:B------:R-:W2:Y:S02]  /*2ddb0*/  LDL.LU R5, [R1+0x1730] ;  /* 0x0017300001057983 */ /* 0x000ea40000300800 */
        /* <DEDUP_REMOVED lines=14> */
[----:B------:R-:W-:Y:S01]  /*2dea0*/  STL [R1+0x2680], R9 ;  /* 0x0026800901007387 */ /* 0x000fe20000100800 */
        /* <DEDUP_REMOVED lines=24> */
[----:B------:R0:W-:Y:S01]  /*2e030*/  STL.64 [R1+0x26a8], R10 ;  /* 0x0026a80a01007387 */ /* 0x0001e20000100a00 */
[----:B------:R-:W-:-:S02]  /*2e040*/  IMAD.MOV.U32 R37, RZ, RZ, R56 ;  /* 0x000000ffff257224 */ /* 0x000fc400078e0038 */
[----:B------:R-:W-:Y:S01]  /*2e050*/  IMAD.MOV.U32 R36, RZ, RZ, R55 ;  /* 0x000000ffff247224 */ /* 0x000fe200078e0037 */
[----:B------:R-:W2:Y:S01]  /*2e060*/  LDL.LU R56, [R1+0x288] ;  /* 0x0002880001387983 */ /* 0x000ea20000300800 */
[----:B------:R-:W-:-:S03]  /*2e070*/  IMAD.MOV.U32 R71, RZ, RZ, R54 ;  /* 0x000000ffff477224 */ /* 0x000fc600078e0036 */
[----:B------:R-:W2:Y:S01]  /*2e080*/  LDL.LU R55, [R1+0x1748] ;  /* 0x0017480001377983 */ /* 0x000ea20000300800 */
[----:B------:R-:W-:-:S03]  /*2e090*/  IMAD.MOV.U32 R70, RZ, RZ, R74 ;  /* 0x000000ffff467224 */ /* 0x000fc600078e004a */
[----:B------:R-:W2:Y:S01]  /*2e0a0*/  LDL.LU R54, [R1+0x290] ;  /* 0x0002900001367983 */ /* 0x000ea20000300800 */
[----:B------:R-:W-:-:S03]  /*2e0b0*/  MOV R43, R75 ;  /* 0x0000004b002b7202 */ /* 0x000fc60000000f00 */
[----:B------:R-:W2:Y:S04]  /*2e0c0*/  LDL.LU R74, [R1+0x174c] ;  /* 0x00174c00014a7983 */ /* 0x000ea80000300800 */
[----:B------:R-:W1:Y:S01]  /*2e0d0*/  LDL.LU R75, [R1+0x298] ;  /* 0x00029800014b7983 */ /* 0x000e620000300800 */
[----:B------:R-:W-:-:S03]  /*2e0e0*/  IMAD.MOV.U32 R42, RZ, RZ, R5 ;  /* 0x000000ffff2a7224 */ /* 0x000fc600078e0005 */
[----:B------:R-:W2:Y:S01]  /*2e0f0*/  LDL.LU R5, [R1+0x1750] ;  /* 0x0017500001057983 */ /* 0x000ea20000300800 */
        /* <DEDUP_REMOVED lines=15> */
[----:B------:R-:W0:Y:S04]  /*2e1f0*/  LDL.LU R0, [R1+0x2a8] ;  /* 0x0002a80001007983 */ /* 0x000e280000300800 */
        /* <DEDUP_REMOVED lines=29> */
[----:B-1----:R-:W-:-:S03]  /*2e3d0*/  IMAD.MOV.U32 R77, RZ, RZ, R75 ;  /* 0x000000ffff4d7224 */ /* 0x002fc600078e004b */
[----:B------:R-:W2:Y:S04]  /*2e3e0*/  LDL.LU R74, [R1+0x176c] ;  /* 0x00176c00014a7983 */ /* 0x000ea80000300800 */
[----:B------:R-:W2:Y:S01]  /*2e3f0*/  LDL.LU R75, [R1+0x2d8] ;  /* 0x0002d800014b7983 */ /* 0x000ea20000300800 */
        /* <DEDUP_REMOVED lines=15> */
[----:B0-----:R-:W-:-:S02]  /*2e4f0*/  IMAD.MOV.U32 R63, RZ, RZ, R0 ;  /* 0x000000ffff3f7224 */ /* 0x001fc400078e0000 */
        /* <DEDUP_REMOVED lines=24> */
[----:B------:R-:W2:Y:S01]  /*2e680*/  LDL.LU R78, [R1+0x308] ;  /* 0x00030800014e7983 */ /* 0x000ea20000300800 */
[----:B------:R-:W-:-:S03]  /*2e690*/  IMAD.MOV.U32 R13, RZ, RZ, R54 ;  /* 0x000000ffff0d7224 */ /* 0x000fc600078e0036 */
[----:B------:R-:W2:Y:S04]  /*2e6a0*/  LDL.LU R55, [R1+0x1788] ;  /* 0x0017880001377983 */ /* 0x000ea80000300800 */
[----:B------:R-:W2:Y:S01]  /*2e6b0*/  LDL.LU R54, [R1+0x310] ;  /* 0x0003100001367983 */ /* 0x000ea20000300800 */
[----:B------:R-:W-:Y:S02]  /*2e6c0*/  IMAD.MOV.U32 R12, RZ, RZ, R74 ;  /* 0x000000ffff0c7224 */ /* 0x000fe400078e004a */
[----:B------:R-:W-:Y:S01]  /*2e6d0*/  IMAD.MOV.U32 R15, RZ, RZ, R75 ;  /* 0x000000ffff0f7224 */ /* 0x000fe200078e004b */
[----:B------:R-:W2:Y:S04]  /*2e6e0*/  LDL.LU R74, [R1+0x18e0] ;  /* 0x0018e000014a7983 */ /* 0x000ea80000300800 */
[----:B------:R-:W2:Y:S01]  /*2e6f0*/  LDL.LU R75, [R1+0x318] ;  /* 0x00031800014b7983 */ /* 0x000ea20000300800 */
[----:B------:R-:W-:-:S03]  /*2e700*/  MOV R14, R5 ;  /* 0x00000005000e7202 */ /* 0x000fc60000000f00 */
[----:B------:R-:W2:Y:S01]  /*2e710*/  LDL.LU R5, [R1+0x18e4] ;  /* 0x0018e40001057983 */ /* 0x000ea20000300800 */
        /* <DEDUP_REMOVED lines=74> */
[----:B------:R-:W1:Y:S01]  /*2ebc0*/  LDL.LU R3, [R1+0x378] ;  /* 0x0003780001037983 */ /* 0x000e620000300800 */
        /* <DEDUP_REMOVED lines=17> */
[----:B------:R-:W-:-:S03]  /*2ece0*/  MOV R43, R54 ;  /* 0x00000036002b7202 */ /* 0x000fc60000000f00 */
[----:B------:R-:W2:Y:S01]  /*2ecf0*/  LDL.LU R55, [R1+0x191c] ;  /* 0x00191c0001377983 */ /* 0x000ea20000300800 */
[----:B------:R-:W-:-:S03]  /*2ed00*/  IMAD.MOV.U32 R42, RZ, RZ, R74 ;  /* 0x000000ffff2a7224 */ /* 0x000fc600078e004a */
[----:B------:R-:W0:Y:S01]  /*2ed10*/  LDL.LU R54, [R1+0x390] ;  /* 0x0003900001367983 */ /* 0x000e220000300800 */
        /* <DEDUP_REMOVED lines=25> */
[----:B-1----:R-:W-:-:S03]  /*2eeb0*/  IMAD.MOV.U32 R61, RZ, RZ, R3 ;  /* 0x000000ffff3d7224 */ /* 0x002fc600078e0003 */
        /* <DEDUP_REMOVED lines=18> */
[----:B------:R-:W2:Y:S01]  /*2efe0*/  LDL.LU R78, [R1+0x3c8] ;  /* 0x0003c800014e7983 */ /* 0x000ea20000300800 */
[----:B0-----:R-:W-:-:S03]  /*2eff0*/  IMAD.MOV.U32 R63, RZ, RZ, R54 ;  /* 0x000000ffff3f7224 */ /* 0x001fc600078e0036 */
        /* <DEDUP_REMOVED lines=49> */
[----:B------:R-:W-:-:S03]  /*2f310*/  MOV R72, R74 ;  /* 0x0000004a00487202 */ /* 0x000fc60000000f00 */
        /* <DEDUP_REMOVED lines=82> */
[----:B------:R-:W0:Y:S04]  /*2f840*/  LDL.LU R91, [R1+0x480] ;  /* 0x00048000015b7983 */ /* 0x000e280000300800 */
        /* <DEDUP_REMOVED lines=10> */
[----:B------:R-:W-:Y:S01]  /*2f8f0*/  MOV R43, R78 ;  /* 0x0000004e002b7202 */ /* 0x000fe20000000f00 */
[----:B------:R-:W-:-:S02]  /*2f900*/  IMAD.MOV.U32 R42, RZ, RZ, R55 ;  /* 0x000000ffff2a7224 */ /* 0x000fc400078e0037 */
        /* <DEDUP_REMOVED lines=33> */
[----:B0-----:R-:W-:-:S03]  /*2fb20*/  IMAD.MOV.U32 R77, RZ, RZ, R91 ;  /* 0x000000ffff4d7224 */ /* 0x001fc600078e005b */
        /* <DEDUP_REMOVED lines=62> */
[----:B------:R-:W-:Y:S01]  /*2ff10*/  IMAD.MOV.U32 R71, RZ, RZ, R78 ;  /* 0x000000ffff477224 */ /* 0x000fe200078e004e */
[----:B------:R-:W-:-:S02]  /*2ff20*/  MOV R70, R55 ;  /* 0x0000003700467202 */ /* 0x000fc40000000f00 */
        /* <DEDUP_REMOVED lines=36> */
[----:B------:R-:W1:Y:S04]  /*30170*/  LDL.LU R91, [R1+0x540] ;  /* 0x00054000015b7983 */ /* 0x000e680000300800 */
        /* <DEDUP_REMOVED lines=40> */
[----:B------:R-:W0:Y:S01]  /*30400*/  LDL.LU R93, [R1+0x570] ;  /* 0x00057000015d7983 */ /* 0x000e220000300800 */
[----:B------:R-:W-:-:S03]  /*30410*/  IMAD.MOV.U32 R37, RZ, RZ, R3 ;  /* 0x000000ffff257224 */ /* 0x000fc600078e0003 */
[----:B------:R-:W2:Y:S01]  /*30420*/  LDL.LU R90, [R1+0x1a10] ;  /* 0x001a1000015a7983 */ /* 0x000ea20000300800 */
[----:B------:R-:W-:-:S03]  /*30430*/  IMAD.MOV.U32 R36, RZ, RZ, R92 ;  /* 0x000000ffff247224 */ /* 0x000fc600078e005c */
[----:B------:R-:W2:Y:S01]  /*30440*/  LDL.LU R3, [R1+0x578] ;  /* 0x0005780001037983 */ /* 0x000ea20000300800 */
[----:B-1----:R-:W-:-:S03]  /*30450*/  MOV R43, R91 ;  /* 0x0000005b002b7202 */ /* 0x002fc60000000f00 */
        /* <DEDUP_REMOVED lines=40> */
[----:B0-----:R-:W-:Y:S02]  /*306e0*/  IMAD.MOV.U32 R61, RZ, RZ, R93 ;  /* 0x000000ffff3d7224 */ /* 0x001fe400078e005d */
        /* <DEDUP_REMOVED lines=81> */
[----:B------:R-:W1:Y:S04]  /*30c00*/  LDL.LU R87, [R1+0x620] ;  /* 0x0006200001577983 */ /* 0x000e680000300800 */
[----:B------:R-:W3:Y:S04]  /*30c10*/  LDL.LU R85, [R1+0x1a68] ;  /* 0x001a680001557983 */ /* 0x000ee80000300800 */
        /* <DEDUP_REMOVED lines=44> */
[----:B-1----:R-:W-:Y:S02]  /*30ee0*/  IMAD.MOV.U32 R31, RZ, RZ, R87 ;  /* 0x000000ffff1f7224 */ /* 0x002fe400078e0057 */
[----:B---3--:R-:W-:Y:S01]  /*30ef0*/  IMAD.MOV.U32 R30, RZ, RZ, R85 ;  /* 0x000000ffff1e7224 */ /* 0x008fe200078e0055 */
[----:B------:R-:W3:Y:S04]  /*30f00*/  LDL.LU R87, [R1+0x660] ;  /* 0x0006600001577983 */ /* 0x000ee80000300800 */
        /* <DEDUP_REMOVED lines=9> */
[----:B----4-:R-:W-:-:S02]  /*30fa0*/  IMAD.MOV.U32 R63, RZ, RZ, R0 ;  /* 0x000000ffff3f7224 */ /* 0x010fc400078e0000 */
        /* <DEDUP_REMOVED lines=8> */
[----:B------:R-:W-:-:S03]  /*31030*/  MOV R36, R92 ;  /* 0x0000005c00247202 */ /* 0x000fc60000000f00 */
        /* <DEDUP_REMOVED lines=27> */
[----:B------:R-:W-:Y:S01]  /*311f0*/  IMAD.MOV.U32 R58, RZ, RZ, R85 ;  /* 0x000000ffff3a7224 */ /* 0x000fe200078e0055 */
        /* <DEDUP_REMOVED lines=10> */
[----:B0-----:R-:W-:-:S02]  /*312a0*/  IMAD.MOV.U32 R19, RZ, RZ, R0 ;  /* 0x000000ffff137224 */ /* 0x001fc400078e0000 */
[----:B----4-:R-:W-:Y:S01]  /*312b0*/  IMAD.MOV.U32 R18, RZ, RZ, R2 ;  /* 0x000000ffff127224 */ /* 0x010fe200078e0002 */
        /* <DEDUP_REMOVED lines=48> */
[----:B------:R-:W4:Y:S04]  /*315c0*/  LDL.LU R0, [R1+0x6e8] ;  /* 0x0006e80001007983 */ /* 0x000f280000300800 */
[----:B------:R-:W4:Y:S01]  /*315d0*/  LDL.LU R2, [R1+0x1acc] ;  /* 0x001acc0001027983 */ /* 0x000f220000300800 */
[----:B--2---:R-:W-:Y:S01]  /*315e0*/  IMAD.MOV.U32 R29, RZ, RZ, R93 ;  /* 0x000000ffff1d7224 */ /* 0x004fe200078e005d */
[----:B------:R-:W-:Y:S02]  /*315f0*/  MOV R28, R90 ;  /* 0x0000005a001c7202 */ /* 0x000fe40000000f00 */
        /* <DEDUP_REMOVED lines=20> */
[----:B------:R-:W1:Y:S01]  /*31740*/  LDL.LU R78, [R1+0x708] ;  /* 0x00070800014e7983 */ /* 0x000e620000300800 */
        /* <DEDUP_REMOVED lines=45> */
[----:B-1----:R-:W-:-:S02]  /*31a20*/  IMAD.MOV.U32 R39, RZ, RZ, R78 ;  /* 0x000000ffff277224 */ /* 0x002fc400078e004e */
        /* <DEDUP_REMOVED lines=23> */
[----:B----4-:R-:W-:Y:S01]  /*31ba0*/  IMAD.MOV.U32 R63, RZ, RZ, R0 ;  /* 0x000000ffff3f7224 */ /* 0x010fe200078e0000 */
[----:B------:R-:W-:-:S02]  /*31bb0*/  MOV R62, R2 ;  /* 0x00000002003e7202 */ /* 0x000fc40000000f00 */
        /* <DEDUP_REMOVED lines=82> */
[----:B---3--:R-:W-:Y:S01]  /*320e0*/  IMAD.MOV.U32 R23, RZ, RZ, R87 ;  /* 0x000000ffff177224 */ /* 0x008fe200078e0057 */
[----:B------:R-:W-:Y:S02]  /*320f0*/  MOV R22, R85 ;  /* 0x0000005500167202 */ /* 0x000fe40000000f00 */
        /* <DEDUP_REMOVED lines=92> */
[----:B------:R-:W-:-:S03]  /*326c0*/  MOV R52, R5 ;  /* 0x0000000500347202 */ /* 0x000fc60000000f00 */
        /* <DEDUP_REMOVED lines=181> */
[----:B-1----:R-:W-:Y:S01]  /*33220*/  IMAD.MOV.U32 R39, RZ, RZ, R78 ;  /* 0x000000ffff277224 */ /* 0x002fe200078e004e */
        /* <DEDUP_REMOVED lines=169> */
[----:B----4-:R-:W-:-:S03]  /*33cc0*/  IMAD.MOV.U32 R33, RZ, RZ, R0 ;  /* 0x000000ffff217224 */ /* 0x010fc600078e0000 */
[----:B------:R-:W4:Y:S01]  /*33cd0*/  LDL.LU R0, [R1+0xa28] ;  /* 0x000a280001007983 */ /* 0x000f220000300800 */
[----:B------:R-:W-:-:S03]  /*33ce0*/  IMAD.MOV.U32 R32, RZ, RZ, R2 ;  /* 0x000000ffff207224 */ /* 0x000fc600078e0002 */
        /* <DEDUP_REMOVED lines=16> */
[----:B------:R-:W-:Y:S04]  /*33df0*/  STL.64 [R1+0x2ee8], R12 ;  /* 0x002ee80c01007387 */ /* 0x000fe80000100a00 */
[----:B------:R-:W-:Y:S04]  /*33e00*/  STL.64 [R1+0x9f8], R40 ;  /* 0x0009f82801007387 */ /* 0x000fe80000100a00 */
[----:B------:R-:W-:Y:S04]  /*33e10*/  STL.64 [R1+0x2ef8], R40 ;  /* 0x002ef82801007387 */ /* 0x000fe80000100a00 */
[----:B------:R-:W-:Y:S04]  /*33e20*/  STL.64 [R1+0xa00], R56 ;  /* 0x000a003801007387 */ /* 0x000fe80000100a00 */
[----:B------:R-:W-:Y:S01]  /*33e30*/  STL.64 [R1+0x2f00], R56 ;  /* 0x002f003801007387 */ /* 0x000fe20000100a00 */
        /* <DEDUP_REMOVED lines=10> */
[----:B------:R-:W-:Y:S02]  /*33ee0*/  IMAD.MOV.U32 R52, RZ, RZ, R5 ;  /* 0x000000ffff347224 */ /* 0x000fe400078e0005 */
[----:B---3--:R-:W-:Y:S01]  /*33ef0*/  IMAD.MOV.U32 R69, RZ, RZ, R87 ;  /* 0x000000ffff457224 */ /* 0x008fe200078e0057 */
[----:B------:R-:W3:Y:S01]  /*33f00*/  LDL.LU R5, [R1+0x1c84] ;  /* 0x001c840001057983 */ /* 0x000ee20000300800 */
[----:B------:R-:W-:-:S03]  /*33f10*/  IMAD.MOV.U32 R68, RZ, RZ, R85 ;  /* 0x000000ffff447224 */ /* 0x000fc600078e0055 */
[----:B------:R-:W3:Y:S04]  /*33f20*/  LDL.LU R87, [R1+0xa60] ;  /* 0x000a600001577983 */ /* 0x000ee80000300800 */
[----:B------:R-:W3:Y:S04]  /*33f30*/  LDL.LU R85, [R1+0x1c88] ;  /* 0x001c880001557983 */ /* 0x000ee80000300800 */
[----:B------:R-:W-:Y:S04]  /*33f40*/  STL.64 [R1+0xa08], R38 ;  /* 0x000a082601007387 */ /* 0x000fe80000100a00 */
[----:B------:R-:W-:Y:S04]  /*33f50*/  STL.64 [R1+0x2f08], R38 ;  /* 0x002f082601007387 */ /* 0x000fe80000100a00 */
[----:B------:R-:W-:Y:S04]  /*33f60*/  STL.64 [R1+0xa10], R50 ;  /* 0x000a103201007387 */ /* 0x000fe80000100a00 */
[----:B------:R-:W-:Y:S04]  /*33f70*/  STL.64 [R1+0x2f10], R50 ;  /* 0x002f103201007387 */ /* 0x000fe80000100a00 */
[----:B------:R-:W-:Y:S04]  /*33f80*/  STL.64 [R1+0xa18], R52 ;  /* 0x000a183401007387 */ /* 0x000fe80000100a00 */
[----:B------:R-:W-:Y:S04]  /*33f90*/  STL.64 [R1+0x2f18], R52 ;  /* 0x002f183401007387 */ /* 0x000fe80000100a00 */
        /* <DEDUP_REMOVED lines=37> */
[----:B---3--:R-:W-:Y:S02]  /*341f0*/  IMAD.MOV.U32 R16, RZ, RZ, R5 ;  /* 0x000000ffff107224 */ /* 0x008fe400078e0005 */
[----:B------:R-:W-:Y:S01]  /*34200*/  IMAD.MOV.U32 R49, RZ, RZ, R87 ;  /* 0x000000ffff317224 */ /* 0x000fe200078e0057 */
[----:B------:R-:W3:Y:S01]  /*34210*/  LDL.LU R5, [R1+0x1ca4] ;  /* 0x001ca40001057983 */ /* 0x000ee20000300800 */
[----:B------:R-:W-:-:S03]  /*34220*/  IMAD.MOV.U32 R48, RZ, RZ, R85 ;  /* 0x000000ffff307224 */ /* 0x000fc600078e0055 */
[----:B------:R-:W3:Y:S04]  /*34230*/  LDL.LU R87, [R1+0xaa0] ;  /* 0x000aa00001577983 */ /* 0x000ee80000300800 */
[----:B------:R-:W3:Y:S04]  /*34240*/  LDL.LU R85, [R1+0x1ca8] ;  /* 0x001ca80001557983 */ /* 0x000ee80000300800 */
        /* <DEDUP_REMOVED lines=14> */
[----:B0-----:R-:W-:Y:S01]  /*34330*/  IMAD.MOV.U32 R19, RZ, RZ, R93 ;  /* 0x000000ffff137224 */ /* 0x001fe200078e005d */
[----:B--2---:R-:W-:Y:S02]  /*34340*/  MOV R18, R90 ;  /* 0x0000005a00127202 */ /* 0x004fe40000000f00 */
        /* <DEDUP_REMOVED lines=68> */
[----:B------:R0:W-:Y:S04]  /*34790*/  STL.64 [R1+0x3000], R70 ;  /* 0x0030004601007387 */ /* 0x0001e80000100a00 */
        /* <DEDUP_REMOVED lines=8> */
[----:B---3--:R-:W-:-:S03]  /*34820*/  IMAD.MOV.U32 R80, RZ, RZ, R5 ;  /* 0x000000ffff507224 */ /* 0x008fc600078e0005 */
[----:B------:R-:W3:Y:S01]  /*34830*/  LDL.LU R5, [R1+0x1ce4] ;  /* 0x001ce40001057983 */ /* 0x000ee20000300800 */
[----:B------:R-:W-:Y:S02]  /*34840*/  IMAD.MOV.U32 R33, RZ, RZ, R87 ;  /* 0x000000ffff217224 */ /* 0x000fe400078e0057 */
[----:B------:R-:W-:Y:S01]  /*34850*/  IMAD.MOV.U32 R32, RZ, RZ, R85 ;  /* 0x000000ffff207224 */ /* 0x000fe200078e0055 */
[----:B------:R-:W3:Y:S04]  /*34860*/  LDL.LU R87, [R1+0xb20] ;  /* 0x000b200001577983 */ /* 0x000ee80000300800 */
[----:B------:R-:W3:Y:S01]  /*34870*/  LDL.LU R85, [R1+0x1ce8] ;  /* 0x001ce80001557983 */ /* 0x000ee20000300800 */
[----:B------:R-:W-:Y:S02]  /*34880*/  IMAD.MOV.U32 R66, RZ, RZ, R55 ;  /* 0x000000ffff427224 */ /* 0x000fe400078e0037 */
[----:B------:R-:W-:-:S03]  /*34890*/  IMAD.MOV.U32 R73, RZ, RZ, R54 ;  /* 0x000000ffff497224 */ /* 0x000fc600078e0036 */
        /* <DEDUP_REMOVED lines=26> */
[----:B------:R-:W-:Y:S04]  /*34a40*/  STL.64 [R1+0x3030], R60 ;  /* 0x0030303c01007387 */ /* 0x000fe80000100a00 */
[----:B------:R-:W-:Y:S04]  /*34a50*/  STL.64 [R1+0xaf0], R26 ;  /* 0x000af01a01007387 */ /* 0x000fe80000100a00 */
[----:B------:R0:W-:Y:S04]  /*34a60*/  STL.64 [R1+0x3038], R26 ;  /* 0x0030381a01007387 */ /* 0x0001e80000100a00 */
[----:B------:R-:W-:Y:S04]  /*34a70*/  STL.64 [R1+0xaf8], R54 ;  /* 0x000af83601007387 */ /* 0x000fe80000100a00 */
[----:B------:R-:W-:Y:S04]  /*34a80*/  STL.64 [R1+0x3040], R54 ;  /* 0x0030403601007387 */ /* 0x000fe80000100a00 */
[----:B------:R-:W-:Y:S04]  /*34a90*/  STL.64 [R1+0xb00], R22 ;  /* 0x000b001601007387 */ /* 0x000fe80000100a00 */
[----:B------:R-:W-:Y:S04]  /*34aa0*/  STL [R1+0x3058], R22 ;  /* 0x0030581601007387 */ /* 0x000fe80000100800 */
[----:B------:R-:W-:Y:S01]  /*34ab0*/  STL [R1+0x3048], R23 ;  /* 0x0030481701007387 */ /* 0x000fe20000100800 */
[----:B------:R-:W-:-:S02]  /*34ac0*/  IMAD.MOV.U32 R9, RZ, RZ, R8 ;  /* 0x000000ffff097224 */ /* 0x000fc400078e0008 */
[----:B------:R-:W-:Y:S01]  /*34ad0*/  IMAD.MOV.U32 R8, RZ, RZ, R79 ;  /* 0x000000ffff087224 */ /* 0x000fe200078e004f */
[----:B-1----:R-:W2:Y:S01]  /*34ae0*/  LDL.LU R68, [R1+0xb48] ;  /* 0x000b480001447983 */ /* 0x002ea20000300800 */
        /* <DEDUP_REMOVED lines=18> */
[----:B------:R-:W-:Y:S04]  /*34c10*/  STL [R1+0x3078], R12 ;  /* 0x0030780c01007387 */ /* 0x000fe80000100800 */
[----:B------:R-:W-:Y:S04]  /*34c20*/  STL [R1+0x3068], R13 ;  /* 0x0030680d01007387 */ /* 0x000fe80000100800 */
        /* <DEDUP_REMOVED lines=12> */
[----:B------:R-:W0:Y:S01]  /*34cf0*/  LDL.LU R3, [R1+0xb78] ;  /* 0x000b780001037983 */ /* 0x000e220000300800 */
        /* <DEDUP_REMOVED lines=13> */
[----:B------:R-:W-:Y:S04]  /*34dd0*/  STL.64 [R1+0x30a0], R52 ;  /* 0x0030a03401007387 */ /* 0x000fe80000100a00 */
[----:B------:R-:W2:Y:S04]  /*34de0*/  LDL.LU R42, [R1+0xb88] ;  /* 0x000b8800012a7983 */ /* 0x000ea80000300800 */
[----:B------:R-:W2:Y:S04]  /*34df0*/  LDL.LU R63, [R1+0x1d1c] ;  /* 0x001d1c00013f7983 */ /* 0x000ea80000300800 */
[----:B------:R-:W2:Y:S01]  /*34e00*/  LDL.LU R62, [R1+0xb90] ;  /* 0x000b9000013e7983 */ /* 0x000ea20000300800 */
[----:B------:R-:W-:-:S03]  /*34e10*/  IMAD.MOV.U32 R30, RZ, RZ, R74 ;  /* 0x000000ffff1e7224 */ /* 0x000fc600078e004a */
[----:B------:R-:W2:Y:S01]  /*34e20*/  LDL.LU R74, [R1+0x1d20] ;  /* 0x001d2000014a7983 */ /* 0x000ea20000300800 */
[----:B------:R-:W-:-:S03]  /*34e30*/  IMAD.MOV.U32 R11, RZ, RZ, R75 ;  /* 0x000000ffff0b7224 */ /* 0x000fc600078e004b */
[----:B------:R-:W2:Y:S01]  /*34e40*/  LDL.LU R75, [R1+0xb98] ;  /* 0x000b9800014b7983 */ /* 0x000ea20000300800 */
[----:B---3--:R-:W-:Y:S01]  /*34e50*/  IMAD.MOV.U32 R10, RZ, RZ, R5 ;  /* 0x000000ffff0a7224 */ /* 0x008fe200078e0005 */
[-C--:B------:R-:W-:Y:S02]  /*34e60*/  LOP3.LUT R69, R69, R68.reuse, RZ, 0x3c, !PT ;  /* 0x0000004445457212 */ /* 0x080fe400078e3cff */
[----:B------:R-:W3:Y:S01]  /*34e70*/  LDL.LU R5, [R1+0x1d24] ;  /* 0x001d240001057983 */ /* 0x000ee20000300800 */
[----:B------:R-:W-:Y:S02]  /*34e80*/  IMAD.MOV.U32 R37, RZ, RZ, R87 ;  /* 0x000000ffff257224 */ /* 0x000fe400078e0057 */
[----:B------:R-:W-:Y:S01]  /*34e90*/  IMAD.MOV.U32 R36, RZ, RZ, R85 ;  /* 0x000000ffff247224 */ /* 0x000fe200078e0055 */
[----:B------:R-:W3:Y:S04]  /*34ea0*/  LDL.LU R87, [R1+0xba0] ;  /* 0x000ba00001577983 */ /* 0x000ee80000300800 */
[----:B------:R-:W3:Y:S01]  /*34eb0*/  LDL.LU R85, [R1+0x1d28] ;  /* 0x001d280001557983 */ /* 0x000ee20000300800 */
[----:B------:R-:W-:-:S04]  /*34ec0*/  LOP3.LUT R68, R69, R68, RZ, 0x3c, !PT ;  /* 0x0000004445447212 */ /* 0x000fc800078e3cff */
[----:B------:R-:W-:-:S05]  /*34ed0*/  LOP3.LUT R69, R69, R68, RZ, 0x3c, !PT ;  /* 0x0000004445457212 */ /* 0x000fca00078e3cff */
[----:B------:R-:W-:Y:S04]  /*34ee0*/  STL.64 [R1+0xb48], R68 ;  /* 0x000b484401007387 */ /* 0x000fe80000100a00 */
[----:B------:R-:W-:Y:S04]  /*34ef0*/  STL [R1+0x30b8], R68 ;  /* 0x0030b84401007387 */ /* 0x000fe80000100800 */
[----:B------:R-:W-:Y:S04]  /*34f00*/  STL [R1+0x30a8], R69 ;  /* 0x0030a84501007387 */ /* 0x000fe80000100800 */
[----:B------:R-:W-:Y:S04]  /*34f10*/  STL.64 [R1+0xb50], R30 ;  /* 0x000b501e01007387 */ /* 0x000fe80000100a00 */
[----:B------:R-:W-:Y:S04]  /*34f20*/  STL.64 [R1+0x30b0], R30 ;  /* 0x0030b01e01007387 */ /* 0x000fe80000100a00 */
[----:B------:R-:W-:Y:S04]  /*34f30*/  STL.64 [R1+0xb58], R10 ;  /* 0x000b580a01007387 */ /* 0x000fe80000100a00 */
[----:B------:R-:W-:Y:S04]  /*34f40*/  STL.64 [R1+0x30c0], R10 ;  /* 0x0030c00a01007387 */ /* 0x000fe80000100a00 */
[----:B------:R-:W-:Y:S04]  /*34f50*/  STL.64 [R1+0xb60], R36 ;  /* 0x000b602401007387 */ /* 0x000fe80000100a00 */
[----:B------:R0:W-:Y:S04]  /*34f60*/  STL [R1+0x30d8], R36 ;  /* 0x0030d82401007387 */ /* 0x0001e80000100800 */
[----:B------:R-:W-:Y:S01]  /*34f70*/  STL [R1+0x30c8], R37 ;  /* 0x0030c82501007387 */ /* 0x000fe20000100800 */
[----:B----4-:R-:W-:Y:S01]  /*34f80*/  MOV R45, R0 ;  /* 0x00000000002d7202 */ /* 0x010fe20000000f00 */
[----:B------:R-:W-:-:S02]  /*34f90*/  IMAD.MOV.U32 R44, RZ, RZ, R2 ;  /* 0x000000ffff2c7224 */ /* 0x000fc400078e0002 */
        /* <DEDUP_REMOVED lines=37> */
[----:B------:R-:W3:Y:S01]  /*351f0*/  LDL.LU R85, [R1+0x1d48] ;  /* 0x001d480001557983 */ /* 0x000ee20000300800 */
[----:B------:R-:W-:-:S05]  /*35200*/  IMAD.MOV.U32 R15, RZ, RZ, R42 ;  /* 0x000000ffff0f7224 */ /* 0x000fca00078e002a */
[----:B------:R-:W-:Y:S04]  /*35210*/  STL.64 [R1+0xb88], R14 ;  /* 0x000b880e01007387 */ /* 0x000fe80000100a00 */
[----:B------:R-:W-:Y:S04]  /*35220*/  STL.64 [R1+0x3100], R14 ;  /* 0x0031000e01007387 */ /* 0x000fe80000100a00 */
[----:B------:R-:W-:Y:S04]  /*35230*/  STL.64 [R1+0xb90], R6 ;  /* 0x000b900601007387 */ /* 0x000fe80000100a00 */
[----:B------:R-:W-:Y:S04]  /*35240*/  STL [R1+0x3118], R6 ;  /* 0x0031180601007387 */ /* 0x000fe80000100800 */
[----:B------:R-:W-:Y:S04]  /*35250*/  STL [R1+0x3108], R7 ;  /* 0x0031080701007387 */ /* 0x000fe80000100800 */
[----:B------:R-:W-:Y:S04]  /*35260*/  STL.64 [R1+0xb98], R24 ;  /* 0x000b981801007387 */ /* 0x000fe80000100a00 */
[----:B------:R-:W-:Y:S04]  /*35270*/  STL.64 [R1+0x3110], R24 ;  /* 0x0031101801007387 */ /* 0x000fe80000100a00 */
[----:B------:R-:W-:Y:S04]  /*35280*/  STL.64 [R1+0xba0], R64 ;  /* 0x000ba04001007387 */ /* 0x000fe80000100a00 */
[----:B------:R0:W-:Y:S04]  /*35290*/  STL.64 [R1+0x3120], R64 ;  /* 0x0031204001007387 */ /* 0x0001e80000100a00 */
[----:B------:R-:W3:Y:S04]  /*352a0*/  LDL.LU R43, [R1+0xbe8] ;  /* 0x000be800012b7983 */ /* 0x000ee80000300800 */
[----:B------:R-:W3:Y:S01]  /*352b0*/  LDL.LU R42, [R1+0x1d4c] ;  /* 0x001d4c00012a7983 */ /* 0x000ee20000300800 */
[----:B----4-:R-:W-:-:S03]  /*352c0*/  IMAD.MOV.U32 R47, RZ, RZ, R0 ;  /* 0x000000ffff2f7224 */ /* 0x010fc600078e0000 */
[----:B------:R-:W4:Y:S01]  /*352d0*/  LDL.LU R0, [R1+0xbf0] ;  /* 0x000bf00001007983 */ /* 0x000f220000300800 */
[----:B------:R-:W-:-:S03]  /*352e0*/  IMAD.MOV.U32 R46, RZ, RZ, R2 ;  /* 0x000000ffff2e7224 */ /* 0x000fc600078e0002 */
[----:B------:R-:W4:Y:S01]  /*352f0*/  LDL.LU R2, [R1+0x1d50] ;  /* 0x001d500001027983 */ /* 0x000f220000300800 */
[----:B--2---:R-:W-:Y:S02]  /*35300*/  IMAD.MOV.U32 R35, RZ, RZ, R93 ;  /* 0x000000ffff237224 */ /* 0x004fe400078e005d */
[----:B------:R-:W-:Y:S02]  /*35310*/  IMAD.MOV.U32 R34, RZ, RZ, R90 ;  /* 0x000000ffff227224 */ /* 0x000fe400078e005a */
[----:B------:R-:W-:Y:S01]  /*35320*/  IMAD.MOV.U32 R93, RZ, RZ, R3 ;  /* 0x000000ffff5d7224 */ /* 0x000fe200078e0003 */
[----:B------:R-:W2:Y:S04]  /*35330*/  LDL.LU R90, [R1+0xbf8] ;  /* 0x000bf800015a7983 */ /* 0x000ea80000300800 */
[----:B------:R-:W2:Y:S01]  /*35340*/  LDL.LU R3, [R1+0x1d54] ;  /* 0x001d540001037983 */ /* 0x000ea20000300800 */
[----:B------:R-:W-:-:S02]  /*35350*/  IMAD.MOV.U32 R71, RZ, RZ, R91 ;  /* 0x000000ffff477224 */ /* 0x000fc400078e005b */
[----:B------:R-:W-:Y:S01]  /*35360*/  IMAD.MOV.U32 R70, RZ, RZ, R89 ;  /* 0x000000ffff467224 */ /* 0x000fe200078e0059 */
        /* <DEDUP_REMOVED lines=10> */
[----:B------:R-:W-:Y:S04]  /*35410*/  STL.64 [R1+0x3140], R70 ;  /* 0x0031404601007387 */ /* 0x000fe80000100a00 */
[----:B------:R-:W2:Y:S04]  /*35420*/  LDL.LU R66, [R1+0xc08] ;  /* 0x000c080001427983 */ /* 0x000ea80000300800 */
[----:B------:R-:W2:Y:S01]  /*35430*/  LDL.LU R77, [R1+0x1d5c] ;  /* 0x001d5c00014d7983 */ /* 0x000ea20000300800 */
[----:B------:R-:W-:-:S02]  /*35440*/  IMAD.MOV.U32 R72, RZ, RZ, R63 ;  /* 0x000000ffff487224 */ /* 0x000fc400078e003f */
        /* <DEDUP_REMOVED lines=21> */
[----:B------:R-:W3:Y:S01]  /*355a0*/  LDL.LU R26, [R1+0xc28] ;  /* 0x000c2800011a7983 */ /* 0x000ee20000300800 */
[----:B----4-:R-:W-:-:S03]  /*355b0*/  IMAD.MOV.U32 R29, RZ, RZ, R0 ;  /* 0x000000ffff1d7224 */ /* 0x010fc600078e0000 */
[----:B------:R-:W4:Y:S01]  /*355c0*/  LDL.LU R27, [R1+0x1d6c] ;  /* 0x001d6c00011b7983 */ /* 0x000f220000300800 */
[----:B------:R-:W-:Y:S02]  /*355d0*/  IMAD.MOV.U32 R21, RZ, RZ, R43 ;  /* 0x000000ffff157224 */ /* 0x000fe400078e002b */
[----:B------:R-:W-:Y:S01]  /*355e0*/  IMAD.MOV.U32 R28, RZ, RZ, R2 ;  /* 0x000000ffff1c7224 */ /* 0x000fe200078e0002 */
[----:B------:R-:W4:Y:S01]  /*355f0*/  LDL.LU R0, [R1+0xc30] ;  /* 0x000c300001007983 */ /* 0x000f220000300800 */
[----:B------:R-:W-:-:S03]  /*35600*/  MOV R20, R42 ;  /* 0x0000002a00147202 */ /* 0x000fc60000000f00 */
[----:B------:R-:W4:Y:S01]  /*35610*/  LDL.LU R2, [R1+0x1d70] ;  /* 0x001d700001027983 */ /* 0x000f220000300800 */
[----:B--2---:R-:W-:Y:S02]  /*35620*/  IMAD.MOV.U32 R43, RZ, RZ, R90 ;  /* 0x000000ffff2b7224 */ /* 0x004fe400078e005a */
[----:B------:R-:W-:Y:S01]  /*35630*/  IMAD.MOV.U32 R42, RZ, RZ, R3 ;  /* 0x000000ffff2a7224 */ /* 0x000fe200078e0003 */
[----:B------:R-:W2:Y:S04]  /*35640*/  LDL.LU R90, [R1+0xc38] ;  /* 0x000c3800015a7983 */ /* 0x000ea80000300800 */
[----:B------:R-:W2:Y:S01]  /*35650*/  LDL.LU R3, [R1+0x1d74] ;  /* 0x001d740001037983 */ /* 0x000ea20000300800 */
[----:B------:R-:W-:Y:S02]  /*35660*/  IMAD.MOV.U32 R49, RZ, RZ, R91 ;  /* 0x000000ffff317224 */ /* 0x000fe400078e005b */
[----:B------:R-:W-:Y:S01]  /*35670*/  IMAD.MOV.U32 R48, RZ, RZ, R89 ;  /* 0x000000ffff307224 */ /* 0x000fe200078e0059 */
[----:B------:R-:W2:Y:S04]  /*35680*/  LDL.LU R91, [R1+0xc40] ;  /* 0x000c4000015b7983 */ /* 0x000ea80000300800 */
[----:B------:R-:W2:Y:S04]  /*35690*/  LDL.LU R89, [R1+0x1d78] ;  /* 0x001d780001597983 */ /* 0x000ea80000300800 */
        /* <DEDUP_REMOVED lines=8> */
[----:B------:R-:W-:Y:S04]  /*35720*/  STL.64 [R1+0x3188], R48 ;  /* 0x0031883001007387 */ /* 0x000fe80000100a00 */
[----:B-1----:R-:W2:Y:S04]  /*35730*/  LDL.LU R40, [R1+0xc48] ;  /* 0x000c480001287983 */ /* 0x002ea80000300800 */
[----:B------:R-:W2:Y:S01]  /*35740*/  LDL.LU R41, [R1+0x1d7c] ;  /* 0x001d7c0001297983 */ /* 0x000ea20000300800 */
[----:B------:R-:W-:-:S02]  /*35750*/  IMAD.MOV.U32 R67, RZ, RZ, R66 ;  /* 0x000000ffff437224 */ /* 0x000fc400078e0042 */
[----:B------:R-:W-:Y:S01]  /*35760*/  IMAD.MOV.U32 R66, RZ, RZ, R77 ;  /* 0x000000ffff427224 */ /* 0x000fe200078e004d */
[----:B------:R-:W2:Y:S04]  /*35770*/  LDL.LU R57, [R1+0xc50] ;  /* 0x000c500001397983 */ /* 0x000ea80000300800 */
[----:B------:R-:W2:Y:S01]  /*35780*/  LDL.LU R13, [R1+0x1d80] ;  /* 0x001d8000010d7983 */ /* 0x000ea20000300800 */
[----:B------:R-:W-:-:S03]  /*35790*/  LOP3.LUT R75, R75, R74, RZ, 0x3c, !PT ;  /* 0x0000004a4b4b7212 */ /* 0x000fc600078e3cff */
[----:B------:R-:W2:Y:S01]  /*357a0*/  LDL.LU R12, [R1+0xc58] ;  /* 0x000c5800010c7983 */ /* 0x000ea20000300800 */
[----:B---3--:R-:W-:Y:S02]  /*357b0*/  IMAD.MOV.U32 R77, RZ, RZ, R76 ;  /* 0x000000ffff4d7224 */ /* 0x008fe400078e004c */
[----:B------:R-:W-:Y:S02]  /*357c0*/  IMAD.MOV.U32 R76, RZ, RZ, R5 ;  /* 0x000000ffff4c7224 */ /* 0x000fe400078e0005 */
[----:B------:R-:W-:Y:S01]  /*357d0*/  IMAD.MOV.U32 R61, RZ, RZ, R87 ;  /* 0x000000ffff3d7224 */ /* 0x000fe200078e0057 */
[----:B------:R-:W3:Y:S01]  /*357e0*/  LDL.LU R5, [R1+0x1d84] ;  /* 0x001d840001057983 */ /* 0x000ee20000300800 */
[----:B------:R-:W-:-:S03]  /*357f0*/  IMAD.MOV.U32 R60, RZ, RZ, R85 ;  /* 0x000000ffff3c7224 */ /* 0x000fc600078e0055 */
[----:B------:R-:W3:Y:S04]  /*35800*/  LDL.LU R87, [R1+0xc60] ;  /* 0x000c600001577983 */ /* 0x000ee80000300800 */
[----:B------:R-:W3:Y:S01]  /*35810*/  LDL.LU R85, [R1+0x1d88] ;  /* 0x001d880001557983 */ /* 0x000ee20000300800 */
[----:B------:R-:W-:-:S03]  /*35820*/  LOP3.LUT R74, R75, R74, RZ, 0x3c, !PT ;  /* 0x0000004a4b4a7212 */ /* 0x000fc600078e3cff */
[----:B------:R-:W-:Y:S01]  /*35830*/  STL.64 [R1+0xc08], R66 ;  /* 0x000c084201007387 */ /* 0x000fe20000100a00 */
[----:B------:R-:W-:-:S03]  /*35840*/  LOP3.LUT R75, R75, R74, RZ, 0x3c, !PT ;  /* 0x0000004a4b4b7212 */ /* 0x000fc600078e3cff */
        /* <DEDUP_REMOVED lines=8> */
[----:B------:R-:W3:Y:S04]  /*358d0*/  LDL.LU R23, [R1+0xc68] ;  /* 0x000c680001177983 */ /* 0x000ee80000300800 */
[----:B------:R-:W3:Y:S01]  /*358e0*/  LDL.LU R22, [R1+0x1d8c] ;  /* 0x001d8c0001167983 */ /* 0x000ee20000300800 */
[----:B----4-:R-:W-:-:S02]  /*358f0*/  IMAD.MOV.U32 R55, RZ, RZ, R0 ;  /* 0x000000ffff377224 */ /* 0x010fc400078e0000 */
[----:B------:R-:W-:Y:S01]  /*35900*/  IMAD.MOV.U32 R54, RZ, RZ, R2 ;  /* 0x000000ffff367224 */ /* 0x000fe200078e0002 */
[----:B------:R-:W4:Y:S04]  /*35910*/  LDL.LU R0, [R1+0xc70] ;  /* 0x000c700001007983 */ /* 0x000f280000300800 */
[----:B------:R-:W4:Y:S01]  /*35920*/  LDL.LU R2, [R1+0x1d90] ;  /* 0x001d900001027983 */ /* 0x000f220000300800 */
[----:B--2---:R-:W-:Y:S02]  /*35930*/  IMAD.MOV.U32 R9, RZ, RZ, R90 ;  /* 0x000000ffff097224 */ /* 0x004fe400078e005a */
[----:B------:R-:W-:Y:S01]  /*35940*/  IMAD.MOV.U32 R8, RZ, RZ, R3 ;  /* 0x000000ffff087224 */ /* 0x000fe200078e0003 */
[----:B------:R-:W0:Y:S04]  /*35950*/  LDL.LU R90, [R1+0xc78] ;  /* 0x000c7800015a7983 */ /* 0x000e280000300800 */
[----:B------:R-:W2:Y:S01]  /*35960*/  LDL.LU R3, [R1+0x1d94] ;  /* 0x001d940001037983 */ /* 0x000ea20000300800 */
[----:B------:R-:W-:-:S02]  /*35970*/  IMAD.MOV.U32 R79, RZ, RZ, R91 ;  /* 0x000000ffff4f7224 */ /* 0x000fc400078e005b */
[----:B------:R-:W-:Y:S01]  /*35980*/  IMAD.MOV.U32 R78, RZ, RZ, R89 ;  /* 0x000000ffff4e7224 */ /* 0x000fe200078e0059 */
[----:B------:R-:W2:Y:S04]  /*35990*/  LDL.LU R91, [R1+0xc80] ;  /* 0x000c8000015b7983 */ /* 0x000ea80000300800 */
[----:B------:R-:W2:Y:S01]  /*359a0*/  LDL.LU R89, [R1+0x1d98] ;  /* 0x001d980001597983 */ /* 0x000ea20000300800 */
[----:B------:R-:W-:-:S04]  /*359b0*/  LOP3.LUT R27, R27, R26, RZ, 0x3c, !PT ;  /* 0x0000001a1b1b7212 */ /* 0x000fc800078e3cff */
[----:B------:R-:W-:-:S04]  /*359c0*/  LOP3.LUT R26, R27, R26, RZ, 0x3c, !PT ;  /* 0x0000001a1b1a7212 */ /* 0x000fc800078e3cff */
[----:B------:R-:W-:-:S05]  /*359d0*/  LOP3.LUT R27, R27, R26, RZ, 0x3c, !PT ;  /* 0x0000001a1b1b7212 */ /* 0x000fca00078e3cff */
        /* <DEDUP_REMOVED lines=8> */
[----:B------:R-:W-:-:S03]  /*35a60*/  LOP3.LUT R41, R41, R40, RZ, 0x3c, !PT ;  /* 0x0000002829297212 */ /* 0x000fc600078e3cff */
[----:B------:R-:W2:Y:S04]  /*35a70*/  LDL.LU R36, [R1+0xc88] ;  /* 0x000c880001247983 */ /* 0x000ea80000300800 */
[----:B------:R-:W2:Y:S04]  /*35a80*/  LDL.LU R69, [R1+0x1d9c] ;  /* 0x001d9c0001457983 */ /* 0x000ea80000300800 */
[----:B------:R-:W2:Y:S01]  /*35a90*/  LDL.LU R68, [R1+0xc90] ;  /* 0x000c900001447983 */ /* 0x000ea20000300800 */
[----:B------:R-:W-:-:S03]  /*35aa0*/  LOP3.LUT R40, R41, R40, RZ, 0x3c, !PT ;  /* 0x0000002829287212 */ /* 0x000fc600078e3cff */
[----:B------:R-:W2:Y:S01]  /*35ab0*/  LDL.LU R39, [R1+0x1da0] ;  /* 0x001da00001277983 */ /* 0x000ea20000300800 */
[----:B---3--:R-:W-:-:S03]  /*35ac0*/  IMAD.MOV.U32 R50, RZ, RZ, R5 ;  /* 0x000000ffff327224 */ /* 0x008fc600078e0005 */
[----:B------:R-:W3:Y:S01]  /*35ad0*/  LDL.LU R38, [R1+0xc98] ;  /* 0x000c980001267983 */ /* 0x000ee20000300800 */
[----:B------:R-:W-:-:S03]  /*35ae0*/  IMAD.MOV.U32 R53, RZ, RZ, R87 ;  /* 0x000000ffff357224 */ /* 0x000fc600078e0057 */
[----:B------:R-:W3:Y:S01]  /*35af0*/  LDL.LU R5, [R1+0x1da4] ;  /* 0x001da40001057983 */ /* 0x000ee20000300800 */
[----:B------:R-:W-:-:S03]  /*35b00*/  IMAD.MOV.U32 R52, RZ, RZ, R85 ;  /* 0x000000ffff347224 */ /* 0x000fc600078e0055 */
[----:B------:R-:W3:Y:S01]  /*35b10*/  LDL.LU R87, [R1+0xca0] ;  /* 0x000ca00001577983 */ /* 0x000ee20000300800 */
[----:B------:R-:W-:-:S03]  /*35b20*/  LOP3.LUT R41, R41, R40, RZ, 0x3c, !PT ;  /* 0x0000002829297212 */ /* 0x000fc600078e3cff */
[----:B------:R-:W3:Y:S01]  /*35b30*/  LDL.LU R85, [R1+0x1da8] ;  /* 0x001da80001557983 */ /* 0x000ee20000300800 */
[----:B------:R-:W-:Y:S02]  /*35b40*/  IMAD.MOV.U32 R56, RZ, RZ, R13 ;  /* 0x000000ffff387224 */ /* 0x000fe400078e000d */
[----:B------:R-:W-:Y:S01]  /*35b50*/  IMAD.MOV.U32 R51, RZ, RZ, R12 ;  /* 0x000000ffff337224 */ /* 0x000fe200078e000c */
        /* <DEDUP_REMOVED lines=8> */
[----:B------:R-:W-:Y:S04]  /*35be0*/  STL [R1+0x3210], R52 ;  /* 0x0032103401007387 */ /* 0x000fe80000100800 */
[----:B------:R-:W-:Y:S04]  /*35bf0*/  STL [R1+0x3200], R53 ;  /* 0x0032003501007387 */ /* 0x000fe80000100800 */
[----:B------:R-:W3:Y:S01]  /*35c00*/  LDL.LU R13, [R1+0xca8] ;  /* 0x000ca800010d7983 */ /* 0x000ee20000300800 */
[----:B------:R-:W-:-:S03]  /*35c10*/  IMAD.MOV.U32 R31, RZ, RZ, R23 ;  /* 0x000000ffff1f7224 */ /* 0x000fc600078e0017 */
[----:B------:R-:W3:Y:S01]  /*35c20*/  LDL.LU R12, [R1+0x1dac] ;  /* 0x001dac00010c7983 */ /* 0x000ee20000300800 */
[----:B------:R-:W-:-:S03]  /*35c30*/  IMAD.MOV.U32 R30, RZ, RZ, R22 ;  /* 0x000000ffff1e7224 */ /* 0x000fc600078e0016 */
[----:B------:R-:W3:Y:S04]  /*35c40*/  LDL.LU R23, [R1+0xcb0] ;  /* 0x000cb00001177983 */ /* 0x000ee80000300800 */
[----:B------:R-:W3:Y:S01]  /*35c50*/  LDL.LU R22, [R1+0x1db0] ;  /* 0x001db00001167983 */ /* 0x000ee20000300800 */
[----:B----4-:R-:W-:Y:S02]  /*35c60*/  IMAD.MOV.U32 R11, RZ, RZ, R0 ;  /* 0x000000ffff0b7224 */ /* 0x010fe400078e0000 */
[----:B------:R-:W-:Y:S01]  /*35c70*/  IMAD.MOV.U32 R10, RZ, RZ, R2 ;  /* 0x000000ffff0a7224 */ /* 0x000fe200078e0002 */
[----:B------:R-:W4:Y:S04]  /*35c80*/  LDL.LU R0, [R1+0xcb8] ;  /* 0x000cb80001007983 */ /* 0x000f280000300800 */
[----:B------:R-:W4:Y:S01]  /*35c90*/  LDL.LU R2, [R1+0x1db4] ;  /* 0x001db40001027983 */ /* 0x000f220000300800 */
[----:B0-----:R-:W-:Y:S01]  /*35ca0*/  MOV R45, R90 ;  /* 0x0000005a002d7202 */ /* 0x001fe20000000f00 */
[----:B--2---:R-:W-:-:S02]  /*35cb0*/  IMAD.MOV.U32 R44, RZ, RZ, R3 ;  /* 0x000000ffff2c7224 */ /* 0x004fc400078e0003 */
[----:B------:R-:W2:Y:S04]  /*35cc0*/  LDL.LU R90, [R1+0xcc0] ;  /* 0x000cc000015a7983 */ /* 0x000ea80000300800 */
[----:B------:R-:W4:Y:S01]  /*35cd0*/  LDL.LU R3, [R1+0x1db8] ;  /* 0x001db80001037983 */ /* 0x000f220000300800 */
[----:B------:R-:W-:Y:S02]  /*35ce0*/  IMAD.MOV.U32 R17, RZ, RZ, R91 ;  /* 0x000000ffff117224 */ /* 0x000fe400078e005b */
[----:B------:R-:W-:Y:S01]  /*35cf0*/  IMAD.MOV.U32 R16, RZ, RZ, R89 ;  /* 0x000000ffff107224 */ /* 0x000fe200078e0059 */
[----:B------:R-:W4:Y:S04]  /*35d00*/  LDL.LU R91, [R1+0xcc8] ;  /* 0x000cc800015b7983 */ /* 0x000f280000300800 */
[----:B------:R-:W4:Y:S04]  /*35d10*/  LDL.LU R89, [R1+0x1dbc] ;  /* 0x001dbc0001597983 */ /* 0x000f280000300800 */
        /* <DEDUP_REMOVED lines=8> */
[----:B------:R-:W-:Y:S01]  /*35da0*/  STL.64 [R1+0x3228], R16 ;  /* 0x0032281001007387 */ /* 0x000fe20000100a00 */
[----:B------:R-:W-:-:S02]  /*35db0*/  IMAD.MOV.U32 R19, RZ, RZ, R36 ;  /* 0x000000ffff137224 */ /* 0x000fc400078e0024 */
[----:B------:R-:W-:Y:S02]  /*35dc0*/  IMAD.MOV.U32 R18, RZ, RZ, R69 ;  /* 0x000000ffff127224 */ /* 0x000fe400078e0045 */
[----:B---3--:R-:W-:Y:S02]  /*35dd0*/  IMAD.MOV.U32 R65, RZ, RZ, R87 ;  /* 0x000000ffff417224 */ /* 0x008fe400078e0057 */
[----:B------:R-:W-:Y:S01]  /*35de0*/  IMAD.MOV.U32 R64, RZ, RZ, R85 ;  /* 0x000000ffff407224 */ /* 0x000fe200078e0055 */
[----:B------:R-:W3:Y:S04]  /*35df0*/  LDL.LU R87, [R1+0xcd0] ;  /* 0x000cd00001577983 */ /* 0x000ee80000300800 */
[----:B------:R-:W3:Y:S04]  /*35e00*/  LDL.LU R85, [R1+0x1dc0] ;  /* 0x001dc00001557983 */ /* 0x000ee80000300800 */
[----:B------:R-:W3:Y:S01]  /*35e10*/  LDL.LU R36, [R1+0xcd8] ;  /* 0x000cd80001247983 */ /* 0x000ee20000300800 */
[----:B------:R-:W-:-:S03]  /*35e20*/  IMAD.MOV.U32 R15, RZ, RZ, R68 ;  /* 0x000000ffff0f7224 */ /* 0x000fc600078e0044 */
[----:B------:R-:W3:Y:S01]  /*35e30*/  LDL.LU R69, [R1+0x1dc4] ;  /* 0x001dc40001457983 */ /* 0x000ee20000300800 */
[----:B------:R-:W-:-:S03]  /*35e40*/  IMAD.MOV.U32 R14, RZ, RZ, R39 ;  /* 0x000000ffff0e7224 */ /* 0x000fc600078e0027 */
[----:B------:R-:W3:Y:S01]  /*35e50*/  LDL.LU R68, [R1+0xce0] ;  /* 0x000ce00001447983 */ /* 0x000ee20000300800 */
[----:B------:R-:W-:-:S03]  /*35e60*/  IMAD.MOV.U32 R25, RZ, RZ, R38 ;  /* 0x000000ffff197224 */ /* 0x000fc600078e0026 */
[----:B------:R-:W3:Y:S01]  /*35e70*/  LDL.LU R39, [R1+0x1dc8] ;  /* 0x001dc80001277983 */ /* 0x000ee20000300800 */
[----:B------:R-:W-:-:S03]  /*35e80*/  IMAD.MOV.U32 R24, RZ, RZ, R5 ;  /* 0x000000ffff187224 */ /* 0x000fc600078e0005 */
[----:B------:R-:W3:Y:S04]  /*35e90*/  LDL.LU R38, [R1+0xce8] ;  /* 0x000ce80001267983 */ /* 0x000ee80000300800 */
[----:B------:R-:W3:Y:S04]  /*35ea0*/  LDL.LU R5, [R1+0x1dcc] ;  /* 0x001dcc0001057983 */ /* 0x000ee80000300800 */
[----:B------:R-:W-:Y:S04]  /*35eb0*/  STL.64 [R1+0xc88], R18 ;  /* 0x000c881201007387 */ /* 0x000fe80000100a00 */
[----:B------:R-:W-:Y:S04]  /*35ec0*/  STL.64 [R1+0x3238], R18 ;  /* 0x0032381201007387 */ /* 0x000fe80000100a00 */
[----:B------:R-:W-:Y:S04]  /*35ed0*/  STL.64 [R1+0xc90], R14 ;  /* 0x000c900e01007387 */ /* 0x000fe80000100a00 */
[----:B------:R-:W-:Y:S04]  /*35ee0*/  STL [R1+0x32a0], R14 ;  /* 0x0032a00e01007387 */ /* 0x000fe80000100800 */
[----:B------:R-:W-:Y:S01]  /*35ef0*/  STL [R1+0x3240], R15 ;  /* 0x0032400f01007387 */ /* 0x000fe20000100800 */
[----:B------:R-:W-:-:S02]  /*35f00*/  IMAD.MOV.U32 R6, RZ, RZ, R22 ;  /* 0x000000ffff067224 */ /* 0x000fc400078e0016 */
[----:B------:R-:W-:Y:S01]  /*35f10*/  IMAD.MOV.U32 R7, RZ, RZ, R23 ;  /* 0x000000ffff077224 */ /* 0x000fe200078e0017 */
[----:B------:R-:W-:Y:S01]  /*35f20*/  STL.64 [R1+0xc98], R24 ;  /* 0x000c981801007387 */ /* 0x000fe20000100a00 */
[----:B------:R-:W-:Y:S02]  /*35f30*/  IMAD.MOV.U32 R34, RZ, RZ, R12 ;  /* 0x000000ffff227224 */ /* 0x000fe400078e000c */
[----:B------:R-:W-:Y:S01]  /*35f40*/  IMAD.MOV.U32 R35, RZ, RZ, R13 ;  /* 0x000000ffff237224 */ /* 0x000fe200078e000d */
[----:B------:R-:W-:Y:S04]  /*35f50*/  STL.64 [R1+0x3248], R24 ;  /* 0x0032481801007387 */ /* 0x000fe80000100a00 */
[----:B------:R-:W-:Y:S04]  /*35f60*/  STL.64 [R1+0xca0], R64 ;  /* 0x000ca04001007387 */ /* 0x000fe80000100a00 */
[----:B------:R-:W-:Y:S04]  /*35f70*/  STL.64 [R1+0x3250], R64 ;  /* 0x0032504001007387 */ /* 0x000fe80000100a00 */
[----:B------:R3:W-:Y:S04]  /*35f80*/  STL.64 [R1+0xcb0], R6 ;  /* 0x000cb00601007387 */ /* 0x0007e80000100a00 */
[----:B------:R-:W-:Y:S04]  /*35f90*/  STL.64 [R1+0xca8], R34 ;  /* 0x000ca82201007387 */ /* 0x000fe80000100a00 */
[----:B------:R-:W-:Y:S01]  /*35fa0*/  STL.64 [R1+0x3258], R34 ;  /* 0x0032582201007387 */ /* 0x000fe20000100a00 */
[----:B--2---:R-:W-:-:S02]  /*35fb0*/  IMAD.MOV.U32 R23, RZ, RZ, R90 ;  /* 0x000000ffff177224 */ /* 0x004fc400078e005a */
[----:B----4-:R-:W-:Y:S01]  /*35fc0*/  IMAD.MOV.U32 R22, RZ, RZ, R3 ;  /* 0x000000ffff167224 */ /* 0x010fe200078e0003 */
[----:B------:R-:W2:Y:S04]  /*35fd0*/  LDL.LU R90, [R1+0xcf0] ;  /* 0x000cf000015a7983 */ /* 0x000ea80000300800 */
[----:B------:R-:W4:Y:S01]  /*35fe0*/  LDL.LU R3, [R1+0x1dd0] ;  /* 0x001dd00001037983 */ /* 0x000f220000300800 */
[----:B------:R-:W-:Y:S02]  /*35ff0*/  IMAD.MOV.U32 R13, RZ, RZ, R91 ;  /* 0x000000ffff0d7224 */ /* 0x000fe400078e005b */
[----:B------:R-:W-:Y:S01]  /*36000*/  IMAD.MOV.U32 R12, RZ, RZ, R89 ;  /* 0x000000ffff0c7224 */ /* 0x000fe200078e0059 */
[----:B------:R-:W4:Y:S04]  /*36010*/  LDL.LU R91, [R1+0xcf8] ;  /* 0x000cf800015b7983 */ /* 0x000f280000300800 */
[----:B------:R-:W4:Y:S01]  /*36020*/  LDL.LU R89, [R1+0x1dd4] ;  /* 0x001dd40001597983 */ /* 0x000f220000300800 */
[----:B------:R-:W-:-:S02]  /*36030*/  IMAD.MOV.U32 R92, RZ, RZ, R2 ;  /* 0x000000ffff5c7224 */ /* 0x000fc400078e0002 */
[----:B------:R-:W-:Y:S02]  /*36040*/  IMAD.MOV.U32 R93, RZ, RZ, R0 ;  /* 0x000000ffff5d7224 */ /* 0x000fe400078e0000 */
[----:B------:R-:W4:Y:S04]  /*36050*/  LDL.LU R0, [R1+0xd00] ;  /* 0x000d000001007983 */ /* 0x000f280000300800 */
[----:B------:R-:W4:Y:S04]  /*36060*/  LDL.LU R2, [R1+0x1dd8] ;  /* 0x001dd80001027983 */ /* 0x000f280000300800 */
[----:B------:R-:W-:Y:S04]  /*36070*/  STL.64 [R1+0xcb8], R92 ;  /* 0x000cb85c01007387 */ /* 0x000fe80000100a00 */
[----:B------:R0:W-:Y:S04]  /*36080*/  STL.64 [R1+0x3260], R92 ;  /* 0x0032605c01007387 */ /* 0x0001e80000100a00 */
[----:B------:R-:W-:Y:S04]  /*36090*/  STL.64 [R1+0xcc0], R22 ;  /* 0x000cc01601007387 */ /* 0x000fe80000100a00 */
[----:B------:R-:W-:Y:S01]  /*360a0*/  STL.64 [R1+0x3268], R22 ;  /* 0x0032681601007387 */ /* 0x000fe20000100a00 */
[----:B---3--:R-:W-:-:S02]  /*360b0*/  IMAD.MOV.U32 R7, RZ, RZ, R87 ;  /* 0x000000ffff077224 */ /* 0x008fc400078e0057 */
[----:B------:R-:W-:Y:S01]  /*360c0*/  IMAD.MOV.U32 R6, RZ, RZ, R85 ;  /* 0x000000ffff067224 */ /* 0x000fe200078e0055 */
[----:B------:R-:W3:Y:S04]  /*360d0*/  LDL.LU R87, [R1+0xd08] ;  /* 0x000d080001577983 */ /* 0x000ee80000300800 */
[----:B------:R-:W3:Y:S04]  /*360e0*/  LDL.LU R85, [R1+0x1ddc] ;  /* 0x001ddc0001557983 */ /* 0x000ee80000300800 */
[----:B------:R-:W-:Y:S04]  /*360f0*/  STL.64 [R1+0xcc8], R12 ;  /* 0x000cc80c01007387 */ /* 0x000fe80000100a00 */
[----:B------:R-:W-:Y:S04]  /*36100*/  STL.64 [R1+0x3270], R12 ;  /* 0x0032700c01007387 */ /* 0x000fe80000100a00 */
[----:B------:R-:W-:Y:S04]  /*36110*/  STL.64 [R1+0xcd0], R6 ;  /* 0x000cd00601007387 */ /* 0x000fe80000100a00 */
[----:B------:R1:W-:Y:S04]  /*36120*/  STL.64 [R1+0x3278], R6 ;  /* 0x0032780601007387 */ /* 0x0003e80000100a00 */
[----:B------:R-:W3:Y:S04]  /*36130*/  LDL.LU R80, [R1+0xd10] ;  /* 0x000d100001507983 */ /* 0x000ee80000300800 */
[----:B------:R-:W3:Y:S04]  /*36140*/  LDL.LU R81, [R1+0x1de0] ;  /* 0x001de00001517983 */ /* 0x000ee80000300800 */
[----:B------:R-:W3:Y:S04]  /*36150*/  LDL.LU R32, [R1+0xd18] ;  /* 0x000d180001207983 */ /* 0x000ee80000300800 */
[----:B------:R-:W3:Y:S01]  /*36160*/  LDL.LU R33, [R1+0x1de4] ;  /* 0x001de40001217983 */ /* 0x000ee20000300800 */
[----:B------:R-:W-:-:S02]  /*36170*/  IMAD.MOV.U32 R37, RZ, RZ, R36 ;  /* 0x000000ffff257224 */ /* 0x000fc400078e0024 */
[----:B------:R-:W-:Y:S02]  /*36180*/  IMAD.MOV.U32 R36, RZ, RZ, R69 ;  /* 0x000000ffff247224 */ /* 0x000fe400078e0045 */
[----:B------:R-:W-:Y:S01]  /*36190*/  IMAD.MOV.U32 R58, RZ, RZ, R39 ;  /* 0x000000ffff3a7224 */ /* 0x000fe200078e0027 */
[----:B------:R-:W3:Y:S01]  /*361a0*/  LDL.LU R63, [R1+0xd20] ;  /* 0x000d2000013f7983 */ /* 0x000ee20000300800 */
[----:B------:R-:W-:Y:S02]  /*361b0*/  IMAD.MOV.U32 R59, RZ, RZ, R68 ;  /* 0x000000ffff3b7224 */ /* 0x000fe400078e0044 */
        /* <DEDUP_REMOVED lines=10> */
[----:B------:R-:W-:Y:S01]  /*36260*/  STL.64 [R1+0x3290], R68 ;  /* 0x0032904401007387 */ /* 0x000fe20000100a00 */
[----:B--2---:R-:W-:Y:S01]  /*36270*/  MOV R71, R90 ;  /* 0x0000005a00477202 */ /* 0x004fe20000000f00 */
[----:B----4-:R-:W-:-:S02]  /*36280*/  IMAD.MOV.U32 R70, RZ, RZ, R3 ;  /* 0x000000ffff467224 */ /* 0x010fc400078e0003 */
[----:B------:R-:W2:Y:S01]  /*36290*/  LDL.LU R3, [R1+0xd30] ;  /* 0x000d300001037983 */ /* 0x000ea20000300800 */
[----:B------:R-:W-:-:S03]  /*362a0*/  IMAD.MOV.U32 R90, RZ, RZ, R89 ;  /* 0x000000ffff5a7224 */ /* 0x000fc600078e0059 */
[----:B------:R-:W4:Y:S01]  /*362b0*/  LDL.LU R89, [R1+0x1df0] ;  /* 0x001df00001597983 */ /* 0x000f220000300800 */
[----:B------:R-:W-:Y:S02]  /*362c0*/  IMAD.MOV.U32 R47, RZ, RZ, R0 ;  /* 0x000000ffff2f7224 */ /* 0x000fe400078e0000 */
[----:B------:R-:W-:Y:S01]  /*362d0*/  IMAD.MOV.U32 R46, RZ, RZ, R2 ;  /* 0x000000ffff2e7224 */ /* 0x000fe200078e0002 */
[----:B------:R-:W4:Y:S04]  /*362e0*/  LDL.LU R0, [R1+0xd38] ;  /* 0x000d380001007983 */ /* 0x000f280000300800 */
[----:B------:R-:W4:Y:S04]  /*362f0*/  LDL.LU R2, [R1+0x1df4] ;  /* 0x001df40001027983 */ /* 0x000f280000300800 */
[----:B------:R-:W-:Y:S04]  /*36300*/  STL.64 [R1+0xcf0], R70 ;  /* 0x000cf04601007387 */ /* 0x000fe80000100a00 */
[----:B------:R-:W-:Y:S04]  /*36310*/  STL.64 [R1+0x3298], R70 ;  /* 0x0032984601007387 */ /* 0x000fe80000100a00 */
[----:B------:R-:W4:Y:S04]  /*36320*/  LDL.LU R43, [R1+0xd40] ;  /* 0x000d4000012b7983 */ /* 0x000f280000300800 */
[----:B------:R-:W4:Y:S01]  /*36330*/  LDL.LU R42, [R1+0x1df8] ;  /* 0x001df800012a7983 */ /* 0x000f220000300800 */
[----:B---3--:R-:W-:-:S02]  /*36340*/  IMAD.MOV.U32 R73, RZ, RZ, R87 ;  /* 0x000000ffff497224 */ /* 0x008fc400078e0057 */
[----:B------:R-:W-:Y:S01]  /*36350*/  IMAD.MOV.U32 R72, RZ, RZ, R85 ;  /* 0x000000ffff487224 */ /* 0x000fe200078e0055 */
[----:B------:R-:W3:Y:S04]  /*36360*/  LDL.LU R87, [R1+0xd48] ;  /* 0x000d480001577983 */ /* 0x000ee80000300800 */
[----:B------:R-:W3:Y:S01]  /*36370*/  LDL.LU R85, [R1+0x1dfc] ;  /* 0x001dfc0001557983 */ /* 0x000ee20000300800 */
[----:B------:R-:W-:-:S03]  /*36380*/  LOP3.LUT R81, R81, R80, RZ, 0x3c, !PT ;  /* 0x0000005051517212 */ /* 0x000fc600078e3cff */
[----:B------:R-:W-:Y:S01]  /*36390*/  STL.64 [R1+0xcf8], R90 ;  /* 0x000cf85a01007387 */ /* 0x000fe20000100a00 */
[----:B------:R-:W-:Y:S02]  /*363a0*/  LOP3.LUT R33, R33, R32, RZ, 0x3c, !PT ;  /* 0x0000002021217212 */ /* 0x000fe400078e3cff */
[C---:B------:R-:W-:Y:S01]  /*363b0*/  LOP3.LUT R80, R81.reuse, R80, RZ, 0x3c, !PT ;  /* 0x0000005051507212 */ /* 0x040fe200078e3cff */
[----:B------:R-:W-:Y:S04]  /*363c0*/  STL.64 [R1+0x32a8], R90 ;  /* 0x0032a85a01007387 */ /* 0x000fe80000100a00 */
[----:B------:R-:W-:Y:S04]  /*363d0*/  STL.64 [R1+0xd00], R46 ;  /* 0x000d002e01007387 */ /* 0x000fe80000100a00 */
[----:B------:R-:W-:Y:S01]  /*363e0*/  STL.64 [R1+0x32b0], R46 ;  /* 0x0032b02e01007387 */ /* 0x000fe20000100a00 */
[----:B------:R-:W-:-:S02]  /*363f0*/  LOP3.LUT R81, R81, R80, RZ, 0x3c, !PT ;  /* 0x0000005051517212 */ /* 0x000fc400078e3cff */
[----:B------:R-:W-:Y:S01]  /*36400*/  LOP3.LUT R32, R33, R32, RZ, 0x3c, !PT ;  /* 0x0000002021207212 */ /* 0x000fe200078e3cff */
[----:B------:R-:W-:Y:S04]  /*36410*/  STL.64 [R1+0xd08], R72 ;  /* 0x000d084801007387 */ /* 0x000fe80000100a00 */
[----:B------:R-:W-:Y:S01]  /*36420*/  STL.64 [R1+0x32b8], R72 ;  /* 0x0032b84801007387 */ /* 0x000fe20000100a00 */
[----:B------:R-:W-:-:S03]  /*36430*/  IMAD.MOV.U32 R62, RZ, RZ, R39 ;  /* 0x000000ffff3e7224 */ /* 0x000fc600078e0027 */
[----:B------:R-:W3:Y:S01]  /*36440*/  LDL.LU R61, [R1+0xd50] ;  /* 0x000d5000013d7983 */ /* 0x000ee20000300800 */
[----:B------:R-:W-:-:S03]  /*36450*/  LOP3.LUT R33, R33, R32, RZ, 0x3c, !PT ;  /* 0x0000002021217212 */ /* 0x000fc600078e3cff */
[----:B------:R-:W3:Y:S04]  /*36460*/  LDL.LU R39, [R1+0x1e00] ;  /* 0x001e000001277983 */ /* 0x000ee80000300800 */
[----:B------:R-:W-:Y:S04]  /*36470*/  STL.64 [R1+0xd10], R80 ;  /* 0x000d105001007387 */ /* 0x000fe80000100a00 */
[----:B------:R-:W-:Y:S01]  /*36480*/  STL.64 [R1+0x32c0], R80 ;  /* 0x0032c05001007387 */ /* 0x000fe20000100a00 */
[----:B------:R-:W-:Y:S02]  /*36490*/  IMAD.MOV.U32 R21, RZ, RZ, R38 ;  /* 0x000000ffff157224 */ /* 0x000fe400078e0026 */
[----:B------:R-:W-:Y:S01]  /*364a0*/  IMAD.MOV.U32 R20, RZ, RZ, R5 ;  /* 0x000000ffff147224 */ /* 0x000fe200078e0005 */
[----:B------:R-:W3:Y:S04]  /*364b0*/  LDL.LU R38, [R1+0xd58] ;  /* 0x000d580001267983 */ /* 0x000ee80000300800 */
[----:B------:R-:W3:Y:S04]  /*364c0*/  LDL.LU R5, [R1+0x1e04] ;  /* 0x001e040001057983 */ /* 0x000ee80000300800 */
[----:B------:R-:W-:Y:S04]  /*364d0*/  STL.64 [R1+0xd18], R32 ;  /* 0x000d182001007387 */ /* 0x000fe80000100a00 */
[----:B------:R-:W-:Y:S04]  /*364e0*/  STL.64 [R1+0x32c8], R32 ;  /* 0x0032c82001007387 */ /* 0x000fe80000100a00 */
[----:B------:R-:W-:Y:S04]  /*364f0*/  STL.64 [R1+0xd20], R62 ;  /* 0x000d203e01007387 */ /* 0x000fe80000100a00 */
[----:B------:R-:W-:Y:S01]  /*36500*/  STL.64 [R1+0x32d0], R62 ;  /* 0x0032d03e01007387 */ /* 0x000fe20000100a00 */
[----:B--2---:R-:W-:-:S03]  /*36510*/  IMAD.MOV.U32 R29, RZ, RZ, R3 ;  /* 0x000000ffff1d7224 */ /* 0x004fc600078e0003 */
[----:B------:R-:W2:Y:S01]  /*36520*/  LDL.LU R3, [R1+0xd60] ;  /* 0x000d600001037983 */ /* 0x000ea20000300800 */
[----:B----4-:R-:W-:-:S03]  /*36530*/  IMAD.MOV.U32 R28, RZ, RZ, R89 ;  /* 0x000000ffff1c7224 */ /* 0x010fc600078e0059 */
[----:B------:R-:W4:Y:S04]  /*36540*/  LDL.LU R89, [R1+0x1e08] ;  /* 0x001e080001597983 */ /* 0x000f280000300800 */
[----:B------:R-:W-:Y:S04]  /*36550*/  STL.64 [R1+0xd28], R20 ;  /* 0x000d281401007387 */ /* 0x000fe80000100a00 */
[----:B------:R-:W-:Y:S01]  /*36560*/  STL.64 [R1+0x32d8], R20 ;  /* 0x0032d81401007387 */ /* 0x000fe20000100a00 */
[----:B------:R-:W-:Y:S02]  /*36570*/  IMAD.MOV.U32 R49, RZ, RZ, R0 ;  /* 0x000000ffff317224 */ /* 0x000fe400078e0000 */
[----:B------:R-:W-:Y:S01]  /*36580*/  IMAD.MOV.U32 R48, RZ, RZ, R2 ;  /* 0x000000ffff307224 */ /* 0x000fe200078e0002 */
[----:B------:R-:W4:Y:S04]  /*36590*/  LDL.LU R0, [R1+0xd68] ;  /* 0x000d680001007983 */ /* 0x000f280000300800 */
[----:B------:R-:W4:Y:S04]  /*365a0*/  LDL.LU R2, [R1+0x1e0c] ;  /* 0x001e0c0001027983 */ /* 0x000f280000300800 */
[----:B------:R-:W-:Y:S04]  /*365b0*/  STL.64 [R1+0xd30], R28 ;  /* 0x000d301c01007387 */ /* 0x000fe80000100a00 */
[----:B------:R-:W-:Y:S04]  /*365c0*/  STL [R1+0x32f0], R28 ;  /* 0x0032f01c01007387 */ /* 0x000fe80000100800 */
[----:B------:R-:W-:Y:S04]  /*365d0*/  STL [R1+0x32e0], R29 ;  /* 0x0032e01d01007387 */ /* 0x000fe80000100800 */
[----:B------:R-:W4:Y:S01]  /*365e0*/  LDL.LU R77, [R1+0xd70] ;  /* 0x000d7000014d7983 */ /* 0x000f220000300800 */
[----:B------:R-:W-:-:S03]  /*365f0*/  IMAD.MOV.U32 R67, RZ, RZ, R43 ;  /* 0x000000ffff437224 */ /* 0x000fc600078e002b */
[----:B------:R-:W4:Y:S01]  /*36600*/  LDL.LU R76, [R1+0x1e10] ;  /* 0x001e1000014c7983 */ /* 0x000f220000300800 */
[----:B------:R-:W-:-:S03]  /*36610*/  IMAD.MOV.U32 R66, RZ, RZ, R42 ;  /* 0x000000ffff427224 */ /* 0x000fc600078e002a */
[----:B------:R-:W4:Y:S04]  /*36620*/  LDL.LU R43, [R1+0xd78] ;  /* 0x000d7800012b7983 */ /* 0x000f280000300800 */
[----:B------:R-:W4:Y:S01]  /*36630*/  LDL.LU R42, [R1+0x1e14] ;  /* 0x001e1400012a7983 */ /* 0x000f220000300800 */
[----:B---3--:R-:W-:Y:S02]  /*36640*/  IMAD.MOV.U32 R75, RZ, RZ, R87 ;  /* 0x000000ffff4b7224 */ /* 0x008fe400078e0057 */
[----:B------:R-:W-:Y:S01]  /*36650*/  IMAD.MOV.U32 R74, RZ, RZ, R85 ;  /* 0x000000ffff4a7224 */ /* 0x000fe200078e0055 */
[----:B------:R-:W3:Y:S04]  /*36660*/  LDL.LU R87, [R1+0xd80] ;  /* 0x000d800001577983 */ /* 0x000ee80000300800 */
[----:B------:R-:W3:Y:S04]  /*36670*/  LDL.LU R85, [R1+0x1e18] ;  /* 0x001e180001557983 */ /* 0x000ee80000300800 */
[----:B------:R-:W-:Y:S04]  /*36680*/  STL.64 [R1+0xd38], R48 ;  /* 0x000d383001007387 */ /* 0x000fe80000100a00 */
[----:B------:R-:W-:Y:S04]  /*36690*/  STL.64 [R1+0x32e8], R48 ;  /* 0x0032e83001007387 */ /* 0x000fe80000100a00 */
[----:B------:R-:W-:Y:S04]  /*366a0*/  STL.64 [R1+0xd40], R66 ;  /* 0x000d404201007387 */ /* 0x000fe80000100a00 */
[----:B------:R-:W-:Y:S04]  /*366b0*/  STL.64 [R1+0x32f8], R66 ;  /* 0x0032f84201007387 */ /* 0x000fe80000100a00 */
[----:B------:R-:W3:Y:S04]  /*366c0*/  LDL.LU R52, [R1+0xd88] ;  /* 0x000d880001347983 */ /* 0x000ee80000300800 */
[----:B------:R-:W3:Y:S04]  /*366d0*/  LDL.LU R41, [R1+0x1e1c] ;  /* 0x001e1c0001297983 */ /* 0x000ee80000300800 */
[----:B------:R-:W-:Y:S04]  /*366e0*/  STL.64 [R1+0xd48], R74 ;  /* 0x000d484a01007387 */ /* 0x000fe80000100a00 */
[----:B------:R-:W-:Y:S04]  /*366f0*/  STL.64 [R1+0x3300], R74 ;  /* 0x0033004a01007387 */ /* 0x000fe80000100a00 */
[----:B------:R-:W3:Y:S01]  /*36700*/  LDL.LU R40, [R1+0xd90] ;  /* 0x000d900001287983 */ /* 0x000ee20000300800 */
[----:B------:R-:W-:-:S03]  /*36710*/  IMAD.MOV.U32 R60, RZ, RZ, R39 ;  /* 0x000000ffff3c7224 */ /* 0x000fc600078e0027 */
[----:B------:R-:W3:Y:S01]  /*36720*/  LDL.LU R39, [R1+0x1e20] ;  /* 0x001e200001277983 */ /* 0x000ee20000300800 */
[----:B------:R-:W-:Y:S02]  /*36730*/  IMAD.MOV.U32 R27, RZ, RZ, R38 ;  /* 0x000000ffff1b7224 */ /* 0x000fe400078e0026 */
[----:B------:R-:W-:Y:S01]  /*36740*/  IMAD.MOV.U32 R26, RZ, RZ, R5 ;  /* 0x000000ffff1a7224 */ /* 0x000fe200078e0005 */
[----:B------:R-:W3:Y:S04]  /*36750*/  LDL.LU R38, [R1+0xd98] ;  /* 0x000d980001267983 */ /* 0x000ee80000300800 */
[----:B------:R-:W3:Y:S01]  /*36760*/  LDL.LU R5, [R1+0x1e24] ;  /* 0x001e240001057983 */ /* 0x000ee20000300800 */
        /* <DEDUP_REMOVED lines=15> */
[----:B------:R0:W-:Y:S01]  /*36860*/  STL.64 [R1+0x3320], R8 ;  /* 0x0033200801007387 */ /* 0x0001e20000100a00 */
[----:B------:R-:W-:-:S02]  /*36870*/  IMAD.MOV.U32 R57, RZ, RZ, R43 ;  /* 0x000000ffff397224 */ /* 0x000fc400078e002b */
[----:B------:R-:W-:Y:S01]  /*36880*/  IMAD.MOV.U32 R56, RZ, RZ, R42 ;  /* 0x000000ffff387224 */ /* 0x000fe200078e002a */
        /* <DEDUP_REMOVED lines=9> */
[----:B------:R-:W3:Y:S01]  /*36920*/  LDL.LU R85, [R1+0x1e38] ;  /* 0x001e380001557983 */ /* 0x000ee20000300800 */
[----:B------:R-:W-:-:S03]  /*36930*/  IMAD.MOV.U32 R31, RZ, RZ, R52 ;  /* 0x000000ffff1f7224 */ /* 0x000fc600078e0034 */
[----:B------:R-:W-:Y:S01]  /*36940*/  STL.64 [R1+0xd70], R78 ;  /* 0x000d704e01007387 */ /* 0x000fe20000100a00 */
[----:B------:R-:W-:-:S03]  /*36950*/  MOV R30, R41 ;  /* 0x00000029001e7202 */ /* 0x000fc60000000f00 */
[----:B------:R-:W-:Y:S04]  /*36960*/  STL.64 [R1+0x3328], R78 ;  /* 0x0033284e01007387 */ /* 0x000fe80000100a00 */
[----:B------:R-:W-:Y:S04]  /*36970*/  STL.64 [R1+0xd78], R56 ;  /* 0x000d783801007387 */ /* 0x000fe80000100a00 */
[----:B------:R-:W-:Y:S04]  /*36980*/  STL.64 [R1+0xd80], R50 ;  /* 0x000d803201007387 */ /* 0x000fe80000100a00 */
[----:B------:R-:W-:Y:S01]  /*36990*/  STL.64 [R1+0xd88], R30 ;  /* 0x000d881e01007387 */ /* 0x000fe20000100a00 */
[----:B------:R-:W-:-:S02]  /*369a0*/  IMAD.MOV.U32 R11, RZ, RZ, R40 ;  /* 0x000000ffff0b7224 */ /* 0x000fc400078e0028 */
[----:B------:R-:W-:Y:S02]  /*369b0*/  IMAD.MOV.U32 R10, RZ, RZ, R39 ;  /* 0x000000ffff0a7224 */ /* 0x000fe400078e0027 */
[----:B------:R-:W3:Y:S01]  /*369c0*/  LDL.LU R39, [R1+0xdc8] ;  /* 0x000dc80001277983 */ /* 0x000ee20000300800 */
[----:B------:R-:W-:-:S03]  /*369d0*/  IMAD.MOV.U32 R17, RZ, RZ, R38 ;  /* 0x000000ffff117224 */ /* 0x000fc600078e0026 */
[----:B------:R-:W3:Y:S04]  /*369e0*/  LDL.LU R38, [R1+0x1e3c] ;  /* 0x001e3c0001267983 */ /* 0x000ee80000300800 */
[----:B------:R-:W3:Y:S04]  /*369f0*/  LDL.LU R41, [R1+0xdd0] ;  /* 0x000dd00001297983 */ /* 0x000ee80000300800 */
[----:B------:R-:W3:Y:S01]  /*36a00*/  LDL.LU R40, [R1+0x1e40] ;  /* 0x001e400001287983 */ /* 0x000ee20000300800 */
[----:B--2---:R-:W-:-:S03]  /*36a10*/  IMAD.MOV.U32 R19, RZ, RZ, R3 ;  /* 0x000000ffff137224 */ /* 0x004fc600078e0003 */
[----:B------:R-:W2:Y:S01]  /*36a20*/  LDL.LU R3, [R1+0xdd8] ;  /* 0x000dd80001037983 */ /* 0x000ea20000300800 */
[----:B----4-:R-:W-:-:S03]  /*36a30*/  IMAD.MOV.U32 R18, RZ, RZ, R89 ;  /* 0x000000ffff127224 */ /* 0x010fc600078e0059 */
[----:B------:R-:W4:Y:S04]  /*36a40*/  LDL.LU R89, [R1+0x1e44] ;  /* 0x001e440001597983 */ /* 0x000f280000300800 */
[----:B------:R-:W-:Y:S01]  /*36a50*/  STL.64 [R1+0xd90], R10 ;  /* 0x000d900a01007387 */ /* 0x000fe20000100a00 */
[----:B------:R-:W-:-:S03]  /*36a60*/  IMAD.MOV.U32 R16, RZ, RZ, R5 ;  /* 0x000000ffff107224 */ /* 0x000fc600078e0005 */
[----:B------:R-:W4:Y:S04]  /*36a70*/  LDL.LU R14, [R1+0xde0] ;  /* 0x000de000010e7983 */ /* 0x000f280000300800 */
[----:B------:R-:W4:Y:S04]  /*36a80*/  LDL.LU R5, [R1+0x1e48] ;  /* 0x001e480001057983 */ /* 0x000f280000300800 */
[----:B0-----:R-:W4:Y:S04]  /*36a90*/  LDL.LU R92, [R1+0xde8] ;  /* 0x000de800015c7983 */ /* 0x001f280000300800 */
[----:B------:R-:W4:Y:S04]  /*36aa0*/  LDL.LU R93, [R1+0x1e4c] ;  /* 0x001e4c00015d7983 */ /* 0x000f280000300800 */
[----:B------:R-:W4:Y:S01]  /*36ab0*/  LDL.LU R53, [R1+0xdf0] ;  /* 0x000df00001357983 */ /* 0x000f220000300800 */
[----:B------:R-:W-:-:S02]  /*36ac0*/  IMAD.MOV.U32 R24, RZ, RZ, R2 ;  /* 0x000000ffff187224 */ /* 0x000fc400078e0002 */
[----:B------:R-:W-:Y:S01]  /*36ad0*/  IMAD.MOV.U32 R25, RZ, RZ, R0 ;  /* 0x000000ffff197224 */ /* 0x000fe200078e0000 */
[----:B------:R-:W4:Y:S04]  /*36ae0*/  LDL.LU R52, [R1+0x1e50] ;  /* 0x001e500001347983 */ /* 0x000f280000300800 */
[----:B------:R-:W4:Y:S04]  /*36af0*/  LDL.LU R0, [R1+0xdf8] ;  /* 0x000df80001007983 */ /* 0x000f280000300800 */
[----:B------:R-:W4:Y:S04]  /*36b00*/  LDL.LU R2, [R1+0x1e54] ;  /* 0x001e540001027983 */ /* 0x000f280000300800 */
[----:B------:R-:W-:Y:S04]  /*36b10*/  STL.64 [R1+0xd98], R16 ;  /* 0x000d981001007387 */ /* 0x000fe80000100a00 */
[----:B------:R-:W-:Y:S04]  /*36b20*/  STL.64 [R1+0xda0], R18 ;  /* 0x000da01201007387 */ /* 0x000fe80000100a00 */
[----:B------:R-:W-:Y:S04]  /*36b30*/  STL.64 [R1+0xda8], R24 ;  /* 0x000da81801007387 */ /* 0x000fe80000100a00 */
[----:B-1----:R-:W4:Y:S04]  /*36b40*/  LDL.LU R6, [R1+0xe00] ;  /* 0x000e000001067983 */ /* 0x002f280000300800 */
[----:B------:R-:W4:Y:S01]  /*36b50*/  LDL.LU R7, [R1+0x1e58] ;  /* 0x001e580001077983 */ /* 0x000f220000300800 */
[----:B------:R-:W-:-:S02]  /*36b60*/  IMAD.MOV.U32 R65, RZ, RZ, R77 ;  /* 0x000000ffff417224 */ /* 0x000fc400078e004d */
[----:B---3--:R-:W-:Y:S02]  /*36b70*/  IMAD.MOV.U32 R9, RZ, RZ, R87 ;  /* 0x000000ffff097224 */ /* 0x008fe400078e0057 */
[----:B------:R-:W-:-:S05]  /*36b80*/  IMAD.MOV.U32 R8, RZ, RZ, R85 ;  /* 0x000000ffff087224 */ /* 0x000fca00078e0055 */
[----:B------:R0:W-:Y:S04]  /*36b90*/  STL.64 [R1+0xdc0], R8 ;  /* 0x000dc00801007387 */ /* 0x0001e80000100a00 */
[----:B------:R-:W3:Y:S04]  /*36ba0*/  LDL.LU R36, [R1+0xe08] ;  /* 0x000e080001247983 */ /* 0x000ee80000300800 */
[----:B------:R-:W3:Y:S01]  /*36bb0*/  LDL.LU R37, [R1+0x1e5c] ;  /* 0x001e5c0001257983 */ /* 0x000ee20000300800 */
[----:B------:R-:W-:-:S03]  /*36bc0*/  IMAD.MOV.U32 R64, RZ, RZ, R76 ;  /* 0x000000ffff407224 */ /* 0x000fc600078e004c */
[----:B------:R-:W3:Y:S04]  /*36bd0*/  LDL.LU R77, [R1+0xe10] ;  /* 0x000e1000014d7983 */ /* 0x000ee80000300800 */
[----:B------:R-:W3:Y:S04]  /*36be0*/  LDL.LU R76, [R1+0x1e60] ;  /* 0x001e6000014c7983 */ /* 0x000ee80000300800 */
[----:B------:R-:W3:Y:S04]  /*36bf0*/  LDL.LU R87, [R1+0xe18] ;  /* 0x000e180001577983 */ /* 0x000ee80000300800 */
[----:B------:R-:W3:Y:S04]  /*36c00*/  LDL.LU R85, [R1+0x1e64] ;  /* 0x001e640001557983 */ /* 0x000ee80000300800 */
[----:B------:R-:W-:Y:S04]  /*36c10*/  STL.64 [R1+0xdb0], R42 ;  /* 0x000db02a01007387 */ /* 0x000fe80000100a00 */
[----:B------:R-:W-:Y:S04]  /*36c20*/  STL.64 [R1+0xdb8], R64 ;  /* 0x000db84001007387 */ /* 0x000fe80000100a00 */
[----:B------:R-:W3:Y:S04]  /*36c30*/  LDL.LU R71, [R1+0xe20] ;  /* 0x000e200001477983 */ /* 0x000ee80000300800 */
[----:B------:R-:W3:Y:S01]  /*36c40*/  LDL.LU R15, [R1+0x1e68] ;  /* 0x001e6800010f7983 */ /* 0x000ee20000300800 */
[----:B--2---:R-:W-:-:S03]  /*36c50*/  IMAD.MOV.U32 R45, RZ, RZ, R3 ;  /* 0x000000ffff2d7224 */ /* 0x004fc600078e0003 */
[----:B------:R-:W2:Y:S01]  /*36c60*/  LDL.LU R3, [R1+0xe28] ;  /* 0x000e280001037983 */ /* 0x000ea20000300800 */
[----:B----4-:R-:W-:-:S03]  /*36c70*/  IMAD.MOV.U32 R44, RZ, RZ, R89 ;  /* 0x000000ffff2c7224 */ /* 0x010fc600078e0059 */
[----:B------:R-:W4:Y:S04]  /*36c80*/  LDL.LU R89, [R1+0x1e6c] ;  /* 0x001e6c0001597983 */ /* 0x000f280000300800 */
[----:B------:R-:W-:Y:S01]  /*36c90*/  STL.64 [R1+0xdc8], R38 ;  /* 0x000dc82601007387 */ /* 0x000fe20000100a00 */
[-C--:B------:R-:W-:Y:S01]  /*36ca0*/  LOP3.LUT R93, R93, R92.reuse, RZ, 0x3c, !PT ;  /* 0x0000005c5d5d7212 */ /* 0x080fe200078e3cff */
[----:B------:R-:W-:Y:S02]  /*36cb0*/  IMAD.MOV.U32 R34, RZ, RZ, R5 ;  /* 0x000000ffff227224 */ /* 0x000fe400078e0005 */
[----:B------:R-:W-:Y:S02]  /*36cc0*/  IMAD.MOV.U32 R35, RZ, RZ, R14 ;  /* 0x000000ffff237224 */ /* 0x000fe400078e000e */
[----:B------:R-:W2:Y:S01]  /*36cd0*/  LDL.LU R14, [R1+0xe30] ;  /* 0x000e3000010e7983 */ /* 0x000ea20000300800 */
[----:B------:R-:W-:-:S03]  /*36ce0*/  LOP3.LUT R92, R93, R92, RZ, 0x3c, !PT ;  /* 0x0000005c5d5c7212 */ /* 0x000fc600078e3cff */
[----:B------:R-:W2:Y:S04]  /*36cf0*/  LDL.LU R5, [R1+0x1e70] ;  /* 0x001e700001057983 */ /* 0x000ea80000300800 */
[----:B------:R-:W-:Y:S01]  /*36d00*/  STL.64 [R1+0xdd0], R40 ;  /* 0x000dd02801007387 */ /* 0x000fe20000100a00 */
[----:B------:R-:W-:-:S03]  /*36d10*/  LOP3.LUT R7, R7, R6, RZ, 0x3c, !PT ;  /* 0x0000000607077212 */ /* 0x000fc600078e3cff */
[----:B------:R-:W-:Y:S01]  /*36d20*/  STL.64 [R1+0xdd8], R44 ;  /* 0x000dd82c01007387 */ /* 0x000fe20000100a00 */
[----:B------:R-:W-:-:S03]  /*36d30*/  LOP3.LUT R93, R93, R92, RZ, 0x3c, !PT ;  /* 0x0000005c5d5d7212 */ /* 0x000fc600078e3cff */
[----:B------:R-:W-:Y:S01]  /*36d40*/  STL.64 [R1+0xde0], R34 ;  /* 0x000de02201007387 */ /* 0x000fe20000100a00 */
[C---:B------:R-:W-:Y:S01]  /*36d50*/  LOP3.LUT R6, R7.reuse, R6, RZ, 0x3c, !PT ;  /* 0x0000000607067212 */ /* 0x040fe200078e3cff */
[----:B------:R-:W-:Y:S02]  /*36d60*/  IMAD.MOV.U32 R23, RZ, RZ, R53 ;  /* 0x000000ffff177224 */ /* 0x000fe400078e0035 */
[----:B------:R-:W-:Y:S01]  /*36d70*/  IMAD.MOV.U32 R22, RZ, RZ, R52 ;  /* 0x000000ffff167224 */ /* 0x000fe200078e0034 */
[----:B------:R-:W2:Y:S01]  /*36d80*/  LDL.LU R53, [R1+0xe38] ;  /* 0x000e380001357983 */ /* 0x000ea20000300800 */
[----:B------:R-:W-:Y:S02]  /*36d90*/  IMAD.MOV.U32 R12, RZ, RZ, R2 ;  /* 0x000000ffff0c7224 */ /* 0x000fe400078e0002 */
[----:B------:R-:W-:Y:S01]  /*36da0*/  IMAD.MOV.U32 R13, RZ, RZ, R0 ;  /* 0x000000ffff0d7224 */ /* 0x000fe200078e0000 */
[----:B------:R-:W2:Y:S04]  /*36db0*/  LDL.LU R52, [R1+0x1e74] ;  /* 0x001e740001347983 */ /* 0x000ea80000300800 */
[----:B------:R-:W2:Y:S01]  /*36dc0*/  LDL.LU R0, [R1+0xe40] ;  /* 0x000e400001007983 */ /* 0x000ea20000300800 */
[----:B------:R-:W-:-:S03]  /*36dd0*/  LOP3.LUT R7, R7, R6, RZ, 0x3c, !PT ;  /* 0x0000000607077212 */ /* 0x000fc600078e3cff */
[----:B------:R-:W2:Y:S04]  /*36de0*/  LDL.LU R2, [R1+0x1e78] ;  /* 0x001e780001027983 */ /* 0x000ea80000300800 */
[----:B------:R-:W-:Y:S04]  /*36df0*/  STL.64 [R1+0xde8], R92 ;  /* 0x000de85c01007387 */ /* 0x000fe80000100a00 */
[----:B------:R-:W-:Y:S04]  /*36e00*/  STL.64 [R1+0xdf0], R22 ;  /* 0x000df01601007387 */ /* 0x000fe80000100a00 */
[----:B------:R-:W-:Y:S01]  /*36e10*/  STL.64 [R1+0xdf8], R12 ;  /* 0x000df80c01007387 */ /* 0x000fe20000100a00 */
[----:B---3--:R-:W-:-:S04]  /*36e20*/  LOP3.LUT R37, R37, R36, RZ, 0x3c, !PT ;  /* 0x0000002425257212 */ /* 0x008fc800078e3cff */
[C---:B------:R-:W-:Y:S01]  /*36e30*/  LOP3.LUT R36, R37.reuse, R36, RZ, 0x3c, !PT ;  /* 0x0000002425247212 */ /* 0x040fe200078e3cff */
[----:B------:R-:W-:Y:S01]  /*36e40*/  STL.64 [R1+0xe00], R6 ;  /* 0x000e000601007387 */ /* 0x000fe20000100a00 */
[----:B------:R-:W-:Y:S02]  /*36e50*/  IMAD.MOV.U32 R59, RZ, RZ, R77 ;  /* 0x000000ffff3b7224 */ /* 0x000fe400078e004d */
[----:B------:R-:W-:Y:S01]  /*36e60*/  IMAD.MOV.U32 R58, RZ, RZ, R76 ;  /* 0x000000ffff3a7224 */ /* 0x000fe200078e004c */
[----:B------:R-:W-:Y:S01]  /*36e70*/  LOP3.LUT R37, R37, R36, RZ, 0x3c, !PT ;  /* 0x0000002425257212 */ /* 0x000fe200078e3cff */
[----:B------:R-:W3:Y:S01]  /*36e80*/  LDL.LU R77, [R1+0xe48] ;  /* 0x000e4800014d7983 */ /* 0x000ee20000300800 */
[----:B------:R-:W-:Y:S02]  /*36e90*/  IMAD.MOV.U32 R68, RZ, RZ, R85 ;  /* 0x000000ffff447224 */ /* 0x000fe400078e0055 */
[----:B------:R-:W-:Y:S01]  /*36ea0*/  IMAD.MOV.U32 R69, RZ, RZ, R87 ;  /* 0x000000ffff457224 */ /* 0x000fe200078e0057 */
[----:B------:R-:W3:Y:S04]  /*36eb0*/  LDL.LU R76, [R1+0x1e7c] ;  /* 0x001e7c00014c7983 */ /* 0x000ee80000300800 */
[----:B------:R-:W3:Y:S04]  /*36ec0*/  LDL.LU R87, [R1+0xe50] ;  /* 0x000e500001577983 */ /* 0x000ee80000300800 */
[----:B------:R-:W3:Y:S04]  /*36ed0*/  LDL.LU R85, [R1+0x1e80] ;  /* 0x001e800001557983 */ /* 0x000ee80000300800 */
[----:B------:R-:W-:Y:S04]  /*36ee0*/  STL.64 [R1+0xe08], R36 ;  /* 0x000e082401007387 */ /* 0x000fe80000100a00 */
[----:B------:R-:W-:Y:S04]  /*36ef0*/  STL.64 [R1+0xe10], R58 ;  /* 0x000e103a01007387 */ /* 0x000fe80000100a00 */
[----:B------:R-:W-:Y:S04]  /*36f00*/  STL.64 [R1+0xe18], R68 ;  /* 0x000e184401007387 */ /* 0x000fe80000100a00 */
[----:B------:R-:W3:Y:S01]  /*36f10*/  LDL.LU R21, [R1+0xe58] ;  /* 0x000e580001157983 */ /* 0x000ee20000300800 */
[----:B----4-:R-:W-:-:S03]  /*36f20*/  IMAD.MOV.U32 R90, RZ, RZ, R89 ;  /* 0x000000ffff5a7224 */ /* 0x010fc600078e0059 */
[----:B------:R-:W4:Y:S01]  /*36f30*/  LDL.LU R89, [R1+0x1e84] ;  /* 0x001e840001597983 */ /* 0x000f220000300800 */
[----:B--2---:R-:W-:-:S03]  /*36f40*/  IMAD.MOV.U32 R91, RZ, RZ, R3 ;  /* 0x000000ffff5b7224 */ /* 0x004fc600078e0003 */
[----:B------:R-:W2:Y:S04]  /*36f50*/  LDL.LU R49, [R1+0xe60] ;  /* 0x000e600001317983 */ /* 0x000ea80000300800 */
[----:B------:R-:W2:Y:S01]  /*36f60*/  LDL.LU R3, [R1+0x1e88] ;  /* 0x001e880001037983 */ /* 0x000ea20000300800 */
[----:B------:R-:W-:-:S05]  /*36f70*/  IMAD.MOV.U32 R70, RZ, RZ, R15 ;  /* 0x000000ffff467224 */ /* 0x000fca00078e000f */
[----:B------:R-:W-:Y:S04]  /*36f80*/  STL.64 [R1+0xe20], R70 ;  /* 0x000e204601007387 */ /* 0x000fe80000100a00 */
[----:B------:R-:W2:Y:S04]  /*36f90*/  LDL.LU R66, [R1+0xe68] ;  /* 0x000e680001427983 */ /* 0x000ea80000300800 */
[----:B------:R-:W2:Y:S04]  /*36fa0*/  LDL.LU R67, [R1+0x1e8c] ;  /* 0x001e8c0001437983 */ /* 0x000ea80000300800 */
[----:B------:R-:W2:Y:S04]  /*36fb0*/  LDL.LU R74, [R1+0xe70] ;  /* 0x000e7000014a7983 */ /* 0x000ea80000300800 */
[----:B------:R-:W2:Y:S01]  /*36fc0*/  LDL.LU R75, [R1+0x1e90] ;  /* 0x001e9000014b7983 */ /* 0x000ea20000300800 */
[----:B------:R-:W-:-:S03]  /*36fd0*/  IMAD.MOV.U32 R46, RZ, RZ, R5 ;  /* 0x000000ffff2e7224 */ /* 0x000fc600078e0005 */
[----:B------:R-:W2:Y:S04]  /*36fe0*/  LDL.LU R61, [R1+0xe78] ;  /* 0x000e7800013d7983 */ /* 0x000ea80000300800 */
[----:B------:R-:W2:Y:S04]  /*36ff0*/  LDL.LU R5, [R1+0x1e94] ;  /* 0x001e940001057983 */ /* 0x000ea80000300800 */
[----:B------:R-:W-:Y:S04]  /*37000*/  STL.64 [R1+0xe28], R90 ;  /* 0x000e285a01007387 */ /* 0x000fe80000100a00 */
[----:B------:R-:W2:Y:S01]  /*37010*/  LDL.LU R29, [R1+0xe80] ;  /* 0x000e8000011d7983 */ /* 0x000ea20000300800 */
[----:B------:R-:W-:-:S03]  /*37020*/  MOV R47, R14 ;  /* 0x0000000e002f7202 */ /* 0x000fc60000000f00 */
[----:B------:R-:W2:Y:S04]  /*37030*/  LDL.LU R15, [R1+0x1e98] ;  /* 0x001e9800010f7983 */ /* 0x000ea80000300800 */
[----:B------:R-:W2:Y:S01]  /*37040*/  LDL.LU R14, [R1+0xe88] ;  /* 0x000e8800010e7983 */ /* 0x000ea20000300800 */
[----:B------:R-:W-:Y:S02]  /*37050*/  IMAD.MOV.U32 R72, RZ, RZ, R52 ;  /* 0x000000ffff487224 */ /* 0x000fe400078e0034 */
[----:B------:R-:W-:Y:S02]  /*37060*/  IMAD.MOV.U32 R73, RZ, RZ, R53 ;  /* 0x000000ffff497224 */ /* 0x000fe400078e0035 */
[----:B------:R-:W-:Y:S02]  /*37070*/  IMAD.MOV.U32 R81, RZ, RZ, R0 ;  /* 0x000000ffff517224 */ /* 0x000fe400078e0000 */
[----:B------:R-:W2:Y:S01]  /*37080*/  LDL.LU R0, [R1+0x1e9c] ;  /* 0x001e9c0001007983 */ /* 0x000ea20000300800 */
[----:B------:R-:W-:-:S03]  /*37090*/  IMAD.MOV.U32 R80, RZ, RZ, R2 ;  /* 0x000000ffff507224 */ /* 0x000fc600078e0002 */
[----:B------:R-:W2:Y:S04]  /*370a0*/  LDL.LU R28, [R1+0xe90] ;  /* 0x000e9000011c7983 */ /* 0x000ea80000300800 */
[----:B------:R-:W2:Y:S04]  /*370b0*/  LDL.LU R53, [R1+0x1ea0] ;  /* 0x001ea00001357983 */ /* 0x000ea80000300800 */
[----:B------:R-:W0:Y:S04]  /*370c0*/  LDL.LU R2, [R1+0xe98] ;  /* 0x000e980001027983 */ /* 0x000e280000300800 */
[----:B------:R-:W-:Y:S04]  /*370d0*/  STL.64 [R1+0xe30], R46 ;  /* 0x000e302e01007387 */ /* 0x000fe80000100a00 */
[----:B------:R-:W-:Y:S04]  /*370e0*/  STL.64 [R1+0xe38], R72 ;  /* 0x000e384801007387 */ /* 0x000fe80000100a00 */
[----:B------:R-:W-:Y:S04]  /*370f0*/  STL.64 [R1+0xe40], R80 ;  /* 0x000e405001007387 */ /* 0x000fe80000100a00 */
[----:B------:R-:W2:Y:S01]  /*37100*/  LDL.LU R52, [R1+0xea0] ;  /* 0x000ea00001347983 */ /* 0x000ea20000300800 */
[----:B---3--:R-:W-:-:S03]  /*37110*/  IMAD.MOV.U32 R33, RZ, RZ, R77 ;  /* 0x000000ffff217224 */ /* 0x008fc600078e004d */
[----:B------:R-:W3:Y:S01]  /*37120*/  LDL.LU R77, [R1+0x1ea4] ;  /* 0x001ea400014d7983 */ /* 0x000ee20000300800 */
[----:B------:R-:W-:-:S03]  /*37130*/  IMAD.MOV.U32 R32, RZ, RZ, R76 ;  /* 0x000000ffff207224 */ /* 0x000fc600078e004c */
[----:B------:R-:W3:Y:S01]  /*37140*/  LDL.LU R76, [R1+0x1ea8] ;  /* 0x001ea800014c7983 */ /* 0x000ee20000300800 */
[----:B------:R-:W-:Y:S02]  /*37150*/  IMAD.MOV.U32 R62, RZ, RZ, R85 ;  /* 0x000000ffff3e7224 */ /* 0x000fe400078e0055 */
[----:B------:R-:W-:Y:S01]  /*37160*/  IMAD.MOV.U32 R63, RZ, RZ, R87 ;  /* 0x000000ffff3f7224 */ /* 0x000fe200078e0057 */
[----:B------:R-:W3:Y:S04]  /*37170*/  LDL.LU R85, [R1+0x1eac] ;  /* 0x001eac0001557983 */ /* 0x000ee80000300800 */
[----:B------:R-:W3:Y:S01]  /*37180*/  LDL.LU R87, [R1+0x1eb0] ;  /* 0x001eb00001577983 */ /* 0x000ee20000300800 */
[----:B----4-:R-:W-:-:S03]  /*37190*/  IMAD.MOV.U32 R20, RZ, RZ, R89 ;  /* 0x000000ffff147224 */ /* 0x010fc600078e0059 */
[----:B------:R-:W4:Y:S04]  /*371a0*/  LDL.LU R89, [R1+0x1eb4] ;  /* 0x001eb40001597983 */ /* 0x000f280000300800 */
[----:B------:R-:W-:Y:S01]  /*371b0*/  STL.64 [R1+0xe48], R32 ;  /* 0x000e482001007387 */ /* 0x000fe20000100a00 */
[----:B--2---:R-:W-:-:S03]  /*371c0*/  IMAD.MOV.U32 R48, RZ, RZ, R3 ;  /* 0x000000ffff307224 */ /* 0x004fc600078e0003 */
[----:B------:R-:W2:Y:S01]  /*371d0*/  LDL R3, [R1+0x14f8] ;  /* 0x0014f80001037983 */ /* 0x000ea20000100800 */
[----:B------:R-:W-:-:S03]  /*371e0*/  ISETP.GT.AND P1, PT, R4, RZ, PT ;  /* 0x000000ff0400720c */ /* 0x000fc60003f24270 */
[----:B------:R-:W-:Y:S04]  /*371f0*/  STL.64 [R1+0xe50], R62 ;  /* 0x000e503e01007387 */ /* 0x000fe80000100a00 */
[----:B------:R-:W-:Y:S04]  /*37200*/  STL.64 [R1+0xe58], R20 ;  /* 0x000e581401007387 */ /* 0x000fe80000100a00 */
[----:B------:R-:W-:Y:S01]  /*37210*/  STL.64 [R1+0xe60], R48 ;  /* 0x000e603001007387 */ /* 0x000fe20000100a00 */
[----:B------:R-:W-:Y:S01]  /*37220*/  LOP3.LUT R67, R67, R66, RZ, 0x3c, !PT ;  /* 0x0000004243437212 */ /* 0x000fe200078e3cff */
[----:B------:R-:W-:-:S02]  /*37230*/  IMAD.MOV.U32 R60, RZ, RZ, R5 ;  /* 0x000000ffff3c7224 */ /* 0x000fc400078e0005 */
[----:B------:R-:W3:Y:S01]  /*37240*/  LDL R5, [R1+0x14f4] ;  /* 0x0014f40001057983 */ /* 0x000ee20000100800 */
[----:B------:R-:W-:Y:S02]  /*37250*/  LOP3.LUT R75, R75, R74, RZ, 0x3c, !PT ;  /* 0x0000004a4b4b7212 */ /* 0x000fe400078e3cff */
[----:B------:R-:W-:Y:S02]  /*37260*/  LOP3.LUT R66, R67, R66, RZ, 0x3c, !PT ;  /* 0x0000004243427212 */ /* 0x000fe400078e3cff */
[----:B----4-:R-:W-:-:S04]  /*37270*/  LOP3.LUT R89, R89, R88, RZ, 0x3c, !PT ;  /* 0x0000005859597212 */ /* 0x010fc800078e3cff */
[----:B------:R-:W-:-:S04]  /*37280*/  LOP3.LUT R88, R89, R88, RZ, 0x3c, !PT ;  /* 0x0000005859587212 */ /* 0x000fc800078e3cff */
[----:B------:R-:W-:-:S05]  /*37290*/  LOP3.LUT R89, R89, R88, RZ, 0x3c, !PT ;  /* 0x0000005859597212 */ /* 0x000fca00078e3cff */
[----:B--2---:R-:W2:Y:S01]  /*372a0*/  @P1 LDG.E.U16 R3, desc[UR6][R88.64] ;  /* 0x0000000658031981 */ /* 0x004ea2000c1e1500 */
[----:B------:R-:W-:Y:S02]  /*372b0*/  LOP3.LUT R74, R75, R74, RZ, 0x3c, !PT ;  /* 0x0000004a4b4a7212 */ /* 0x000fe400078e3cff */
[----:B------:R-:W-:Y:S02]  /*372c0*/  LOP3.LUT R67, R67, R66, RZ, 0x3c, !PT ;  /* 0x0000004243437212 */ /* 0x000fe400078e3cff */
[----:B------:R-:W-:Y:S01]  /*372d0*/  LOP3.LUT R75, R75, R74, RZ, 0x3c, !PT ;  /* 0x0000004a4b4b7212 */ /* 0x000fe200078e3cff */
[----:B------:R-:W-:Y:S02]  /*372e0*/  IMAD.MOV.U32 R26, RZ, RZ, R15 ;  /* 0x000000ffff1a7224 */ /* 0x000fe400078e000f */
[----:B------:R-:W-:Y:S04]  /*372f0*/  STL.64 [R1+0xe68], R66 ;  /* 0x000e684201007387 */ /* 0x000fe80000100a00 */
[----:B------:R-:W-:Y:S01]  /*37300*/  STL.64 [R1+0xe70], R74 ;  /* 0x000e704a01007387 */ /* 0x000fe20000100a00 */
[----:B------:R-:W-:-:S03]  /*37310*/  IMAD.MOV.U32 R15, RZ, RZ, R14 ;  /* 0x000000ffff0f7224 */ /* 0x000fc600078e000e */
[----:B------:R-:W-:Y:S01]  /*37320*/  STL.64 [R1+0xe78], R60 ;  /* 0x000e783c01007387 */ /* 0x000fe20000100a00 */
[----:B------:R-:W-:-:S03]  /*37330*/  IMAD.MOV.U32 R14, RZ, RZ, R0 ;  /* 0x000000ffff0e7224 */ /* 0x000fc600078e0000 */
[----:B------:R-:W4:Y:S01]  /*37340*/  LDL R0, [R1+0x14f0] ;  /* 0x0014f00001007983 */ /* 0x000f220000100800 */
[----:B0-----:R-:W-:-:S03]  /*37350*/  IMAD.MOV.U32 R8, RZ, RZ, R2 ;  /* 0x000000ffff087224 */ /* 0x001fc600078e0002 */
[----:B------:R-:W4:Y:S01]  /*37360*/  LDL R2, [R1+0x14ec] ;  /* 0x0014ec0001027983 */ /* 0x000f220000100800 */
[----:B------:R-:W-:Y:S02]  /*37370*/  IMAD.MOV.U32 R27, RZ, RZ, R29 ;  /* 0x000000ffff1b7224 */ /* 0x000fe400078e001d */
[----:B------:R-:W-:Y:S02]  /*37380*/  IMAD.MOV.U32 R54, RZ, RZ, R53 ;  /* 0x000000ffff367224 */ /* 0x000fe400078e0035 */
[----:B------:R-:W-:Y:S02]  /*37390*/  IMAD.MOV.U32 R55, RZ, RZ, R28 ;  /* 0x000000ffff377224 */ /* 0x000fe400078e001c */
[----:B------:R-:W-:Y:S02]  /*373a0*/  IMAD.MOV.U32 R9, RZ, RZ, R82 ;  /* 0x000000ffff097224 */ /* 0x000fe400078e0052 */
[----:B---3--:R-:W-:Y:S02]  /*373b0*/  IMAD.MOV.U32 R78, RZ, RZ, R77 ;  /* 0x000000ffff4e7224 */ /* 0x008fe400078e004d */
[----:B------:R-:W-:Y:S01]  /*373c0*/  IMAD.MOV.U32 R79, RZ, RZ, R52 ;  /* 0x000000ffff4f7224 */ /* 0x000fe200078e0034 */
[----:B------:R-:W-:Y:S04]  /*373d0*/  STL.64 [R1+0xe80], R26 ;  /* 0x000e801a01007387 */ /* 0x000fe80000100a00 */
[----:B------:R-:W-:Y:S04]  /*373e0*/  STL.64 [R1+0xe88], R14 ;  /* 0x000e880e01007387 */ /* 0x000fe80000100a00 */
[----:B------:R-:W-:Y:S04]  /*373f0*/  STL.64 [R1+0xe90], R54 ;  /* 0x000e903601007387 */ /* 0x000fe80000100a00 */
[----:B------:R-:W-:Y:S04]  /*37400*/  STL.64 [R1+0xe98], R8 ;  /* 0x000e980801007387 */ /* 0x000fe80000100a00 */
[----:B------:R-:W-:Y:S01]  /*37410*/  STL.64 [R1+0xea0], R78 ;  /* 0x000ea04e01007387 */ /* 0x000fe20000100a00 */
[----:B------:R-:W-:-:S04]  /*37420*/  LOP3.LUT R87, R87, R86, RZ, 0x3c, !PT ;  /* 0x0000005657577212 */ /* 0x000fc800078e3cff */
[----:B------:R-:W-:-:S04]  /*37430*/  LOP3.LUT R86, R87, R86, RZ, 0x3c, !PT ;  /* 0x0000005657567212 */ /* 0x000fc800078e3cff */
[----:B------:R-:W-:-:S05]  /*37440*/  LOP3.LUT R87, R87, R86, RZ, 0x3c, !PT ;  /* 0x0000005657577212 */ /* 0x000fca00078e3cff */
[----:B------:R-:W3:Y:S04]  /*37450*/  @P1 LDG.E.U16 R5, desc[UR6][R86.64] ;  /* 0x0000000656051981 */ /* 0x000ee8000c1e1500 */
[----:B--2---:R0:W-:Y:S04]  /*37460*/  @P1 STL [R1+0x14f8], R3 ;  /* 0x0014f80301001387 */ /* 0x0041e80000100800 */
[----:B------:R-:W2:Y:S04]  /*37470*/  LDL R53, [R1+0x14dc] ;  /* 0x0014dc0001357983 */ /* 0x000ea80000100800 */
[----:B0-----:R-:W2:Y:S04]  /*37480*/  LDL R3, [R1+0x14e0] ;  /* 0x0014e00001037983 */ /* 0x001ea80000100800 */
[----:B------:R-:W-:Y:S04]  /*37490*/  STL [R1+0x1f60], R88 ;  /* 0x001f605801007387 */ /* 0x000fe80000100800 */
[----:B------:R-:W-:Y:S04]  /*374a0*/  STL [R1+0x20f4], R88 ;  /* 0x0020f45801007387 */ /* 0x000fe80000100800 */
[----:B------:R-:W-:Y:S04]  /*374b0*/  STL [R1+0x1f5c], R89 ;  /* 0x001f5c5901007387 */ /* 0x000fe80000100800 */
[----:B------:R-:W-:Y:S04]  /*374c0*/  STL [R1+0x20f8], R89 ;  /* 0x0020f85901007387 */ /* 0x000fe80000100800 */
[----:B------:R-:W-:Y:S04]  /*374d0*/  STL [R1+0x1f68], R86 ;  /* 0x001f685601007387 */ /* 0x000fe80000100800 */
[----:B------:R0:W-:Y:S01]  /*374e0*/  STL [R1+0x20fc], R86 ;  /* 0x0020fc5601007387 */ /* 0x0001e20000100800 */
[----:B------:R-:W-:-:S03]  /*374f0*/  LOP3.LUT R85, R85, R84, RZ, 0x3c, !PT ;  /* 0x0000005455557212 */ /* 0x000fc600078e3cff */
[----:B0-----:R-:W2:Y:S04]  /*37500*/  LDL R86, [R1+0x14e4] ;  /* 0x0014e40001567983 */ /* 0x001ea80000100800 */
[----:B------:R-:W-:Y:S04]  /*37510*/  STL [R1+0x1f64], R87 ;  /* 0x001f645701007387 */ /* 0x000fe80000100800 */
[----:B------:R0:W-:Y:S01]  /*37520*/  STL [R1+0x2100], R87 ;  /* 0x0021005701007387 */ /* 0x0001e20000100800 */
[----:B------:R-:W-:-:S03]  /*37530*/  LOP3.LUT R84, R85, R84, RZ, 0x3c, !PT ;  /* 0x0000005455547212 */ /* 0x000fc600078e3cff */
[----:B------:R-:W2:Y:S01]  /*37540*/  LDL R52, [R1+0x14d8] ;  /* 0x0014d80001347983 */ /* 0x000ea20000100800 */
[----:B------:R-:W-:-:S03]  /*37550*/  IMAD.MOV.U32 R82, RZ, RZ, R76 ;  /* 0x000000ffff527224 */ /* 0x000fc600078e004c */
[----:B------:R-:W2:Y:S04]  /*37560*/  LDL R77, [R1+0x14d4] ;  /* 0x0014d400014d7983 */ /* 0x000ea80000100800 */
[----:B0-----:R-:W2:Y:S01]  /*37570*/  LDL R87, [R1+0x14e8] ;  /* 0x0014e80001577983 */ /* 0x001ea20000100800 */
[----:B------:R-:W-:Y:S02]  /*37580*/  LOP3.LUT R85, R85, R84, RZ, 0x3c, !PT ;  /* 0x0000005455557212 */ /* 0x000fe400078e3cff */
[C---:B------:R-:W-:Y:S01]  /*37590*/  ISETP.GT.AND P5, PT, R4.reuse, 0x1, PT ;  /* 0x000000010400780c */ /* 0x040fe20003fa4270 */
[----:B----4-:R-:W4:Y:S04]  /*375a0*/  @P1 LDG.E.U16 R2, desc[UR6][R82.64] ;  /* 0x0000000652021981 */ /* 0x010f28000c1e1500 */
[----:B------:R-:W4:Y:S04]  /*375b0*/  @P1 LDG.E.U16 R0, desc[UR6][R84.64] ;  /* 0x0000000654001981 */ /* 0x000f28000c1e1500 */
[----:B------:R-:W-:Y:S04]  /*375c0*/  STL [R1+0x1f70], R84 ;  /* 0x001f705401007387 */ /* 0x000fe80000100800 */
[----:B------:R-:W-:Y:S04]  /*375d0*/  STL [R1+0x2104], R84 ;  /* 0x0021045401007387 */ /* 0x000fe80000100800 */
[----:B------:R-:W-:Y:S04]  /*375e0*/  STL [R1+0x1f6c], R85 ;  /* 0x001f6c5501007387 */ /* 0x000fe80000100800 */
[----:B------:R-:W-:Y:S04]  /*375f0*/  STL [R1+0x2108], R85 ;  /* 0x0021085501007387 */ /* 0x000fe80000100800 */
[----:B------:R-:W4:Y:S04]  /*37600*/  LDL R76, [R1+0x14d0] ;  /* 0x0014d000014c7983 */ /* 0x000f280000100800 */
[----:B------:R-:W4:Y:S04]  /*37610*/  LDL R28, [R1+0x14cc] ;  /* 0x0014cc00011c7983 */ /* 0x000f280000100800 */
[----:B------:R-:W4:Y:S04]  /*37620*/  LDL R29, [R1+0x14c8] ;  /* 0x0014c800011d7983 */ /* 0x000f280000100800 */
[----:B---3--:R0:W-:Y:S04]  /*37630*/  @P1 STL [R1+0x14f4], R5 ;  /* 0x0014f40501001387 */ /* 0x0081e80000100800 */
[----:B------:R-:W3:Y:S01]  /*37640*/  LDL R88, [R1+0x14bc] ;  /* 0x0014bc0001587983 */ /* 0x000ee20000100800 */
[----:B------:R-:W-:-:S03]  /*37650*/  ISETP.GT.AND P4, PT, R4, 0x2, PT ;  /* 0x000000020400780c */ /* 0x000fc60003f84270 */
[----:B------:R-:W3:Y:S04]  /*37660*/  LDL R89, [R1+0x14c0] ;  /* 0x0014c00001597983 */ /* 0x000ee80000100800 */
[----:B0-----:R-:W3:Y:S04]  /*37670*/  LDL R5, [R1+0x14c4] ;  /* 0x0014c40001057983 */ /* 0x001ee80000100800 */
[----:B--2---:R-:W2:Y:S04]  /*37680*/  @P5 LDG.E.U16 R53, desc[UR6][R14.64] ;  /* 0x000000060e355981 */ /* 0x004ea8000c1e1500 */
[----:B------:R-:W2:Y:S04]  /*37690*/  @P5 LDG.E.U16 R3, desc[UR6][R54.64] ;  /* 0x0000000636035981 */ /* 0x000ea8000c1e1500 */
[----:B------:R-:W2:Y:S04]  /*376a0*/  @P5 LDG.E.U16 R86, desc[UR6][R8.64] ;  /* 0x0000000608565981 */ /* 0x000ea8000c1e1500 */
[----:B------:R-:W2:Y:S04]  /*376b0*/  @P4 LDG.E.U16 R52, desc[UR6][R26.64] ;  /* 0x000000061a344981 */ /* 0x000ea8000c1e1500 */
[----:B------:R-:W2:Y:S04]  /*376c0*/  @P4 LDG.E.U16 R77, desc[UR6][R60.64] ;  /* 0x000000063c4d4981 */ /* 0x000ea8000c1e1500 */
[----:B------:R-:W2:Y:S04]  /*376d0*/  @P5 LDG.E.U16 R87, desc[UR6][R78.64] ;  /* 0x000000064e575981 */ /* 0x000ea8000c1e1500 */
[----:B----4-:R0:W-:Y:S04]  /*376e0*/  @P1 STL [R1+0x14f0], R0 ;  /* 0x0014f00001001387 */ /* 0x0101e80000100800 */
[----:B------:R-:W4:Y:S01]  /*376f0*/  @P4 LDG.E.U16 R76, desc[UR6][R74.64] ;  /* 0x000000064a4c4981 */ /* 0x000f22000c1e1500 */
[----:B------:R-:W-:-:S03]  /*37700*/  ISETP.GT.AND P2, PT, R4, 0x3, PT ;  /* 0x000000030400780c */ /* 0x000fc60003f44270 */
[----:B------:R-:W4:Y:S04]  /*37710*/  @P4 LDG.E.U16 R28, desc[UR6][R66.64] ;  /* 0x00000006421c4981 */ /* 0x000f28000c1e1500 */
[----:B0-----:R-:W4:Y:S04]  /*37720*/  LDL R0, [R1+0x14b8] ;  /* 0x0014b80001007983 */ /* 0x001f280000100800 */
[----:B------:R0:W-:Y:S04]  /*37730*/  @P1 STL [R1+0x14ec], R2 ;  /* 0x0014ec0201001387 */ /* 0x0001e80000100800 */
[----:B0-----:R-:W4:Y:S04]  /*37740*/  LDL R2, [R1+0x14b4] ;  /* 0x0014b40001027983 */ /* 0x001f280000100800 */
[----:B------:R-:W-:Y:S04]  /*37750*/  STL [R1+0x1f78], R82 ;  /* 0x001f785201007387 */ /* 0x000fe80000100800 */
[----:B------:R0:W-:Y:S04]  /*37760*/  STL [R1+0x210c], R82 ;  /* 0x00210c5201007387 */ /* 0x0001e80000100800 */
[----:B------:R-:W-:Y:S04]  /*37770*/  STL [R1+0x1f74], R83 ;  /* 0x001f745301007387 */ /* 0x000fe80000100800 */
[----:B------:R1:W-:Y:S04]  /*37780*/  STL [R1+0x2110], R83 ;  /* 0x0021105301007387 */ /* 0x0003e80000100800 */
[----:B------:R-:W4:Y:S04]  /*37790*/  LDL.LU.64 R78, [R1+0x3328] ;  /* 0x00332800014e7983 */ /* 0x000f280000300a00 */
[----:B------:R-:W4:Y:S04]  /*377a0*/  LDL.LU.64 R8, [R1+0x3320] ;  /* 0x0033200001087983 */ /* 0x000f280000300a00 */
[----:B------:R-:W4:Y:S04]  /*377b0*/  LDL.LU.64 R54, [R1+0x3318] ;  /* 0x0033180001367983 */ /* 0x000f280000300a00 */
[----:B------:R-:W4:Y:S04]  /*377c0*/  @P2 LDG.E.U16 R29, desc[UR6][R48.64] ;  /* 0x00000006301d2981 */ /* 0x000f28000c1e1500 */
[----:B---3--:R-:W3:Y:S04]  /*377d0*/  @P2 LDG.E.U16 R5, desc[UR6][R20.64] ;  /* 0x0000000614052981 */ /* 0x008ee8000c1e1500 */
[----:B------:R-:W3:Y:S04]  /*377e0*/  @P2 LDG.E.U16 R88, desc[UR6][R32.64] ;  /* 0x0000000620582981 */ /* 0x000ee8000c1e1500 */
[----:B------:R-:W3:Y:S04]  /*377f0*/  @P2 LDG.E.U16 R89, desc[UR6][R62.64] ;  /* 0x000000063e592981 */ /* 0x000ee8000c1e1500 */
[----:B--2---:R2:W-:Y:S04]  /*37800*/  @P5 STL [R1+0x14e0], R3 ;  /* 0x0014e00301005387 */ /* 0x0045e80000100800 */
[----:B------:R-:W3:Y:S04]  /*37810*/  LDL R14, [R1+0x14ac] ;  /* 0x0014ac00010e7983 */ /* 0x000ee80000100800 */
[----:B------:R-:W3:Y:S04]  /*37820*/  LDL R84, [R1+0x149c] ;  /* 0x00149c0001547983 */ /* 0x000ee80000100800 */
[----:B------:R-:W3:Y:S04]  /*37830*/  LDL R85, [R1+0x14a0] ;  /* 0x0014a00001557983 */ /* 0x000ee80000100800 */
[----:B0-----:R-:W3:Y:S04]  /*37840*/  LDL R82, [R1+0x14a4] ;  /* 0x0014a40001527983 */ /* 0x001ee80000100800 */
[----:B-1----:R-:W3:Y:S04]  /*37850*/  LDL R83, [R1+0x14a8] ;  /* 0x0014a80001537983 */ /* 0x002ee80000100800 */
[----:B--2---:R-:W2:Y:S04]  /*37860*/  LDL R3, [R1+0x14b0] ;  /* 0x0014b00001037983 */ /* 0x004ea80000100800 */
[----:B------:R0:W-:Y:S01]  /*37870*/  @P5 STL [R1+0x14dc], R53 ;  /* 0x0014dc3501005387 */ /* 0x0001e20000100800 */
[----:B------:R-:W-:-:S03]  /*37880*/  ISETP.GT.AND P1, PT, R4, 0x4, PT ;  /* 0x000000040400780c */ /* 0x000fc60003f24270 */
[----:B------:R1:W-:Y:S04]  /*37890*/  @P5 STL [R1+0x14e4], R86 ;  /* 0x0014e45601005387 */ /* 0x0003e80000100800 */
[----:B------:R1:W-:Y:S04]  /*378a0*/  @P5 STL [R1+0x14e8], R87 ;  /* 0x0014e85701005387 */ /* 0x0003e80000100800 */
[----:B------:R-:W2:Y:S04]  /*378b0*/  LDL.LU.64 R26, [R1+0x3310] ;  /* 0x00331000011a7983 */ /* 0x000ea80000300a00 */
[----:B0-----:R-:W2:Y:S04]  /*378c0*/  LDL R53, [R1+0x148c] ;  /* 0x00148c0001357983 */ /* 0x001ea80000100800 */
[----:B------:R-:W2:Y:S04]  /*378d0*/  LDL R15, [R1+0x1490] ;  /* 0x00149000010f7983 */ /* 0x000ea80000100800 */
[----:B-1----:R-:W2:Y:S04]  /*378e0*/  LDL R86, [R1+0x1494] ;  /* 0x0014940001567983 */ /* 0x002ea80000100800 */
[----:B------:R-:W2:Y:S04]  /*378f0*/  LDL R87, [R1+0x1498] ;  /* 0x0014980001577983 */ /* 0x000ea80000100800 */
[----:B------:R-:W2:Y:S04]  /*37900*/  LDL.LU.64 R60, [R1+0x3308] ;  /* 0x00330800013c7983 */ /* 0x000ea80000300a00 */
[----:B------:R0:W-:Y:S04]  /*37910*/  @P4 STL [R1+0x14d8], R52 ;  /* 0x0014d83401004387 */ /* 0x0001e80000100800 */
[----:B----4-:R-:W4:Y:S04]  /*37920*/  @P1 LDG.E.U16 R0, desc[UR6][R80.64] ;  /* 0x0000000650001981 */ /* 0x010f28000c1e1500 */
[----:B0-----:R-:W4:Y:S04]  /*37930*/  LDL R52, [R1+0x18c4] ;  /* 0x0018c40001347983 */ /* 0x001f280000100800 */
[----:B------:R0:W-:Y:S04]  /*37940*/  @P4 STL [R1+0x14d4], R77 ;  /* 0x0014d44d01004387 */ /* 0x0001e80000100800 */
[----:B------:R-:W4:Y:S04]  /*37950*/  @P1 LDG.E.U16 R2, desc[UR6][R72.64] ;  /* 0x0000000648021981 */ /* 0x000f28000c1e1500 */
[----:B0-----:R-:W4:Y:S04]  /*37960*/  LDL R77, [R1+0x18c0] ;  /* 0x0018c000014d7983 */ /* 0x001f280000100800 */
[----:B------:R-:W4:Y:S04]  /*37970*/  LDL.LU.64 R74, [R1+0x3300] ;  /* 0x00330000014a7983 */ /* 0x000f280000300a00 */
[----:B------:R0:W-:Y:S04]  /*37980*/  @P4 STL [R1+0x14d0], R76 ;  /* 0x0014d04c01004387 */ /* 0x0001e80000100800 */
[----:B0-----:R-:W4:Y:S04]  /*37990*/  LDL R76, [R1+0x18bc] ;  /* 0x0018bc00014c7983 */ /* 0x001f280000100800 */
[----:B---3--:R-:W3:Y:S04]  /*379a0*/  @P1 LDG.E.U16 R14, desc[UR6][R90.64] ;  /* 0x000000065a0e1981 */ /* 0x008ee8000c1e1500 */
[----:B--2---:R-:W2:Y:S01]  /*379b0*/  @P1 LDG.E.U16 R3, desc[UR6][R46.64] ;  /* 0x000000062e031981 */ /* 0x004ea2000c1e1500 */
[----:B------:R-:W-:-:S03]  /*379c0*/  ISETP.GT.AND P5, PT, R4, 0x5, PT ;  /* 0x000000050400780c */ /* 0x000fc60003fa4270 */
[----:B------:R-:W3:Y:S04]  /*379d0*/  LDL.LU.64 R66, [R1+0x32f8] ;  /* 0x0032f80001427983 */ /* 0x000ee80000300a00 */
[----:B------:R0:W-:Y:S01]  /*379e0*/  @P4 STL [R1+0x14cc], R28 ;  /* 0x0014cc1c01004387 */ /* 0x0001e20000100800 */
[----:B------:R-:W-:-:S03]  /*379f0*/  ISETP.GT.AND P4, PT, R4, 0x6, PT ;  /* 0x000000060400780c */ /* 0x000fc60003f84270 */
[----:B0-----:R-:W3:Y:S04]  /*37a00*/  LDL.LU R28, [R1+0x32f0] ;  /* 0x0032f000011c7983 */ /* 0x001ee80000300800 */
[----:B------:R-:W3:Y:S04]  /*37a10*/  LDL.LU.64 R48, [R1+0x32e8] ;  /* 0x0032e80001307983 */ /* 0x000ee80000300a00 */
[----:B------:R0:W-:Y:S04]  /*37a20*/  @P2 STL [R1+0x14c8], R29 ;  /* 0x0014c81d01002387 */ /* 0x0001e80000100800 */
[----:B------:R-:W3:Y:S04]  /*37a30*/  @P5 LDG.E.U16 R84, desc[UR6][R36.64] ;  /* 0x0000000624545981 */ /* 0x000ee8000c1e1500 */
[----:B------:R-:W3:Y:S04]  /*37a40*/  @P5 LDG.E.U16 R85, desc[UR6][R58.64] ;  /* 0x000000063a555981 */ /* 0x000ee8000c1e1500 */
[----:B------:R-:W3:Y:S04]  /*37a50*/  @P5 LDG.E.U16 R82, desc[UR6][R68.64] ;  /* 0x0000000644525981 */ /* 0x000ee8000c1e1500 */
[----:B------:R-:W3:Y:S04]  /*37a60*/  @P5 LDG.E.U16 R83, desc[UR6][R70.64] ;  /* 0x0000000646535981 */ /* 0x000ee8000c1e1500 */
[----:B------:R-:W3:Y:S04]  /*37a70*/  @P4 LDG.E.U16 R53, desc[UR6][R92.64] ;  /* 0x000000065c354981 */ /* 0x000ee8000c1e1500 */
[----:B------:R-:W3:Y:S04]  /*37a80*/  @P4 LDG.E.U16 R15, desc[UR6][R22.64] ;  /* 0x00000006160f4981 */ /* 0x000ee8000c1e1500 */
[----:B------:R-:W3:Y:S04]  /*37a90*/  @P4 LDG.E.U16 R86, desc[UR6][R12.64] ;  /* 0x000000060c564981 */ /* 0x000ee8000c1e1500 */
[----:B0-----:R-:W3:Y:S04]  /*37aa0*/  LDL.LU R29, [R1+0x32e0] ;  /* 0x0032e000011d7983 */ /* 0x001ee80000300800 */
[----:B------:R-:W3:Y:S04]  /*37ab0*/  LDL.LU.64 R20, [R1+0x32d8] ;  /* 0x0032d80001147983 */ /* 0x000ee80000300a00 */
[----:B------:R0:W-:Y:S04]  /*37ac0*/  @P2 STL [R1+0x14c4], R5 ;  /* 0x0014c40501002387 */ /* 0x0001e80000100800 */
[----:B------:R-:W3:Y:S04]  /*37ad0*/  @P4 LDG.E.U16 R87, desc[UR6][R6.64] ;  /* 0x0000000606574981 */ /* 0x000ee8000c1e1500 */
[----:B0-----:R-:W3:Y:S04]  /*37ae0*/  LDL R5, [R1+0x18b8] ;  /* 0x0018b80001057983 */ /* 0x001ee80000100800 */
[----:B------:R-:W3:Y:S04]  /*37af0*/  LDL.LU.64 R62, [R1+0x32d0] ;  /* 0x0032d000013e7983 */ /* 0x000ee80000300a00 */
[----:B------:R-:W3:Y:S04]  /*37b00*/  LDL.LU.64 R32, [R1+0x32c8] ;  /* 0x0032c80001207983 */ /* 0x000ee80000300a00 */
[----:B------:R-:W-:Y:S04]  /*37b10*/  @P2 STL [R1+0x14bc], R88 ;  /* 0x0014bc5801002387 */ /* 0x000fe80000100800 */
[----:B------:R0:W-:Y:S01]  /*37b20*/  @P2 STL [R1+0x14c0], R89 ;  /* 0x0014c05901002387 */ /* 0x0001e20000100800 */
[----:B------:R-:W-:-:S03]  /*37b30*/  ISETP.GT.AND P2, PT, R4, 0x7, PT ;  /* 0x000000070400780c */ /* 0x000fc60003f44270 */
[----:B------:R-:W3:Y:S04]  /*37b40*/  LDL.LU.64 R80, [R1+0x32c0] ;  /* 0x0032c00001507983 */ /* 0x000ee80000300a00 */
[----:B------:R-:W3:Y:S04]  /*37b50*/  LDL.LU.64 R72, [R1+0x32b8] ;  /* 0x0032b80001487983 */ /* 0x000ee80000300a00 */
[----:B0-----:R-:W3:Y:S04]  /*37b60*/  LDL.64 R88, [R1+0xdc0] ;  /* 0x000dc00001587983 */ /* 0x001ee80000100a00 */
[----:B----4-:R0:W-:Y:S04]  /*37b70*/  @P1 STL [R1+0x14b8], R0 ;  /* 0x0014b80001001387 */ /* 0x0101e80000100800 */
[----:B------:R-:W4:Y:S04]  /*37b80*/  @P2 LDG.E.U16 R52, desc[UR6][R34.64] ;  /* 0x0000000622342981 */ /* 0x000f28000c1e1500 */
[----:B------:R-:W4:Y:S04]  /*37b90*/  @P2 LDG.E.U16 R77, desc[UR6][R44.64] ;  /* 0x000000062c4d2981 */ /* 0x000f28000c1e1500 */
[----:B0-----:R-:W4:Y:S04]  /*37ba0*/  LDL R0, [R1+0x1488] ;  /* 0x0014880001007983 */ /* 0x001f280000100800 */
[----:B------:R0:W-:Y:S04]  /*37bb0*/  @P1 STL [R1+0x14b4], R2 ;  /* 0x0014b40201001387 */ /* 0x0001e80000100800 */
[----:B------:R-:W4:Y:S04]  /*37bc0*/  @P2 LDG.E.U16 R76, desc[UR6][R40.64] ;  /* 0x00000006284c2981 */ /* 0x000f28000c1e1500 */
[----:B0-----:R-:W4:Y:S04]  /*37bd0*/  LDL R2, [R1+0x1484] ;  /* 0x0014840001027983 */ /* 0x001f280000100800 */
[----:B------:R-:W4:Y:S04]  /*37be0*/  LDL.LU.64 R46, [R1+0x32b0] ;  /* 0x0032b000012e7983 */ /* 0x000f280000300a00 */
[----:B--2---:R0:W-:Y:S04]  /*37bf0*/  @P1 STL [R1+0x14b0], R3 ;  /* 0x0014b00301001387 */ /* 0x0041e80000100800 */
[----:B0-----:R-:W2:Y:S04]  /*37c00*/  LDL R3, [R1+0x1480] ;  /* 0x0014800001037983 */ /* 0x001ea80000100800 */
[----:B------:R-:W2:Y:S04]  /*37c10*/  LDL.LU.64 R90, [R1+0x32a8] ;  /* 0x0032a800015a7983 */ /* 0x000ea80000300a00 */
[----:B---3--:R0:W-:Y:S04]  /*37c20*/  @P1 STL [R1+0x14ac], R14 ;  /* 0x0014ac0e01001387 */ /* 0x0081e80000100800 */
[----:B0-----:R-:W3:Y:S04]  /*37c30*/  LDL.LU R14, [R1+0x32a0] ;  /* 0x0032a000010e7983 */ /* 0x001ee80000300800 */
[----:B------:R-:W3:Y:S04]  /*37c40*/  LDL.LU.64 R70, [R1+0x3298] ;  /* 0x0032980001467983 */ /* 0x000ee80000300a00 */
[----:B------:R-:W3:Y:S04]  /*37c50*/  LDL.LU.64 R68, [R1+0x3290] ;  /* 0x0032900001447983 */ /* 0x000ee80000300a00 */
[----:B------:R-:W3:Y:S04]  /*37c60*/  LDL.LU.64 R58, [R1+0x3288] ;  /* 0x00328800013a7983 */ /* 0x000ee80000300a00 */
[----:B------:R-:W3:Y:S04]  /*37c70*/  LDL.LU.64 R36, [R1+0x3280] ;  /* 0x0032800001247983 */ /* 0x000ee80000300a00 */
[----:B------:R-:W-:Y:S04]  /*37c80*/  @P5 STL [R1+0x149c], R84 ;  /* 0x00149c5401005387 */ /* 0x000fe80000100800 */
[----:B------:R-:W-:Y:S04]  /*37c90*/  @P5 STL [R1+0x14a0], R85 ;  /* 0x0014a05501005387 */ /* 0x000fe80000100800 */
[----:B------:R-:W-:Y:S04]  /*37ca0*/  @P5 STL [R1+0x14a4], R82 ;  /* 0x0014a45201005387 */ /* 0x000fe80000100800 */
[----:B------:R-:W-:Y:S04]  /*37cb0*/  @P5 STL [R1+0x14a8], R83 ;  /* 0x0014a85301005387 */ /* 0x000fe80000100800 */
[----:B------:R-:W3:Y:S04]  /*37cc0*/  LDL.LU.64 R6, [R1+0x3278] ;  /* 0x0032780001067983 */ /* 0x000ee80000300a00 */
[----:B------:R-:W3:Y:S04]  /*37cd0*/  LDL.LU.64 R12, [R1+0x3270] ;  /* 0x00327000010c7983 */ /* 0x000ee80000300a00 */
[----:B------:R-:W3:Y:S04]  /*37ce0*/  LDL.LU.64 R22, [R1+0x3268] ;  /* 0x0032680001167983 */ /* 0x000ee80000300a00 */
[----:B------:R-:W3:Y:S04]  /*37cf0*/  LDL.LU.64 R92, [R1+0x3260] ;  /* 0x00326000015c7983 */ /* 0x000ee80000300a00 */
[----:B------:R-:W-:Y:S01]  /*37d00*/  @P4 STL [R1+0x148c], R53 ;  /* 0x00148c3501004387 */ /* 0x000fe20000100800 */
[----:B------:R-:W-:-:S03]  /*37d10*/  ISETP.GT.AND P1, PT, R4, 0x8, PT ;  /* 0x000000080400780c */ /* 0x000fc60003f24270 */
[----:B------:R0:W-:Y:S04]  /*37d20*/  @P4 STL [R1+0x1490], R15 ;  /* 0x0014900f01004387 */ /* 0x0001e80000100800 */
[----:B------:R-:W-:Y:S04]  /*37d30*/  @P4 STL [R1+0x1494], R86 ;  /* 0x0014945601004387 */ /* 0x000fe80000100800 */
[----:B------:R-:W-:Y:S04]  /*37d40*/  @P4 STL [R1+0x1498], R87 ;  /* 0x0014985701004387 */ /* 0x000fe80000100800 */
[----:B------:R-:W3:Y:S04]  /*37d50*/  LDL.LU.64 R34, [R1+0x3258] ;  /* 0x0032580001227983 */ /* 0x000ee80000300a00 */
[----:B------:R-:W3:Y:S04]  /*37d60*/  LDL R44, [R1+0x1478] ;  /* 0x00147800012c7983 */ /* 0x000ee80000100800 */
[----:B------:R-:W3:Y:S04]  /*37d70*/  @P2 LDG.E.U16 R5, desc[UR6][R38.64] ;  /* 0x0000000626052981 */ /* 0x000ee8000c1e1500 */
[----:B------:R-:W3:Y:S04]  /*37d80*/  LDL R45, [R1+0x1474] ;  /* 0x00147400012d7983 */ /* 0x000ee80000100800 */
[----:B0-----:R-:W3:Y:S04]  /*37d90*/  LDL R15, [R1+0x147c] ;  /* 0x00147c00010f7983 */ /* 0x001ee80000100800 */
[----:B----4-:R0:W-:Y:S04]  /*37da0*/  @P2 STL [R1+0x18c4], R52 ;  /* 0x0018c43401002387 */ /* 0x0101e80000100800 */
[----:B------:R-:W4:Y:S04]  /*37db0*/  LDL R53, [R1+0x146c] ;  /* 0x00146c0001357983 */ /* 0x000f280000100800 */
[----:B------:R-:W4:Y:S04]  /*37dc0*/  LDL R40, [R1+0x1468] ;  /* 0x0014680001287983 */ /* 0x000f280000100800 */
[----:B------:R-:W4:Y:S04]  /*37dd0*/  LDL R41, [R1+0x1464] ;  /* 0x0014640001297983 */ /* 0x000f280000100800 */
[----:B------:R-:W4:Y:S04]  /*37de0*/  @P1 LDG.E.U16 R0, desc[UR6][R88.64] ;  /* 0x0000000658001981 */ /* 0x000f28000c1e1500 */
[----:B0-----:R-:W4:Y:S04]  /*37df0*/  LDL R52, [R1+0x1470] ;  /* 0x0014700001347983 */ /* 0x001f280000100800 */
[----:B------:R0:W-:Y:S04]  /*37e00*/  @P2 STL [R1+0x18bc], R76 ;  /* 0x0018bc4c01002387 */ /* 0x0001e80000100800 */
[----:B------:R-:W4:Y:S04]  /*37e10*/  LDL R38, [R1+0x145c] ;  /* 0x00145c0001267983 */ /* 0x000f280000100800 */
[----:B------:R-:W4:Y:S04]  /*37e20*/  @P1 LDG.E.U16 R2, desc[UR6][R64.64] ;  /* 0x0000000640021981 */ /* 0x000f28000c1e1500 */
[----:B0-----:R-:W4:Y:S04]  /*37e30*/  LDL R76, [R1+0x1460] ;  /* 0x00146000014c7983 */ /* 0x001f280000100800 */
[----:B--2---:R-:W2:Y:S01]  /*37e40*/  @P1 LDG.E.U16 R3, desc[UR6][R42.64] ;  /* 0x000000062a031981 */ /* 0x004ea2000c1e1500 */
[----:B------:R-:W-:-:S02]  /*37e50*/  ISETP.GT.AND P5, PT, R4, 0x9, PT ;  /* 0x000000090400780c */ /* 0x000fc40003fa4270 */
[----:B------:R-:W-:-:S11]  /*37e60*/  ISETP.GT.AND P4, PT, R4, 0xa, PT ;  /* 0x0000000a0400780c */ /* 0x000fd60003f84270 */
[----:B---3--:R-:W3:Y:S04]  /*37e70*/  @P5 LDG.E.U16 R44, desc[UR6][R18.64] ;  /* 0x00000006122c5981 */ /* 0x008ee8000c1e1500 */
[----:B------:R0:W-:Y:S04]  /*37e80*/  @P2 STL [R1+0x18b8], R5 ;  /* 0x0018b80501002387 */ /* 0x0001e80000100800 */
[----:B------:R-:W3:Y:S04]  /*37e90*/  @P5 LDG.E.U16 R45, desc[UR6][R16.64] ;  /* 0x00000006102d5981 */ /* 0x000ee8000c1e1500 */
[----:B------:R-:W3:Y:S04]  /*37ea0*/  @P1 LDG.E.U16 R15, desc[UR6][R24.64] ;  /* 0x00000006180f1981 */ /* 0x000ee8000c1e1500 */
[----:B0-----:R-:W3:Y:S04]  /*37eb0*/  LDL R5, [R1+0x1458] ;  /* 0x0014580001057983 */ /* 0x001ee80000100800 */
[----:B------:R0:W-:Y:S04]  /*37ec0*/  @P2 STL [R1+0x18c0], R77 ;  /* 0x0018c04d01002387 */ /* 0x0001e80000100800 */
[----:B------:R-:W3:Y:S04]  /*37ed0*/  LDL.LU.64 R64, [R1+0x3250] ;  /* 0x0032500001407983 */ /* 0x000ee80000300a00 */
[----:B----4-:R-:W4:Y:S04]  /*37ee0*/  @P5 LDG.E.U16 R53, desc[UR6][R30.64] ;  /* 0x000000061e355981 */ /* 0x010f28000c1e1500 */
[----:B------:R-:W4:Y:S04]  /*37ef0*/  @P4 LDG.E.U16 R40, desc[UR6][R50.64] ;  /* 0x0000000632284981 */ /* 0x000f28000c1e1500 */
[----:B------:R-:W4:Y:S04]  /*37f00*/  @P4 LDG.E.U16 R41, desc[UR6][R56.64] ;  /* 0x0000000638294981 */ /* 0x000f28000c1e1500 */
[----:B------:R1:W-:Y:S04]  /*37f10*/  @P1 STL [R1+0x1488], R0 ;  /* 0x0014880001001387 */ /* 0x0003e80000100800 */
[----:B------:R-:W4:Y:S04]  /*37f20*/  @P5 LDG.E.U16 R52, desc[UR6][R10.64] ;  /* 0x000000060a345981 */ /* 0x000f28000c1e1500 */
[----:B------:R-:W4:Y:S04]  /*37f30*/  LDL R42, [R1+0x144c] ;  /* 0x00144c00012a7983 */ /* 0x000f280000100800 */
[----:B0-----:R-:W4:Y:S04]  /*37f40*/  LDL R77, [R1+0x1450] ;  /* 0x00145000014d7983 */ /* 0x001f280000100800 */
[----:B------:R-:W4:Y:S04]  /*37f50*/  @P4 LDG.E.U16 R38, desc[UR6][R8.64] ;  /* 0x0000000608264981 */ /* 0x000f28000c1e1500 */
[----:B-1----:R-:W4:Y:S04]  /*37f60*/  LDL R0, [R1+0x1454] ;  /* 0x0014540001007983 */ /* 0x002f280000100800 */
[----:B------:R0:W-:Y:S04]  /*37f70*/  @P1 STL [R1+0x1484], R2 ;  /* 0x0014840201001387 */ /* 0x0001e80000100800 */
[----:B------:R-:W4:Y:S04]  /*37f80*/  LDL R43, [R1+0x1444] ;  /* 0x00144400012b7983 */ /* 0x000f280000100800 */
[----:B------:R-:W4:Y:S04]  /*37f90*/  LDL R86, [R1+0x143c] ;  /* 0x00143c0001567983 */ /* 0x000f280000100800 */
[----:B------:R-:W4:Y:S04]  /*37fa0*/  @P4 LDG.E.U16 R76, desc[UR6][R78.64] ;  /* 0x000000064e4c4981 */ /* 0x000f28000c1e1500 */
[----:B------:R-:W4:Y:S04]  /*37fb0*/  LDL R87, [R1+0x1440] ;  /* 0x0014400001577983 */ /* 0x000f280000100800 */
[----:B------:R-:W4:Y:S04]  /*37fc0*/  LDL R89, [R1+0x1438] ;  /* 0x0014380001597983 */ /* 0x000f280000100800 */
[----:B------:R-:W4:Y:S04]  /*37fd0*/  LDL R88, [R1+0x1434] ;  /* 0x0014340001587983 */ /* 0x000f280000100800 */
[----:B------:R-:W4:Y:S04]  /*37fe0*/  LDL R39, [R1+0x1430] ;  /* 0x0014300001277983 */ /* 0x000f280000100800 */
[----:B0-----:R-:W4:Y:S04]  /*37ff0*/  LDL R2, [R1+0x1448] ;  /* 0x0014480001027983 */ /* 0x001f280000100800 */
[----:B--2---:R0:W-:Y:S04]  /*38000*/  @P1 STL [R1+0x1480], R3 ;  /* 0x0014800301001387 */ /* 0x0041e80000100800 */
[----:B0-----:R-:W2:Y:S04]  /*38010*/  LDL R3, [R1+0x142c] ;  /* 0x00142c0001037983 */ /* 0x001ea80000100800 */
[----:B------:R-:W2:Y:S01]  /*38020*/  LDL.LU R83, [R1+0x1428] ;  /* 0x0014280001537983 */ /* 0x000ea20000300800 */
[----:B------:R-:W-:-:S03]  /*38030*/  ISETP.GT.AND P2, PT, R4, 0xb, PT ;  /* 0x0000000b0400780c */ /* 0x000fc60003f44270 */
[----:B------:R-:W2:Y:S04]  /*38040*/  LDL.LU R82, [R1+0x1424] ;  /* 0x0014240001527983 */ /* 0x000ea80000300800 */
[----:B------:R-:W2:Y:S04]  /*38050*/  LDL.LU R85, [R1+0x1420] ;  /* 0x0014200001557983 */ /* 0x000ea80000300800 */
[----:B------:R-:W2:Y:S04]  /*38060*/  LDL.LU R84, [R1+0x141c] ;  /* 0x00141c0001547983 */ /* 0x000ea80000300800 */
[----:B------:R-:W2:Y:S04]  /*38070*/  LDL.LU.64 R24, [R1+0x3248] ;  /* 0x0032480001187983 */ /* 0x000ea80000300a00 */
[----:B---3--:R0:W-:Y:S01]  /*38080*/  @P1 STL [R1+0x147c], R15 ;  /* 0x00147c0f01001387 */ /* 0x0081e20000100800 */
[----:B------:R-:W-:-:S03]  /*38090*/  ISETP.GT.AND P1, PT, R4, 0xc, PT ;  /* 0x0000000c0400780c */ /* 0x000fc60003f24270 */
[----:B------:R-:W3:Y:S04]  /*380a0*/  @P2 LDG.E.U16 R5, desc[UR6][R54.64] ;  /* 0x0000000636052981 */ /* 0x000ee8000c1e1500 */
[----:B0-----:R-:W3:Y:S04]  /*380b0*/  LDL.LU R15, [R1+0x3240] ;  /* 0x00324000010f7983 */ /* 0x001ee80000300800 */
[----:B------:R-:W3:Y:S04]  /*380c0*/  LDL.LU.64 R18, [R1+0x3238] ;  /* 0x0032380001127983 */ /* 0x000ee80000300a00 */
[----:B------:R0:W-:Y:S04]  /*380d0*/  @P5 STL [R1+0x1478], R44 ;  /* 0x0014782c01005387 */ /* 0x0001e80000100800 */
[----:B----4-:R-:W4:Y:S04]  /*380e0*/  @P2 LDG.E.U16 R42, desc[UR6][R74.64] ;  /* 0x000000064a2a2981 */ /* 0x010f28000c1e1500 */
[----:B------:R-:W4:Y:S04]  /*380f0*/  @P2 LDG.E.U16 R77, desc[UR6][R60.64] ;  /* 0x000000063c4d2981 */ /* 0x000f28000c1e1500 */
[----:B------:R-:W4:Y:S04]  /*38100*/  @P2 LDG.E.U16 R0, desc[UR6][R26.64] ;  /* 0x000000061a002981 */ /* 0x000f28000c1e1500 */
[----:B0-----:R-:W4:Y:S04]  /*38110*/  LDL.LU R44, [R1+0x3230] ;  /* 0x00323000012c7983 */ /* 0x001f280000300800 */
[----:B------:R-:W4:Y:S04]  /*38120*/  LDL.LU.64 R16, [R1+0x3228] ;  /* 0x0032280001107983 */ /* 0x000f280000300a00 */
[----:B------:R0:W-:Y:S04]  /*38130*/  @P5 STL [R1+0x1474], R45 ;  /* 0x0014742d01005387 */ /* 0x0001e80000100800 */
[----:B------:R-:W4:Y:S04]  /*38140*/  @P1 LDG.E.U16 R43, desc[UR6][R48.64] ;  /* 0x00000006302b1981 */ /* 0x000f28000c1e1500 */
[----:B------:R-:W4:Y:S04]  /*38150*/  @P1 LDG.E.U16 R86, desc[UR6][R20.64] ;  /* 0x0000000614561981 */ /* 0x000f28000c1e1500 */
[----:B------:R-:W4:Y:S04]  /*38160*/  @P1 LDG.E.U16 R87, desc[UR6][R28.64] ;  /* 0x000000061c571981 */ /* 0x000f28000c1e1500 */
[----:B------:R-:W4:Y:S04]  /*38170*/  @P1 LDG.E.U16 R2, desc[UR6][R66.64] ;  /* 0x0000000642021981 */ /* 0x000f28000c1e1500 */
[----:B0-----:R-:W4:Y:S04]  /*38180*/  LDL.LU R45, [R1+0x3220] ;  /* 0x00322000012d7983 */ /* 0x001f280000300800 */
[----:B------:R-:W4:Y:S04]  /*38190*/  LDL.LU.64 R10, [R1+0x3218] ;  /* 0x00321800010a7983 */ /* 0x000f280000300a00 */
[----:B------:R0:W-:Y:S04]  /*381a0*/  @P5 STL [R1+0x1470], R52 ;  /* 0x0014703401005387 */ /* 0x0001e80000100800 */
[----:B0-----:R-:W4:Y:S04]  /*381b0*/  LDL.LU R52, [R1+0x3210] ;  /* 0x0032100001347983 */ /* 0x001f280000300800 */
[----:B------:R-:W4:Y:S04]  /*381c0*/  LDL.LU.64 R30, [R1+0x3208] ;  /* 0x00320800011e7983 */ /* 0x000f280000300a00 */
[----:B------:R0:W-:Y:S01]  /*381d0*/  @P5 STL [R1+0x146c], R53 ;  /* 0x00146c3501005387 */ /* 0x0001e20000100800 */
[----:B------:R-:W-:-:S03]  /*381e0*/  ISETP.GT.AND P5, PT, R4, 0xd, PT ;  /* 0x0000000d0400780c */ /* 0x000fc60003fa4270 */
[----:B0-----:R-:W4:Y:S04]  /*381f0*/  LDL.LU R53, [R1+0x3200] ;  /* 0x0032000001357983 */ /* 0x001f280000300800 */
[----:B------:R-:W4:Y:S04]  /*38200*/  LDL.LU.64 R50, [R1+0x31f8] ;  /* 0x0031f80001327983 */ /* 0x000f280000300a00 */
[----:B------:R0:W-:Y:S04]  /*38210*/  @P4 STL [R1+0x1468], R40 ;  /* 0x0014682801004387 */ /* 0x0001e80000100800 */
        /* <DEDUP_REMOVED lines=8> */
[----:B------:R0:W-:Y:S04]  /*382a0*/  @P4 STL [R1+0x1460], R76 ;  /* 0x0014604c01004387 */ /* 0x0001e80000100800 */
[----:B0-----:R-:W4:Y:S04]  /*382b0*/  LDL.LU R76, [R1+0x31d0] ;  /* 0x0031d000014c7983 */ /* 0x001f280000300800 */
[----:B------:R-:W4:Y:S04]  /*382c0*/  LDL.LU.64 R8, [R1+0x31c8] ;  /* 0x0031c80001087983 */ /* 0x000f280000300a00 */
[----:B------:R0:W-:Y:S01]  /*382d0*/  @P4 STL [R1+0x145c], R38 ;  /* 0x00145c2601004387 */ /* 0x0001e20000100800 */
[----:B------:R-:W-:-:S03]  /*382e0*/  ISETP.GT.AND P4, PT, R4, 0xe, PT ;  /* 0x0000000e0400780c */ /* 0x000fc60003f84270 */
[----:B------:R-:W4:Y:S04]  /*382f0*/  LDL.LU.64 R54, [R1+0x31c0] ;  /* 0x0031c00001367983 */ /* 0x000f280000300a00 */
[----:B0-----:R-:W4:Y:S04]  /*38300*/  LDL R38, [R1+0x18b4] ;  /* 0x0018b40001267983 */ /* 0x001f280000100800 */
[----:B--2---:R-:W2:Y:S04]  /*38310*/  @P5 LDG.E.U16 R3, desc[UR6][R72.64] ;  /* 0x0000000648035981 */ /* 0x004ea8000c1e1500 */
[----:B------:R-:W2:Y:S04]  /*38320*/  @P4 LDG.E.U16 R83, desc[UR6][R46.64] ;  /* 0x000000062e534981 */ /* 0x000ea8000c1e1500 */
[----:B------:R-:W2:Y:S04]  /*38330*/  @P4 LDG.E.U16 R82, desc[UR6][R90.64] ;  /* 0x000000065a524981 */ /* 0x000ea8000c1e1500 */
[----:B------:R-:W2:Y:S04]  /*38340*/  @P4 LDG.E.U16 R85, desc[UR6][R70.64] ;  /* 0x0000000646554981 */ /* 0x000ea8000c1e1500 */
[----:B------:R-:W2:Y:S04]  /*38350*/  @P4 LDG.E.U16 R84, desc[UR6][R68.64] ;  /* 0x0000000644544981 */ /* 0x000ea8000c1e1500 */
[----:B---3--:R0:W-:Y:S04]  /*38360*/  @P2 STL [R1+0x1458], R5 ;  /* 0x0014580501002387 */ /* 0x0081e80000100800 */
[----:B0-----:R-:W3:Y:S04]  /*38370*/  LDL R5, [R1+0x18b0] ;  /* 0x0018b00001057983 */ /* 0x001ee80000100800 */
[----:B------:R-:W3:Y:S04]  /*38380*/  LDL.LU.64 R26, [R1+0x31b8] ;  /* 0x0031b800011a7983 */ /* 0x000ee80000300a00 */
[----:B----4-:R0:W-:Y:S04]  /*38390*/  @P2 STL [R1+0x1454], R0 ;  /* 0x0014540001002387 */ /* 0x0101e80000100800 */
[----:B0-----:R-:W4:Y:S04]  /*383a0*/  LDL R0, [R1+0x18ac] ;  /* 0x0018ac0001007983 */ /* 0x001f280000100800 */
[----:B------:R-:W4:Y:S04]  /*383b0*/  LDL.LU.64 R60, [R1+0x31b0] ;  /* 0x0031b000013c7983 */ /* 0x000f280000300a00 */
[----:B------:R0:W-:Y:S04]  /*383c0*/  @P2 STL [R1+0x1450], R77 ;  /* 0x0014504d01002387 */ /* 0x0001e80000100800 */
[----:B0-----:R-:W4:Y:S04]  /*383d0*/  LDL.LU R77, [R1+0x31a8] ;  /* 0x0031a800014d7983 */ /* 0x001f280000300800 */
[----:B------:R-:W4:Y:S04]  /*383e0*/  LDL.LU.64 R74, [R1+0x31a0] ;  /* 0x0031a000014a7983 */ /* 0x000f280000300a00 */
[----:B------:R0:W-:Y:S04]  /*383f0*/  @P2 STL [R1+0x144c], R42 ;  /* 0x00144c2a01002387 */ /* 0x0001e80000100800 */
[----:B0-----:R-:W4:Y:S04]  /*38400*/  LDL.LU R42, [R1+0x3198] ;  /* 0x00319800012a7983 */ /* 0x001f280000300800 */
[----:B------:R-:W4:Y:S04]  /*38410*/  LDL.LU.64 R66, [R1+0x3190] ;  /* 0x0031900001427983 */ /* 0x000f280000300a00 */
[----:B------:R0:W-:Y:S04]  /*38420*/  @P1 STL [R1+0x1448], R2 ;  /* 0x0014480201001387 */ /* 0x0001e80000100800 */
[----:B0-----:R-:W4:Y:S04]  /*38430*/  LDL R2, [R1+0x18a8] ;  /* 0x0018a80001027983 */ /* 0x001f280000100800 */
[----:B------:R-:W4:Y:S04]  /*38440*/  LDL.LU.64 R48, [R1+0x3188] ;  /* 0x0031880001307983 */ /* 0x000f280000300a00 */
[----:B------:R0:W-:Y:S04]  /*38450*/  @P1 STL [R1+0x1444], R43 ;  /* 0x0014442b01001387 */ /* 0x0001e80000100800 */
[----:B0-----:R-:W4:Y:S04]  /*38460*/  LDL.LU R43, [R1+0x3180] ;  /* 0x00318000012b7983 */ /* 0x001f280000300800 */
[----:B------:R-:W4:Y:S04]  /*38470*/  LDL.LU.64 R28, [R1+0x3178] ;  /* 0x00317800011c7983 */ /* 0x000f280000300a00 */
[----:B------:R-:W4:Y:S04]  /*38480*/  LDL.LU.64 R20, [R1+0x3170] ;  /* 0x0031700001147983 */ /* 0x000f280000300a00 */
[----:B------:R-:W-:Y:S04]  /*38490*/  @P1 STL [R1+0x143c], R86 ;  /* 0x00143c5601001387 */ /* 0x000fe80000100800 */
[----:B------:R-:W-:Y:S04]  /*384a0*/  @P1 STL [R1+0x1440], R87 ;  /* 0x0014405701001387 */ /* 0x000fe80000100800 */
[----:B------:R-:W4:Y:S04]  /*384b0*/  LDL.LU.64 R62, [R1+0x3168] ;  /* 0x00316800013e7983 */ /* 0x000f280000300a00 */
[----:B------:R-:W4:Y:S04]  /*384c0*/  LDL.LU.64 R32, [R1+0x3160] ;  /* 0x0031600001207983 */ /* 0x000f280000300a00 */
[----:B------:R-:W4:Y:S04]  /*384d0*/  LDL.LU.64 R80, [R1+0x3158] ;  /* 0x0031580001507983 */ /* 0x000f280000300a00 */
[----:B------:R-:W4:Y:S04]  /*384e0*/  LDL.LU.64 R72, [R1+0x3150] ;  /* 0x0031500001487983 */ /* 0x000f280000300a00 */
[----:B--2---:R0:W-:Y:S04]  /*384f0*/  @P5 STL [R1+0x142c], R3 ;  /* 0x00142c0301005387 */ /* 0x0041e80000100800 */
[----:B0-----:R-:W2:Y:S04]  /*38500*/  LDL R3, [R1+0x1418] ;  /* 0x0014180001037983 */ /* 0x001ea80000100800 */
[----:B------:R-:W-:Y:S04]  /*38510*/  @P5 STL [R1+0x1430], R39 ;  /* 0x0014302701005387 */ /* 0x000fe80000100800 */
[----:B------:R-:W-:Y:S04]  /*38520*/  @P5 STL [R1+0x1434], R88 ;  /* 0x0014345801005387 */ /* 0x000fe80000100800 */
[----:B------:R0:W-:Y:S04]  /*38530*/  @P5 STL [R1+0x1438], R89 ;  /* 0x0014385901005387 */ /* 0x0001e80000100800 */
[----:B------:R-:W2:Y:S04]  /*38540*/  LDL.LU R46, [R1+0x3148] ;  /* 0x00314800012e7983 */ /* 0x000ea80000300800 */
[----:B------:R-:W-:Y:S04]  /*38550*/  STL [R1+0x2114], R83 ;  /* 0x0021145301007387 */ /* 0x000fe80000100800 */
[----:B------:R-:W2:Y:S04]  /*38560*/  LDL R90, [R1+0x1414] ;  /* 0x00141400015a7983 */ /* 0x000ea80000100800 */
[----:B------:R-:W2:Y:S04]  /*38570*/  LDL R91, [R1+0x1410] ;  /* 0x00141000015b7983 */ /* 0x000ea80000100800 */
[----:B0-----:R-:W2:Y:S01]  /*38580*/  LDL.64 R88, [R1+0xcb0] ;  /* 0x000cb00001587983 */ /* 0x001ea20000100a00 */
[----:B------:R-:W-:-:S03]  /*38590*/  ISETP.GT.AND P2, PT, R4, 0xf, PT ;  /* 0x0000000f0400780c */ /* 0x000fc60003f44270 */
[----:B------:R-:W-:Y:S04]  /*385a0*/  STL [R1+0x2118], R82 ;  /* 0x0021185201007387 */ /* 0x000fe80000100800 */
[----:B------:R-:W2:Y:S04]  /*385b0*/  LDL.LU.64 R70, [R1+0x3140] ;  /* 0x0031400001467983 */ /* 0x000ea80000300a00 */
[----:B------:R-:W-:Y:S04]  /*385c0*/  STL [R1+0x211c], R85 ;  /* 0x00211c5501007387 */ /* 0x000fe80000100800 */
[----:B------:R-:W-:Y:S04]  /*385d0*/  STL [R1+0x2120], R84 ;  /* 0x0021205401007387 */ /* 0x000fe80000100800 */
[----:B------:R-:W2:Y:S01]  /*385e0*/  LDL R47, [R1+0x140c] ;  /* 0x00140c00012f7983 */ /* 0x000ea20000100800 */
[----:B------:R-:W-:-:S03]  /*385f0*/  ISETP.GT.AND P1, PT, R4, 0x10, PT ;  /* 0x000000100400780c */ /* 0x000fc60003f24270 */
[----:B------:R-:W2:Y:S04]  /*38600*/  LDL R68, [R1+0x13f0] ;  /* 0x0013f00001447983 */ /* 0x000ea80000100800 */
[----:B------:R-:W2:Y:S04]  /*38610*/  LDL R69, [R1+0x13ec] ;  /* 0x0013ec0001457983 */ /* 0x000ea80000100800 */
[----:B------:R-:W2:Y:S04]  /*38620*/  @P2 LDG.E.U16 R38, desc[UR6][R58.64] ;  /* 0x000000063a262981 */ /* 0x000ea8000c1e1500 */
[----:B---3--:R-:W3:Y:S04]  /*38630*/  @P2 LDG.E.U16 R5, desc[UR6][R36.64] ;  /* 0x0000000624052981 */ /* 0x008ee8000c1e1500 */
[----:B------:R-:W3:Y:S04]  /*38640*/  LDL R58, [R1+0x1400] ;  /* 0x00140000013a7983 */ /* 0x000ee80000100800 */
[----:B------:R-:W3:Y:S04]  /*38650*/  LDL R59, [R1+0x13fc] ;  /* 0x0013fc00013b7983 */ /* 0x000ee80000100800 */
[----:B------:R-:W3:Y:S04]  /*38660*/  LDL R36, [R1+0x13f8] ;  /* 0x0013f80001247983 */ /* 0x000ee80000100800 */
[----:B------:R-:W3:Y:S04]  /*38670*/  LDL R37, [R1+0x13f4] ;  /* 0x0013f40001257983 */ /* 0x000ee80000100800 */
[----:B----4-:R-:W4:Y:S04]  /*38680*/  @P2 LDG.E.U16 R0, desc[UR6][R6.64] ;  /* 0x0000000606002981 */ /* 0x010f28000c1e1500 */
[----:B------:R-:W4:Y:S04]  /*38690*/  LDL R6, [R1+0x1408] ;  /* 0x0014080001067983 */ /* 0x000f280000100800 */
[----:B------:R-:W4:Y:S04]  /*386a0*/  LDL R7, [R1+0x1404] ;  /* 0x0014040001077983 */ /* 0x000f280000100800 */
[----:B------:R-:W4:Y:S04]  /*386b0*/  @P2 LDG.E.U16 R2, desc[UR6][R12.64] ;  /* 0x000000060c022981 */ /* 0x000f28000c1e1500 */
[----:B--2---:R-:W2:Y:S04]  /*386c0*/  @P1 LDG.E.U16 R3, desc[UR6][R22.64] ;  /* 0x0000000616031981 */ /* 0x004ea8000c1e1500 */
[----:B------:R-:W2:Y:S04]  /*386d0*/  @P1 LDG.E.U16 R90, desc[UR6][R92.64] ;  /* 0x000000065c5a1981 */ /* 0x000ea8000c1e1500 */
[----:B------:R-:W2:Y:S01]  /*386e0*/  @P1 LDG.E.U16 R91, desc[UR6][R88.64] ;  /* 0x00000006585b1981 */ /* 0x000ea2000c1e1500 */
[----:B------:R-:W-:-:S02]  /*386f0*/  ISETP.GT.AND P5, PT, R4, 0x11, PT ;  /* 0x000000110400780c */ /* 0x000fc40003fa4270 */
[C---:B------:R-:W-:Y:S01]  /*38700*/  ISETP.GT.AND P4, PT, R4.reuse, 0x12, PT ;  /* 0x000000120400780c */ /* 0x040fe20003f84270 */
[----:B------:R-:W2:Y:S04]  /*38710*/  @P1 LDG.E.U16 R47, desc[UR6][R34.64] ;  /* 0x00000006222f1981 */ /* 0x000ea8000c1e1500 */
[----:B------:R0:W-:Y:S04]  /*38720*/  @P2 STL [R1+0x18b4], R38 ;  /* 0x0018b42601002387 */ /* 0x0001e80000100800 */
[----:B------:R-:W2:Y:S04]  /*38730*/  LDL R39, [R1+0x13e4] ;  /* 0x0013e40001277983 */ /* 0x000ea80000100800 */
[----:B------:R-:W2:Y:S04]  /*38740*/  LDL R12, [R1+0x13e0] ;  /* 0x0013e000010c7983 */ /* 0x000ea80000100800 */
[----:B------:R-:W2:Y:S04]  /*38750*/  LDL R13, [R1+0x13dc] ;  /* 0x0013dc00010d7983 */ /* 0x000ea80000100800 */
[----:B------:R-:W2:Y:S04]  /*38760*/  @P4 LDG.E.U16 R68, desc[UR6][R10.64] ;  /* 0x000000060a444981 */ /* 0x000ea8000c1e1500 */
[----:B------:R-:W2:Y:S04]  /*38770*/  @P4 LDG.E.U16 R69, desc[UR6][R30.64] ;  /* 0x000000061e454981 */ /* 0x000ea8000c1e1500 */
[----:B0-----:R-:W2:Y:S04]  /*38780*/  LDL R38, [R1+0x13e8] ;  /* 0x0013e80001267983 */ /* 0x001ea80000100800 */
[----:B---3--:R-:W3:Y:S04]  /*38790*/  @P5 LDG.E.U16 R58, desc[UR6][R14.64] ;  /* 0x000000060e3a5981 */ /* 0x008ee8000c1e1500 */
[----:B------:R-:W3:Y:S04]  /*387a0*/  @P5 LDG.E.U16 R59, desc[UR6][R18.64] ;  /* 0x00000006123b5981 */ /* 0x000ee8000c1e1500 */
[----:B------:R-:W3:Y:S04]  /*387b0*/  @P4 LDG.E.U16 R36, desc[UR6][R16.64] ;  /* 0x0000000610244981 */ /* 0x000ee8000c1e1500 */
[----:B------:R-:W3:Y:S04]  /*387c0*/  @P4 LDG.E.U16 R37, desc[UR6][R44.64] ;  /* 0x000000062c254981 */ /* 0x000ee8000c1e1500 */
[----:B----4-:R-:W4:Y:S04]  /*387d0*/  @P5 LDG.E.U16 R6, desc[UR6][R64.64] ;  /* 0x0000000640065981 */ /* 0x010f28000c1e1500 */
[----:B------:R-:W3:Y:S04]  /*387e0*/  @P5 LDG.E.U16 R7, desc[UR6][R24.64] ;  /* 0x0000000618075981 */ /* 0x000ee8000c1e1500 */
[----:B------:R-:W-:Y:S04]  /*387f0*/  @P2 STL [R1+0x18a8], R2 ;  /* 0x0018a80201002387 */ /* 0x000fe80000100800 */
[----:B------:R-:W-:Y:S04]  /*38800*/  @P2 STL [R1+0x18ac], R0 ;  /* 0x0018ac0001002387 */ /* 0x000fe80000100800 */
[----:B------:R0:W-:Y:S04]  /*38810*/  @P2 STL [R1+0x18b0], R5 ;  /* 0x0018b00501002387 */ /* 0x0001e80000100800 */
[----:B------:R-:W3:Y:S04]  /*38820*/  LDL R22, [R1+0x13d8] ;  /* 0x0013d80001167983 */ /* 0x000ee80000100800 */
[----:B------:R-:W3:Y:S04]  /*38830*/  LDL R23, [R1+0x13d4] ;  /* 0x0013d40001177983 */ /* 0x000ee80000100800 */
[----:B0-----:R-:W3:Y:S04]  /*38840*/  LDL R5, [R1+0x13d0] ;  /* 0x0013d00001057983 */ /* 0x001ee80000100800 */
[----:B--2---:R0:W-:Y:S04]  /*38850*/  @P1 STL [R1+0x1418], R3 ;  /* 0x0014180301001387 */ /* 0x0041e80000100800 */
[----:B0-----:R-:W2:Y:S04]  /*38860*/  LDL R3, [R1+0x13cc] ;  /* 0x0013cc0001037983 */ /* 0x001ea80000100800 */
[----:B------:R-:W2:Y:S04]  /*38870*/  LDL.LU.64 R92, [R1+0x3138] ;  /* 0x00313800015c7983 */ /* 0x000ea80000300a00 */
[----:B------:R-:W2:Y:S04]  /*38880*/  LDL R0, [R1+0x13c8] ;  /* 0x0013c80001007983 */ /* 0x000ea80000100800 */
[----:B------:R-:W2:Y:S04]  /*38890*/  LDL R2, [R1+0x13c4] ;  /* 0x0013c40001027983 */ /* 0x000ea80000100800 */
[----:B------:R0:W-:Y:S04]  /*388a0*/  @P1 STL [R1+0x1414], R90 ;  /* 0x0014145a01001387 */ /* 0x0001e80000100800 */
[----:B0-----:R-:W2:Y:S04]  /*388b0*/  LDL R90, [R1+0x13c0] ;  /* 0x0013c000015a7983 */ /* 0x001ea80000100800 */
[----:B------:R0:W-:Y:S04]  /*388c0*/  @P1 STL [R1+0x1410], R91 ;  /* 0x0014105b01001387 */ /* 0x0001e80000100800 */
[----:B0-----:R-:W2:Y:S04]  /*388d0*/  LDL R91, [R1+0x13bc] ;  /* 0x0013bc00015b7983 */ /* 0x001ea80000100800 */
[----:B------:R-:W2:Y:S01]  /*388e0*/  LDL.LU R87, [R1+0x13b8] ;  /* 0x0013b80001577983 */ /* 0x000ea20000300800 */
[----:B------:R-:W-:-:S03]  /*388f0*/  ISETP.GT.AND P2, PT, R4, 0x13, PT ;  /* 0x000000130400780c */ /* 0x000fc60003f44270 */
[----:B------:R-:W2:Y:S04]  /*38900*/  LDL.LU R86, [R1+0x13b4] ;  /* 0x0013b40001567983 */ /* 0x000ea80000300800 */
[----:B------:R-:W2:Y:S04]  /*38910*/  LDL.LU R89, [R1+0x13b0] ;  /* 0x0013b00001597983 */ /* 0x000ea80000300800 */
[----:B------:R-:W2:Y:S04]  /*38920*/  LDL.LU R88, [R1+0x13ac] ;  /* 0x0013ac0001587983 */ /* 0x000ea80000300800 */
[----:B------:R-:W2:Y:S04]  /*38930*/  LDL.LU.64 R34, [R1+0x3130] ;  /* 0x0031300001227983 */ /* 0x000ea80000300a00 */
[----:B------:R0:W-:Y:S01]  /*38940*/  @P1 STL [R1+0x140c], R47 ;  /* 0x00140c2f01001387 */ /* 0x0001e20000100800 */
[----:B------:R-:W-:-:S03]  /*38950*/  ISETP.GT.AND P1, PT, R4, 0x14, PT ;  /* 0x000000140400780c */ /* 0x000fc60003f24270 */
[----:B------:R-:W2:Y:S04]  /*38960*/  @P2 LDG.E.U16 R38, desc[UR6][R52.64] ;  /* 0x0000000634262981 */ /* 0x000ea8000c1e1500 */
[----:B0-----:R-:W2:Y:S04]  /*38970*/  LDL.LU R47, [R1+0x3128] ;  /* 0x00312800012f7983 */ /* 0x001ea80000300800 */
[----:B------:R-:W2:Y:S04]  /*38980*/  LDL.LU.64 R64, [R1+0x3120] ;  /* 0x0031200001407983 */ /* 0x000ea80000300a00 */
[----:B------:R-:W2:Y:S04]  /*38990*/  @P2 LDG.E.U16 R39, desc[UR6][R50.64] ;  /* 0x0000000632272981 */ /* 0x000ea8000c1e1500 */
[----:B------:R-:W2:Y:S04]  /*389a0*/  @P2 LDG.E.U16 R12, desc[UR6][R56.64] ;  /* 0x00000006380c2981 */ /* 0x000ea8000c1e1500 */
[----:B------:R-:W2:Y:S04]  /*389b0*/  @P2 LDG.E.U16 R13, desc[UR6][R40.64] ;  /* 0x00000006280d2981 */ /* 0x000ea8000c1e1500 */
[----:B----4-:R0:W-:Y:S04]  /*389c0*/  @P5 STL [R1+0x1408], R6 ;  /* 0x0014080601005387 */ /* 0x0101e80000100800 */
[----:B0-----:R-:W4:Y:S04]  /*389d0*/  LDL.LU R6, [R1+0x3118] ;  /* 0x0031180001067983 */ /* 0x001f280000300800 */
[----:B------:R-:W4:Y:S04]  /*389e0*/  LDL.LU.64 R24, [R1+0x3110] ;  /* 0x0031100001187983 */ /* 0x000f280000300a00 */
[----:B---3--:R0:W-:Y:S04]  /*389f0*/  @P5 STL [R1+0x1404], R7 ;  /* 0x0014040701005387 */ /* 0x0081e80000100800 */
[----:B0-----:R-:W3:Y:S04]  /*38a00*/  LDL.LU R7, [R1+0x3108] ;  /* 0x0031080001077983 */ /* 0x001ee80000300800 */
[----:B------:R-:W3:Y:S04]  /*38a10*/  LDL.LU.64 R14, [R1+0x3100] ;  /* 0x00310000010e7983 */ /* 0x000ee80000300a00 */
[----:B------:R0:W-:Y:S04]  /*38a20*/  @P5 STL [R1+0x1400], R58 ;  /* 0x0014003a01005387 */ /* 0x0001e80000100800 */
[----:B------:R-:W3:Y:S04]  /*38a30*/  @P1 LDG.E.U16 R22, desc[UR6][R78.64] ;  /* 0x000000064e161981 */ /* 0x000ee8000c1e1500 */
[----:B0-----:R-:W4:Y:S04]  /*38a40*/  LDL.LU R58, [R1+0x30f8] ;  /* 0x0030f800013a7983 */ /* 0x001f280000300800 */
[----:B------:R-:W4:Y:S04]  /*38a50*/  LDL.LU.64 R18, [R1+0x30f0] ;  /* 0x0030f00001127983 */ /* 0x000f280000300a00 */
[----:B------:R0:W-:Y:S01]  /*38a60*/  @P5 STL [R1+0x13fc], R59 ;  /* 0x0013fc3b01005387 */ /* 0x0001e20000100800 */
[----:B------:R-:W-:-:S03]  /*38a70*/  ISETP.GT.AND P5, PT, R4, 0x15, PT ;  /* 0x000000150400780c */ /* 0x000fc60003fa4270 */
        /* <DEDUP_REMOVED lines=17> */
[----:B--2---:R-:W2:Y:S04]  /*38b90*/  @P1 LDG.E.U16 R3, desc[UR6][R26.64] ;  /* 0x000000061a031981 */ /* 0x004ea8000c1e1500 */
[----:B------:R-:W2:Y:S04]  /*38ba0*/  @P5 LDG.E.U16 R2, desc[UR6][R76.64] ;  /* 0x000000064c025981 */ /* 0x000ea8000c1e1500 */
[----:B------:R-:W2:Y:S04]  /*38bb0*/  @P5 LDG.E.U16 R0, desc[UR6][R60.64] ;  /* 0x000000063c005981 */ /* 0x000ea8000c1e1500 */
[----:B------:R-:W2:Y:S04]  /*38bc0*/  @P5 LDG.E.U16 R90, desc[UR6][R74.64] ;  /* 0x000000064a5a5981 */ /* 0x000ea8000c1e1500 */
[----:B------:R-:W2:Y:S04]  /*38bd0*/  @P5 LDG.E.U16 R91, desc[UR6][R66.64] ;  /* 0x00000006425b5981 */ /* 0x000ea8000c1e1500 */
[----:B------:R-:W2:Y:S04]  /*38be0*/  @P4 LDG.E.U16 R87, desc[UR6][R48.64] ;  /* 0x0000000630574981 */ /* 0x000ea8000c1e1500 */
[----:B------:R-:W2:Y:S04]  /*38bf0*/  @P4 LDG.E.U16 R86, desc[UR6][R42.64] ;  /* 0x000000062a564981 */ /* 0x000ea8000c1e1500 */
[----:B------:R-:W2:Y:S04]  /*38c00*/  @P4 LDG.E.U16 R89, desc[UR6][R28.64] ;  /* 0x000000061c594981 */ /* 0x000ea8000c1e1500 */
[----:B------:R-:W2:Y:S04]  /*38c10*/  @P4 LDG.E.U16 R88, desc[UR6][R20.64] ;  /* 0x0000000614584981 */ /* 0x000ea8000c1e1500 */
[----:B------:R0:W-:Y:S04]  /*38c20*/  @P2 STL [R1+0x13e8], R38 ;  /* 0x0013e82601002387 */ /* 0x0001e80000100800 */
[----:B0-----:R-:W2:Y:S04]  /*38c30*/  LDL.LU R38, [R1+0x3098] ;  /* 0x0030980001267983 */ /* 0x001ea80000300800 */
[----:B------:R-:W2:Y:S04]  /*38c40*/  LDL.LU.64 R50, [R1+0x3090] ;  /* 0x0030900001327983 */ /* 0x000ea80000300a00 */
        /* <DEDUP_REMOVED lines=9> */
[----:B---3--:R0:W-:Y:S04]  /*38ce0*/  @P1 STL [R1+0x13d8], R22 ;  /* 0x0013d81601001387 */ /* 0x0081e80000100800 */
[----:B0-----:R-:W3:Y:S04]  /*38cf0*/  LDL.LU R22, [R1+0x3058] ;  /* 0x0030580001167983 */ /* 0x001ee80000300800 */
[----:B------:R-:W3:Y:S04]  /*38d00*/  LDL.LU.64 R8, [R1+0x3050] ;  /* 0x0030500001087983 */ /* 0x000ee80000300a00 */
[----:B----4-:R0:W-:Y:S04]  /*38d10*/  @P1 STL [R1+0x13d4], R23 ;  /* 0x0013d41701001387 */ /* 0x0101e80000100800 */
[----:B0-----:R-:W4:Y:S04]  /*38d20*/  LDL.LU R23, [R1+0x3048] ;  /* 0x0030480001177983 */ /* 0x001f280000300800 */
[----:B------:R-:W3:Y:S04]  /*38d30*/  LDL.LU.64 R54, [R1+0x3040] ;  /* 0x0030400001367983 */ /* 0x000ee80000300a00 */
[----:B------:R-:W3:Y:S04]  /*38d40*/  LDL.LU.64 R26, [R1+0x3038] ;  /* 0x00303800011a7983 */ /* 0x000ee80000300a00 */
[----:B--2---:R0:W-:Y:S04]  /*38d50*/  @P1 STL [R1+0x13cc], R3 ;  /* 0x0013cc0301001387 */ /* 0x0041e80000100800 */
[----:B0-----:R-:W2:Y:S04]  /*38d60*/  LDL R3, [R1+0x18a4] ;  /* 0x0018a40001037983 */ /* 0x001ea80000100800 */
[----:B------:R-:W-:Y:S04]  /*38d70*/  @P1 STL [R1+0x13d0], R5 ;  /* 0x0013d00501001387 */ /* 0x000fe80000100800 */
[----:B------:R-:W3:Y:S04]  /*38d80*/  LDL.LU.64 R60, [R1+0x3030] ;  /* 0x00303000013c7983 */ /* 0x000ee80000300a00 */
[----:B------:R0:W-:Y:S04]  /*38d90*/  @P5 STL [R1+0x13c4], R2 ;  /* 0x0013c40201005387 */ /* 0x0001e80000100800 */
[----:B0-----:R-:W3:Y:S04]  /*38da0*/  LDL R2, [R1+0x18a0] ;  /* 0x0018a00001027983 */ /* 0x001ee80000100800 */
[----:B------:R0:W-:Y:S04]  /*38db0*/  @P5 STL [R1+0x13bc], R91 ;  /* 0x0013bc5b01005387 */ /* 0x0001e80000100800 */
[----:B------:R1:W-:Y:S04]  /*38dc0*/  @P5 STL [R1+0x13c0], R90 ;  /* 0x0013c05a01005387 */ /* 0x0003e80000100800 */
[----:B------:R-:W-:Y:S04]  /*38dd0*/  @P5 STL [R1+0x13c8], R0 ;  /* 0x0013c80001005387 */ /* 0x000fe80000100800 */
[----:B------:R-:W4:Y:S04]  /*38de0*/  LDL R66, [R1+0x189c] ;  /* 0x00189c0001427983 */ /* 0x000f280000100800 */
[----:B------:R-:W4:Y:S04]  /*38df0*/  LDL R67, [R1+0x1898] ;  /* 0x0018980001437983 */ /* 0x000f280000100800 */
[----:B------:R-:W-:Y:S04]  /*38e00*/  STL [R1+0x2124], R87 ;  /* 0x0021245701007387 */ /* 0x000fe80000100800 */
[----:B------:R-:W4:Y:S04]  /*38e10*/  LDL R75, [R1+0x13a8] ;  /* 0x0013a800014b7983 */ /* 0x000f280000100800 */
[----:B0-----:R-:W4:Y:S04]  /*38e20*/  LDL R91, [R1+0x13a4] ;  /* 0x0013a400015b7983 */ /* 0x001f280000100800 */
[----:B------:R-:W-:Y:S04]  /*38e30*/  STL [R1+0x2128], R86 ;  /* 0x0021285601007387 */ /* 0x000fe80000100800 */
[----:B------:R-:W-:Y:S01]  /*38e40*/  STL [R1+0x212c], R89 ;  /* 0x00212c5901007387 */ /* 0x000fe20000100800 */
[----:B------:R-:W-:-:S03]  /*38e50*/  ISETP.GT.AND P2, PT, R4, 0x17, PT ;  /* 0x000000170400780c */ /* 0x000fc60003f44270 */
[----:B------:R-:W4:Y:S04]  /*38e60*/  LDL R28, [R1+0x13a0] ;  /* 0x0013a000011c7983 */ /* 0x000f280000100800 */
[----:B------:R-:W4:Y:S04]  /*38e70*/  LDL R29, [R1+0x139c] ;  /* 0x00139c00011d7983 */ /* 0x000f280000100800 */
[----:B------:R-:W4:Y:S04]  /*38e80*/  LDL R76, [R1+0x1398] ;  /* 0x00139800014c7983 */ /* 0x000f280000100800 */
[----:B------:R-:W4:Y:S04]  /*38e90*/  LDL R77, [R1+0x1394] ;  /* 0x00139400014d7983 */ /* 0x000f280000100800 */
[----:B------:R-:W4:Y:S04]  /*38ea0*/  LDL R20, [R1+0x1390] ;  /* 0x0013900001147983 */ /* 0x000f280000100800 */
[----:B------:R-:W4:Y:S01]  /*38eb0*/  LDL R21, [R1+0x138c] ;  /* 0x00138c0001157983 */ /* 0x000f220000100800 */
[----:B------:R-:W-:-:S02]  /*38ec0*/  ISETP.GT.AND P1, PT, R4, 0x18, PT ;  /* 0x000000180400780c */ /* 0x000fc40003f24270 */
[C---:B------:R-:W-:Y:S01]  /*38ed0*/  ISETP.GT.AND P5, PT, R4.reuse, 0x19, PT ;  /* 0x000000190400780c */ /* 0x040fe20003fa4270 */
[----:B------:R-:W4:Y:S04]  /*38ee0*/  LDL R48, [R1+0x1388] ;  /* 0x0013880001307983 */ /* 0x000f280000100800 */
[----:B------:R-:W4:Y:S04]  /*38ef0*/  LDL R49, [R1+0x1384] ;  /* 0x0013840001317983 */ /* 0x000f280000100800 */
[----:B------:R-:W4:Y:S04]  /*38f00*/  LDL R42, [R1+0x1380] ;  /* 0x00138000012a7983 */ /* 0x000f280000100800 */
[----:B------:R-:W4:Y:S04]  /*38f10*/  LDL R43, [R1+0x137c] ;  /* 0x00137c00012b7983 */ /* 0x000f280000100800 */
[----:B--2---:R-:W2:Y:S04]  /*38f20*/  @P2 LDG.E.U16 R3, desc[UR6][R62.64] ;  /* 0x000000063e032981 */ /* 0x004ea8000c1e1500 */
[----:B---3--:R-:W3:Y:S04]  /*38f30*/  @P2 LDG.E.U16 R2, desc[UR6][R32.64] ;  /* 0x0000000620022981 */ /* 0x008ee8000c1e1500 */
[----:B----4-:R-:W4:Y:S04]  /*38f40*/  @P2 LDG.E.U16 R66, desc[UR6][R80.64] ;  /* 0x0000000650422981 */ /* 0x010f28000c1e1500 */
[----:B------:R-:W4:Y:S04]  /*38f50*/  @P2 LDG.E.U16 R67, desc[UR6][R72.64] ;  /* 0x0000000648432981 */ /* 0x000f28000c1e1500 */
[----:B------:R-:W4:Y:S04]  /*38f60*/  @P1 LDG.E.U16 R75, desc[UR6][R70.64] ;  /* 0x00000006464b1981 */ /* 0x000f28000c1e1500 */
[----:B------:R-:W4:Y:S04]  /*38f70*/  @P1 LDG.E.U16 R91, desc[UR6][R92.64] ;  /* 0x000000065c5b1981 */ /* 0x000f28000c1e1500 */
[----:B------:R-:W4:Y:S04]  /*38f80*/  @P1 LDG.E.U16 R28, desc[UR6][R34.64] ;  /* 0x00000006221c1981 */ /* 0x000f28000c1e1500 */
[----:B------:R-:W4:Y:S04]  /*38f90*/  @P1 LDG.E.U16 R29, desc[UR6][R46.64] ;  /* 0x000000062e1d1981 */ /* 0x000f28000c1e1500 */
[----:B------:R-:W-:Y:S04]  /*38fa0*/  STL [R1+0x2130], R88 ;  /* 0x0021305801007387 */ /* 0x000fe80000100800 */
[----:B------:R-:W4:Y:S04]  /*38fb0*/  LDL R62, [R1+0x1378] ;  /* 0x00137800013e7983 */ /* 0x000f280000100800 */
[----:B------:R-:W4:Y:S04]  /*38fc0*/  @P5 LDG.E.U16 R76, desc[UR6][R64.64] ;  /* 0x00000006404c5981 */ /* 0x000f28000c1e1500 */
[----:B------:R-:W4:Y:S04]  /*38fd0*/  LDL R63, [R1+0x1374] ;  /* 0x00137400013f7983 */ /* 0x000f280000100800 */
[----:B------:R-:W4:Y:S04]  /*38fe0*/  @P5 LDG.E.U16 R77, desc[UR6][R24.64] ;  /* 0x00000006184d5981 */ /* 0x000f28000c1e1500 */
[----:B-1----:R-:W4:Y:S04]  /*38ff0*/  LDL R90, [R1+0x1370] ;  /* 0x00137000015a7983 */ /* 0x002f280000100800 */
[----:B------:R-:W4:Y:S04]  /*39000*/  @P5 LDG.E.U16 R20, desc[UR6][R6.64] ;  /* 0x0000000606145981 */ /* 0x000f28000c1e1500 */
[----:B------:R-:W4:Y:S04]  /*39010*/  @P5 LDG.E.U16 R21, desc[UR6][R14.64] ;  /* 0x000000060e155981 */ /* 0x000f28000c1e1500 */
[----:B--2---:R0:W-:Y:S04]  /*39020*/  @P2 STL [R1+0x18a4], R3 ;  /* 0x0018a40301002387 */ /* 0x0041e80000100800 */
[----:B0-----:R-:W2:Y:S04]  /*39030*/  LDL R3, [R1+0x136c] ;  /* 0x00136c0001037983 */ /* 0x001ea80000100800 */
[----:B------:R-:W2:Y:S04]  /*39040*/  LDL.LU.64 R32, [R1+0x3028] ;  /* 0x0030280001207983 */ /* 0x000ea80000300a00 */
[----:B------:R-:W2:Y:S04]  /*39050*/  LDL R74, [R1+0x1368] ;  /* 0x00136800014a7983 */ /* 0x000ea80000100800 */
[----:B------:R-:W2:Y:S04]  /*39060*/  LDL R5, [R1+0x1364] ;  /* 0x0013640001057983 */ /* 0x000ea80000100800 */
[----:B------:R-:W2:Y:S04]  /*39070*/  LDL R0, [R1+0x1360] ;  /* 0x0013600001007983 */ /* 0x000ea80000100800 */
[----:B---3--:R0:W-:Y:S04]  /*39080*/  @P2 STL [R1+0x18a0], R2 ;  /* 0x0018a00201002387 */ /* 0x0081e80000100800 */
[----:B0-----:R-:W3:Y:S04]  /*39090*/  LDL R2, [R1+0x135c] ;  /* 0x00135c0001027983 */ /* 0x001ee80000100800 */
[----:B------:R-:W3:Y:S04]  /*390a0*/  LDL.LU.64 R80, [R1+0x3020] ;  /* 0x0030200001507983 */ /* 0x000ee80000300a00 */
[----:B----4-:R0:W-:Y:S04]  /*390b0*/  @P2 STL [R1+0x189c], R66 ;  /* 0x00189c4201002387 */ /* 0x0101e80000100800 */
[----:B0-----:R-:W4:Y:S04]  /*390c0*/  LDL.LU R66, [R1+0x3018] ;  /* 0x0030180001427983 */ /* 0x001f280000300800 */
[----:B------:R-:W4:Y:S04]  /*390d0*/  LDL.LU.64 R72, [R1+0x3010] ;  /* 0x0030100001487983 */ /* 0x000f280000300a00 */
[----:B------:R0:W-:Y:S04]  /*390e0*/  @P2 STL [R1+0x1898], R67 ;  /* 0x0018984301002387 */ /* 0x0001e80000100800 */
[----:B0-----:R-:W4:Y:S04]  /*390f0*/  LDL.LU R67, [R1+0x3008] ;  /* 0x0030080001437983 */ /* 0x001f280000300800 */
[----:B------:R-:W4:Y:S04]  /*39100*/  LDL.LU.64 R70, [R1+0x3000] ;  /* 0x0030000001467983 */ /* 0x000f280000300a00 */
[----:B------:R-:W4:Y:S04]  /*39110*/  LDL R92, [R1+0x1358] ;  /* 0x00135800015c7983 */ /* 0x000f280000100800 */
[----:B------:R0:W-:Y:S04]  /*39120*/  @P1 STL [R1+0x13a4], R91 ;  /* 0x0013a45b01001387 */ /* 0x0001e80000100800 */
[----:B0-----:R-:W4:Y:S04]  /*39130*/  LDL R91, [R1+0x1354] ;  /* 0x00135400015b7983 */ /* 0x001f280000100800 */
[----:B------:R0:W-:Y:S04]  /*39140*/  @P1 STL [R1+0x13a8], R75 ;  /* 0x0013a84b01001387 */ /* 0x0001e80000100800 */
[----:B------:R-:W4:Y:S04]  /*39150*/  LDL R93, [R1+0x134c] ;  /* 0x00134c00015d7983 */ /* 0x000f280000100800 */
[----:B0-----:R-:W4:Y:S01]  /*39160*/  LDL R75, [R1+0x1350] ;  /* 0x00135000014b7983 */ /* 0x001f220000100800 */
[----:B------:R-:W-:-:S02]  /*39170*/  ISETP.GT.AND P4, PT, R4, 0x1a, PT ;  /* 0x0000001a0400780c */ /* 0x000fc40003f84270 */
[C---:B------:R-:W-:Y:S01]  /*39180*/  ISETP.GT.AND P2, PT, R4.reuse, 0x1b, PT ;  /* 0x0000001b0400780c */ /* 0x040fe20003f44270 */
[----:B------:R-:W4:Y:S04]  /*39190*/  LDL.LU.64 R34, [R1+0x2ff8] ;  /* 0x002ff80001227983 */ /* 0x000f280000300a00 */
[----:B------:R0:W-:Y:S06]  /*391a0*/  @P1 STL [R1+0x13a0], R28 ;  /* 0x0013a01c01001387 */ /* 0x0001ec0000100800 */
[----:B------:R-:W4:Y:S04]  /*391b0*/  @P4 LDG.E.U16 R48, desc[UR6][R18.64] ;  /* 0x0000000612304981 */ /* 0x000f28000c1e1500 */
[----:B------:R-:W4:Y:S04]  /*391c0*/  @P4 LDG.E.U16 R49, desc[UR6][R58.64] ;  /* 0x000000063a314981 */ /* 0x000f28000c1e1500 */
[----:B------:R-:W4:Y:S04]  /*391d0*/  @P4 LDG.E.U16 R42, desc[UR6][R16.64] ;  /* 0x00000006102a4981 */ /* 0x000f28000c1e1500 */
[----:B0-----:R-:W4:Y:S04]  /*391e0*/  LDL.LU R28, [R1+0x2ff0] ;  /* 0x002ff000011c7983 */ /* 0x001f280000300800 */
[----:B------:R-:W4:Y:S04]  /*391f0*/  LDL.LU.64 R46, [R1+0x2fe8] ;  /* 0x002fe800012e7983 */ /* 0x000f280000300a00 */
[----:B------:R-:W4:Y:S04]  /*39200*/  @P4 LDG.E.U16 R43, desc[UR6][R44.64] ;  /* 0x000000062c2b4981 */ /* 0x000f28000c1e1500 */
[----:B------:R0:W-:Y:S04]  /*39210*/  @P1 STL [R1+0x139c], R29 ;  /* 0x00139c1d01001387 */ /* 0x0001e80000100800 */
[----:B------:R-:W4:Y:S01]  /*39220*/  @P2 LDG.E.U16 R62, desc[UR6][R36.64] ;  /* 0x00000006243e2981 */ /* 0x000f22000c1e1500 */
        /* <DEDUP_REMOVED lines=22> */
[----:B---3--:R-:W3:Y:S04]  /*39390*/  @P1 LDG.E.U16 R2, desc[UR6][R56.64] ;  /* 0x0000000638021981 */ /* 0x008ee8000c1e1500 */
[----:B----4-:R-:W4:Y:S04]  /*393a0*/  @P5 LDG.E.U16 R92, desc[UR6][R40.64] ;  /* 0x00000006285c5981 */ /* 0x010f28000c1e1500 */
[----:B------:R-:W4:Y:S04]  /*393b0*/  @P5 LDG.E.U16 R91, desc[UR6][R12.64] ;  /* 0x000000060c5b5981 */ /* 0x000f28000c1e1500 */
[----:B------:R-:W4:Y:S04]  /*393c0*/  @P5 LDG.E.U16 R93, desc[UR6][R8.64] ;  /* 0x00000006085d5981 */ /* 0x000f28000c1e1500 */
[----:B------:R-:W4:Y:S04]  /*393d0*/  @P5 LDG.E.U16 R75, desc[UR6][R78.64] ;  /* 0x000000064e4b5981 */ /* 0x000f28000c1e1500 */
        /* <DEDUP_REMOVED lines=21> */
[----:B--2---:R0:W-:Y:S04]  /*39530*/  @P2 STL [R1+0x136c], R3 ;  /* 0x00136c0301002387 */ /* 0x0041e80000100800 */
[----:B0-----:R-:W2:Y:S04]  /*39540*/  LDL.LU R3, [R1+0x2f20] ;  /* 0x002f200001037983 */ /* 0x001ea80000300800 */
[----:B------:R-:W2:Y:S04]  /*39550*/  LDL.LU.64 R52, [R1+0x2f18] ;  /* 0x002f180001347983 */ /* 0x000ea80000300a00 */
[----:B------:R-:W2:Y:S04]  /*39560*/  LDL.LU.64 R50, [R1+0x2f10] ;  /* 0x002f100001327983 */ /* 0x000ea80000300a00 */
[----:B------:R-:W2:Y:S04]  /*39570*/  LDL.LU.64 R38, [R1+0x2f08] ;  /* 0x002f080001267983 */ /* 0x000ea80000300a00 */
[----:B------:R-:W2:Y:S04]  /*39580*/  LDL.LU.64 R56, [R1+0x2f00] ;  /* 0x002f000001387983 */ /* 0x000ea80000300a00 */
[----:B------:R0:W-:Y:S04]  /*39590*/  @P1 STL [R1+0x1364], R5 ;  /* 0x0013640501001387 */ /* 0x0001e80000100800 */
[----:B0-----:R-:W2:Y:S04]  /*395a0*/  LDL R5, [R1+0x1894] ;  /* 0x0018940001057983 */ /* 0x001ea80000100800 */
[----:B------:R0:W-:Y:S04]  /*395b0*/  @P1 STL [R1+0x1368], R74 ;  /* 0x0013684a01001387 */ /* 0x0001e80000100800 */
[----:B0-----:R-:W2:Y:S04]  /*395c0*/  LDL R74, [R1+0x1890] ;  /* 0x00189000014a7983 */ /* 0x001ea80000100800 */
[----:B------:R0:W-:Y:S04]  /*395d0*/  @P1 STL [R1+0x1360], R0 ;  /* 0x0013600001001387 */ /* 0x0001e80000100800 */
[----:B0-----:R-:W2:Y:S04]  /*395e0*/  LDL R0, [R1+0x188c] ;  /* 0x00188c0001007983 */ /* 0x001ea80000100800 */
        /* <DEDUP_REMOVED lines=8> */
[----:B------:R-:W4:Y:S04]  /*39670*/  LDL R9, [R1+0x133c] ;  /* 0x00133c0001097983 */ /* 0x000f280000100800 */
[----:B------:R-:W4:Y:S04]  /*39680*/  LDL R79, [R1+0x1338] ;  /* 0x00133800014f7983 */ /* 0x000f280000100800 */
[----:B------:R0:W-:Y:S04]  /*39690*/  @P5 STL [R1+0x1350], R75 ;  /* 0x0013504b01005387 */ /* 0x0001e80000100800 */
[----:B0-----:R-:W4:Y:S04]  /*396a0*/  LDL R75, [R1+0x1334] ;  /* 0x00133400014b7983 */ /* 0x001f280000100800 */
[----:B------:R0:W-:Y:S04]  /*396b0*/  @P5 STL [R1+0x134c], R93 ;  /* 0x00134c5d01005387 */ /* 0x0001e80000100800 */
[----:B0-----:R-:W4:Y:S01]  /*396c0*/  LDL R93, [R1+0x1330] ;  /* 0x00133000015d7983 */ /* 0x001f220000100800 */
[----:B------:R-:W-:-:S02]  /*396d0*/  ISETP.GT.AND P4, PT, R4, 0x1e, PT ;  /* 0x0000001e0400780c */ /* 0x000fc40003f84270 */
[C---:B------:R-:W-:Y:S02]  /*396e0*/  ISETP.GT.AND P2, PT, R4.reuse, 0x1f, PT ;  /* 0x0000001f0400780c */ /* 0x040fe40003f44270 */
[----:B------:R-:W-:-:S09]  /*396f0*/  ISETP.GT.AND P1, PT, R4, 0x20, PT ;  /* 0x000000200400780c */ /* 0x000fd20003f24270 */
[----:B------:R-:W4:Y:S04]  /*39700*/  @P4 LDG.E.U16 R90, desc[UR6][R60.64] ;  /* 0x000000063c5a4981 */ /* 0x000f28000c1e1500 */
[----:B--2---:R-:W2:Y:S04]  /*39710*/  @P4 LDG.E.U16 R3, desc[UR6][R26.64] ;  /* 0x000000061a034981 */ /* 0x004ea8000c1e1500 */
[----:B------:R-:W2:Y:S04]  /*39720*/  @P2 LDG.E.U16 R5, desc[UR6][R32.64] ;  /* 0x0000000620052981 */ /* 0x000ea8000c1e1500 */
[----:B------:R-:W2:Y:S04]  /*39730*/  @P2 LDG.E.U16 R74, desc[UR6][R80.64] ;  /* 0x00000006504a2981 */ /* 0x000ea8000c1e1500 */
[----:B------:R-:W2:Y:S04]  /*39740*/  @P2 LDG.E.U16 R0, desc[UR6][R72.64] ;  /* 0x0000000648002981 */ /* 0x000ea8000c1e1500 */
[----:B---3--:R-:W3:Y:S04]  /*39750*/  @P2 LDG.E.U16 R2, desc[UR6][R66.64] ;  /* 0x0000000642022981 */ /* 0x008ee8000c1e1500 */
[----:B----4-:R-:W4:Y:S04]  /*39760*/  @P4 LDG.E.U16 R92, desc[UR6][R54.64] ;  /* 0x00000006365c4981 */ /* 0x010f28000c1e1500 */
[----:B------:R-:W2:Y:S04]  /*39770*/  @P4 LDG.E.U16 R91, desc[UR6][R22.64] ;  /* 0x00000006165b4981 */ /* 0x000ea8000c1e1500 */
[----:B------:R-:W3:Y:S04]  /*39780*/  @P1 LDG.E.U16 R9, desc[UR6][R70.64] ;  /* 0x0000000646091981 */ /* 0x000ee8000c1e1500 */
[----:B------:R-:W3:Y:S04]  /*39790*/  @P1 LDG.E.U16 R79, desc[UR6][R34.64] ;  /* 0x00000006224f1981 */ /* 0x000ee8000c1e1500 */
[----:B------:R-:W3:Y:S04]  /*397a0*/  LDL.LU R22, [R1+0x2ee0] ;  /* 0x002ee00001167983 */ /* 0x000ee80000300800 */
[----:B------:R-:W3:Y:S04]  /*397b0*/  @P1 LDG.E.U16 R75, desc[UR6][R46.64] ;  /* 0x000000062e4b1981 */ /* 0x000ee8000c1e1500 */
[----:B------:R-:W3:Y:S04]  /*397c0*/  @P1 LDG.E.U16 R93, desc[UR6][R28.64] ;  /* 0x000000061c5d1981 */ /* 0x000ee8000c1e1500 */
[----:B--2---:R-:W-:Y:S04]  /*397d0*/  STL [R1+0x2134], R91 ;  /* 0x0021345b01007387 */ /* 0x004fe80000100800 */
[----:B----4-:R-:W-:Y:S04]  /*397e0*/  STL [R1+0x2138], R92 ;  /* 0x0021385c01007387 */ /* 0x010fe80000100800 */
[----:B------:R-:W2:Y:S04]  /*397f0*/  LDL R23, [R1+0x132c] ;  /* 0x00132c0001177983 */ /* 0x000ea80000100800 */
[----:B------:R-:W4:Y:S04]  /*39800*/  LDL R8, [R1+0x1328] ;  /* 0x0013280001087983 */ /* 0x000f280000100800 */
[----:B------:R-:W4:Y:S04]  /*39810*/  LDL R26, [R1+0x1324] ;  /* 0x00132400011a7983 */ /* 0x000f280000100800 */
[----:B------:R-:W4:Y:S04]  /*39820*/  LDL R54, [R1+0x1320] ;  /* 0x0013200001367983 */ /* 0x000f280000100800 */
[----:B------:R-:W-:Y:S04]  /*39830*/  STL [R1+0x213c], R3 ;  /* 0x00213c0301007387 */ /* 0x000fe80000100800 */
[----:B------:R-:W4:Y:S04]  /*39840*/  LDL R60, [R1+0x131c] ;  /* 0x00131c00013c7983 */ /* 0x000f280000100800 */
[----:B------:R-:W4:Y:S04]  /*39850*/  LDL R61, [R1+0x1318] ;  /* 0x00131800013d7983 */ /* 0x000f280000100800 */
[----:B------:R-:W4:Y:S04]  /*39860*/  LDL R27, [R1+0x1314] ;  /* 0x00131400011b7983 */ /* 0x000f280000100800 */
[----:B------:R-:W4:Y:S04]  /*39870*/  LDL R78, [R1+0x1310] ;  /* 0x00131000014e7983 */ /* 0x000f280000100800 */
[----:B------:R-:W-:Y:S04]  /*39880*/  STL [R1+0x2140], R90 ;  /* 0x0021405a01007387 */ /* 0x000fe80000100800 */
[----:B------:R-:W4:Y:S04]  /*39890*/  LDL.LU.64 R32, [R1+0x2ed8] ;  /* 0x002ed80001207983 */ /* 0x000f280000300a00 */
[----:B------:R0:W-:Y:S04]  /*398a0*/  @P2 STL [R1+0x1894], R5 ;  /* 0x0018940501002387 */ /* 0x0001e80000100800 */
[----:B0-----:R-:W4:Y:S04]  /*398b0*/  LDL R5, [R1+0x130c] ;  /* 0x00130c0001057983 */ /* 0x001f280000100800 */
[----:B------:R-:W4:Y:S04]  /*398c0*/  LDL.LU.64 R80, [R1+0x2ed0] ;  /* 0x002ed00001507983 */ /* 0x000f280000300a00 */
[----:B------:R-:W4:Y:S04]  /*398d0*/  LDL.LU.64 R72, [R1+0x2ec8] ;  /* 0x002ec80001487983 */ /* 0x000f280000300a00 */
[----:B------:R-:W4:Y:S04]  /*398e0*/  LDL.LU.64 R66, [R1+0x2ec0] ;  /* 0x002ec00001427983 */ /* 0x000f280000300a00 */
[----:B------:R-:W4:Y:S04]  /*398f0*/  LDL R55, [R1+0x1308] ;  /* 0x0013080001377983 */ /* 0x000f280000100800 */
[----:B------:R0:W-:Y:S04]  /*39900*/  @P2 STL [R1+0x1890], R74 ;  /* 0x0018904a01002387 */ /* 0x0001e80000100800 */
[----:B0-----:R-:W4:Y:S04]  /*39910*/  LDL R74, [R1+0x1304] ;  /* 0x00130400014a7983 */ /* 0x001f280000100800 */
[----:B------:R0:W-:Y:S04]  /*39920*/  @P2 STL [R1+0x188c], R0 ;  /* 0x00188c0001002387 */ /* 0x0001e80000100800 */
[----:B0-----:R-:W4:Y:S04]  /*39930*/  LDL R0, [R1+0x1300] ;  /* 0x0013000001007983 */ /* 0x001f280000100800 */
[----:B---3--:R0:W-:Y:S04]  /*39940*/  @P2 STL [R1+0x1888], R2 ;  /* 0x0018880201002387 */ /* 0x0081e80000100800 */
[----:B0-----:R-:W3:Y:S04]  /*39950*/  LDL R2, [R1+0x12fc] ;  /* 0x0012fc0001027983 */ /* 0x001ee80000100800 */
[----:B------:R-:W3:Y:S04]  /*39960*/  LDL.LU.64 R70, [R1+0x2eb8] ;  /* 0x002eb80001467983 */ /* 0x000ee80000300a00 */
[----:B------:R-:W3:Y:S04]  /*39970*/  LDL.LU.64 R34, [R1+0x2eb0] ;  /* 0x002eb00001227983 */ /* 0x000ee80000300a00 */
[----:B------:R-:W3:Y:S04]  /*39980*/  LDL.LU.64 R46, [R1+0x2ea8] ;  /* 0x002ea800012e7983 */ /* 0x000ee80000300a00 */
[----:B------:R-:W3:Y:S04]  /*39990*/  LDL.LU.64 R28, [R1+0x2ea0] ;  /* 0x002ea000011c7983 */ /* 0x000ee80000300a00 */
[----:B------:R0:W-:Y:S04]  /*399a0*/  @P1 STL [R1+0x1330], R93 ;  /* 0x0013305d01001387 */ /* 0x0001e80000100800 */
[----:B0-----:R-:W3:Y:S01]  /*399b0*/  LDL R93, [R1+0x12f8] ;  /* 0x0012f800015d7983 */ /* 0x001ee20000100800 */
[----:B------:R-:W-:-:S02]  /*399c0*/  ISETP.GT.AND P5, PT, R4, 0x21, PT ;  /* 0x000000210400780c */ /* 0x000fc40003fa4270 */
[C---:B------:R-:W-:Y:S02]  /*399d0*/  ISETP.GT.AND P4, PT, R4.reuse, 0x22, PT ;  /* 0x000000220400780c */ /* 0x040fe40003f84270 */
[C---:B------:R-:W-:Y:S01]  /*399e0*/  ISETP.GT.AND P2, PT, R4.reuse, 0x23, PT ;  /* 0x000000230400780c */ /* 0x040fe20003f44270 */
[----:B------:R0:W-:Y:S04]  /*399f0*/  @P1 STL [R1+0x133c], R9 ;  /* 0x00133c0901001387 */ /* 0x0001e80000100800 */
[----:B0-----:R-:W3:Y:S04]  /*39a00*/  LDL R9, [R1+0x12f4] ;  /* 0x0012f40001097983 */ /* 0x001ee80000100800 */
[----:B------:R0:W-:Y:S04]  /*39a10*/  @P1 STL [R1+0x1338], R79 ;  /* 0x0013384f01001387 */ /* 0x0001e80000100800 */
[----:B0-----:R-:W3:Y:S04]  /*39a20*/  LDL R79, [R1+0x12f0] ;  /* 0x0012f000014f7983 */ /* 0x001ee80000100800 */
[----:B------:R0:W-:Y:S01]  /*39a30*/  @P1 STL [R1+0x1334], R75 ;  /* 0x0013344b01001387 */ /* 0x0001e20000100800 */
[----:B------:R-:W-:-:S03]  /*39a40*/  ISETP.GT.AND P1, PT, R4, 0x24, PT ;  /* 0x000000240400780c */ /* 0x000fc60003f24270 */
[----:B0-----:R-:W3:Y:S04]  /*39a50*/  LDL R75, [R1+0x12ec] ;  /* 0x0012ec00014b7983 */ /* 0x001ee80000100800 */
[----:B--2---:R-:W2:Y:S04]  /*39a60*/  @P5 LDG.E.U16 R23, desc[UR6][R64.64] ;  /* 0x0000000640175981 */ /* 0x004ea8000c1e1500 */
[----:B----4-:R-:W4:Y:S04]  /*39a70*/  @P5 LDG.E.U16 R8, desc[UR6][R24.64] ;  /* 0x0000000618085981 */ /* 0x010f28000c1e1500 */
[----:B------:R-:W4:Y:S04]  /*39a80*/  @P5 LDG.E.U16 R26, desc[UR6][R76.64] ;  /* 0x000000064c1a5981 */ /* 0x000f28000c1e1500 */
[----:B------:R-:W4:Y:S04]  /*39a90*/  @P5 LDG.E.U16 R54, desc[UR6][R6.64] ;  /* 0x0000000606365981 */ /* 0x000f28000c1e1500 */
[----:B------:R-:W4:Y:S04]  /*39aa0*/  @P4 LDG.E.U16 R60, desc[UR6][R14.64] ;  /* 0x000000060e3c4981 */ /* 0x000f28000c1e1500 */
[----:B------:R-:W4:Y:S04]  /*39ab0*/  @P4 LDG.E.U16 R61, desc[UR6][R20.64] ;  /* 0x00000006143d4981 */ /* 0x000f28000c1e1500 */
[----:B------:R-:W4:Y:S04]  /*39ac0*/  @P4 LDG.E.U16 R78, desc[UR6][R58.64] ;  /* 0x000000063a4e4981 */ /* 0x000f28000c1e1500 */
[----:B------:R-:W4:Y:S04]  /*39ad0*/  @P4 LDG.E.U16 R27, desc[UR6][R18.64] ;  /* 0x00000006121b4981 */ /* 0x000f28000c1e1500 */
[----:B------:R-:W4:Y:S04]  /*39ae0*/  LDL.LU.64 R64, [R1+0x2e98] ;  /* 0x002e980001407983 */ /* 0x000f280000300a00 */
[----:B------:R-:W4:Y:S04]  /*39af0*/  @P2 LDG.E.U16 R5, desc[UR6][R48.64] ;  /* 0x0000000630052981 */ /* 0x000f28000c1e1500 */
[----:B------:R-:W4:Y:S04]  /*39b00*/  @P2 LDG.E.U16 R55, desc[UR6][R16.64] ;  /* 0x0000000610372981 */ /* 0x000f28000c1e1500 */
[----:B------:R-:W4:Y:S04]  /*39b10*/  @P2 LDG.E.U16 R74, desc[UR6][R44.64] ;  /* 0x000000062c4a2981 */ /* 0x000f28000c1e1500 */
[----:B------:R-:W4:Y:S04]  /*39b20*/  @P2 LDG.E.U16 R0, desc[UR6][R42.64] ;  /* 0x000000062a002981 */ /* 0x000f28000c1e1500 */
[----:B---3--:R-:W3:Y:S04]  /*39b30*/  @P1 LDG.E.U16 R2, desc[UR6][R36.64] ;  /* 0x0000000624021981 */ /* 0x008ee8000c1e1500 */
[----:B------:R-:W3:Y:S04]  /*39b40*/  @P1 LDG.E.U16 R93, desc[UR6][R10.64] ;  /* 0x000000060a5d1981 */ /* 0x000ee8000c1e1500 */
[----:B------:R-:W3:Y:S04]  /*39b50*/  @P1 LDG.E.U16 R9, desc[UR6][R62.64] ;  /* 0x000000063e091981 */ /* 0x000ee8000c1e1500 */
[----:B------:R-:W3:Y:S04]  /*39b60*/  @P1 LDG.E.U16 R79, desc[UR6][R30.64] ;  /* 0x000000061e4f1981 */ /* 0x000ee8000c1e1500 */
[----:B--2---:R0:W-:Y:S04]  /*39b70*/  @P5 STL [R1+0x132c], R23 ;  /* 0x00132c1701005387 */ /* 0x0041e80000100800 */
[----:B0-----:R-:W2:Y:S04]  /*39b80*/  LDL.LU R23, [R1+0x2e90] ;  /* 0x002e900001177983 */ /* 0x001ea80000300800 */
[----:B------:R-:W2:Y:S04]  /*39b90*/  LDL.LU.64 R24, [R1+0x2e88] ;  /* 0x002e880001187983 */ /* 0x000ea80000300a00 */
[----:B------:R-:W2:Y:S04]  /*39ba0*/  LDL.LU.64 R76, [R1+0x2e80] ;  /* 0x002e8000014c7983 */ /* 0x000ea80000300a00 */
[----:B------:R-:W2:Y:S04]  /*39bb0*/  LDL.LU.64 R6, [R1+0x2e78] ;  /* 0x002e780001067983 */ /* 0x000ea80000300a00 */
[----:B----4-:R0:W-:Y:S04]  /*39bc0*/  @P5 STL [R1+0x1328], R8 ;  /* 0x0013280801005387 */ /* 0x0101e80000100800 */
[----:B0-----:R-:W4:Y:S04]  /*39bd0*/  LDL R8, [R1+0x12e8] ;  /* 0x0012e80001087983 */ /* 0x001f280000100800 */
[----:B------:R0:W-:Y:S04]  /*39be0*/  @P5 STL [R1+0x1324], R26 ;  /* 0x0013241a01005387 */ /* 0x0001e80000100800 */
[----:B0-----:R-:W2:Y:S04]  /*39bf0*/  LDL R26, [R1+0x12e4] ;  /* 0x0012e400011a7983 */ /* 0x001ea80000100800 */
[----:B------:R0:W-:Y:S04]  /*39c00*/  @P5 STL [R1+0x1320], R54 ;  /* 0x0013203601005387 */ /* 0x0001e80000100800 */
[----:B0-----:R-:W2:Y:S04]  /*39c10*/  LDL R54, [R1+0x12e0] ;  /* 0x0012e00001367983 */ /* 0x001ea80000100800 */
[----:B------:R-:W2:Y:S04]  /*39c20*/  LDL.LU.64 R14, [R1+0x2e70] ;  /* 0x002e7000010e7983 */ /* 0x000ea80000300a00 */
[----:B------:R0:W-:Y:S04]  /*39c30*/  @P4 STL [R1+0x131c], R60 ;  /* 0x00131c3c01004387 */ /* 0x0001e80000100800 */
[----:B0-----:R-:W2:Y:S04]  /*39c40*/  LDL.LU R60, [R1+0x2e68] ;  /* 0x002e6800013c7983 */ /* 0x001ea80000300800 */
[----:B------:R-:W2:Y:S04]  /*39c50*/  LDL.LU.64 R20, [R1+0x2e60] ;  /* 0x002e600001147983 */ /* 0x000ea80000300a00 */
[----:B------:R0:W-:Y:S04]  /*39c60*/  @P4 STL [R1+0x1318], R61 ;  /* 0x0013183d01004387 */ /* 0x0001e80000100800 */
[----:B0-----:R-:W2:Y:S04]  /*39c70*/  LDL.LU R61, [R1+0x2e58] ;  /* 0x002e5800013d7983 */ /* 0x001ea80000300800 */
[----:B------:R-:W2:Y:S04]  /*39c80*/  LDL.LU.64 R18, [R1+0x2e50] ;  /* 0x002e500001127983 */ /* 0x000ea80000300a00 */
[----:B------:R-:W2:Y:S04]  /*39c90*/  LDL.LU.64 R58, [R1+0x2e48] ;  /* 0x002e4800013a7983 */ /* 0x000ea80000300a00 */
[----:B------:R0:W-:Y:S04]  /*39ca0*/  @P4 STL [R1+0x1310], R78 ;  /* 0x0013104e01004387 */ /* 0x0001e80000100800 */
[----:B------:R1:W-:Y:S04]  /*39cb0*/  @P4 STL [R1+0x1314], R27 ;  /* 0x0013141b01004387 */ /* 0x0003e80000100800 */
[----:B------:R-:W2:Y:S04]  /*39cc0*/  LDL.LU.64 R48, [R1+0x2e40] ;  /* 0x002e400001307983 */ /* 0x000ea80000300a00 */
[----:B0-----:R-:W2:Y:S04]  /*39cd0*/  LDL R78, [R1+0x1880] ;  /* 0x00188000014e7983 */ /* 0x001ea80000100800 */
[----:B-1----:R-:W2:Y:S04]  /*39ce0*/  LDL R27, [R1+0x1884] ;  /* 0x00188400011b7983 */ /* 0x002ea80000100800 */
[----:B------:R0:W-:Y:S04]  /*39cf0*/  @P2 STL [R1+0x130c], R5 ;  /* 0x00130c0501002387 */ /* 0x0001e80000100800 */
[----:B0-----:R-:W2:Y:S04]  /*39d00*/  LDL R5, [R1+0x187c] ;  /* 0x00187c0001057983 */ /* 0x001ea80000100800 */
[----:B------:R-:W2:Y:S04]  /*39d10*/  LDL.LU.64 R16, [R1+0x2e38] ;  /* 0x002e380001107983 */ /* 0x000ea80000300a00 */
[----:B------:R-:W2:Y:S04]  /*39d20*/  LDL.LU.64 R44, [R1+0x2e30] ;  /* 0x002e3000012c7983 */ /* 0x000ea80000300a00 */
[----:B------:R-:W2:Y:S04]  /*39d30*/  LDL.LU.64 R42, [R1+0x2e28] ;  /* 0x002e2800012a7983 */ /* 0x000ea80000300a00 */
[----:B------:R0:W-:Y:S04]  /*39d40*/  @P2 STL [R1+0x1300], R0 ;  /* 0x0013000001002387 */ /* 0x0001e80000100800 */
[----:B------:R-:W-:Y:S04]  /*39d50*/  @P2 STL [R1+0x1304], R74 ;  /* 0x0013044a01002387 */ /* 0x000fe80000100800 */
[----:B------:R1:W-:Y:S04]  /*39d60*/  @P2 STL [R1+0x1308], R55 ;  /* 0x0013083701002387 */ /* 0x0003e80000100800 */
[----:B------:R-:W2:Y:S04]  /*39d70*/  LDL.LU.64 R36, [R1+0x2e20] ;  /* 0x002e200001247983 */ /* 0x000ea80000300a00 */
[----:B0-----:R-:W2:Y:S04]  /*39d80*/  LDL R0, [R1+0x1870] ;  /* 0x0018700001007983 */ /* 0x001ea80000100800 */
[----:B-1----:R-:W2:Y:S04]  /*39d90*/  LDL R55, [R1+0x1878] ;  /* 0x0018780001377983 */ /* 0x002ea80000100800 */
[----:B------:R-:W2:Y:S04]  /*39da0*/  LDL R74, [R1+0x1874] ;  /* 0x00187400014a7983 */ /* 0x000ea80000100800 */
[----:B---3--:R0:W-:Y:S04]  /*39db0*/  @P1 STL [R1+0x12fc], R2 ;  /* 0x0012fc0201001387 */ /* 0x0081e80000100800 */
[----:B0-----:R-:W3:Y:S04]  /*39dc0*/  LDL R2, [R1+0x186c] ;  /* 0x00186c0001027983 */ /* 0x001ee80000100800 */
[----:B------:R-:W3:Y:S04]  /*39dd0*/  LDL.LU.64 R10, [R1+0x2e18] ;  /* 0x002e1800010a7983 */ /* 0x000ee80000300a00 */
[----:B------:R0:W-:Y:S04]  /*39de0*/  @P1 STL [R1+0x12f8], R93 ;  /* 0x0012f85d01001387 */ /* 0x0001e80000100800 */
[----:B0-----:R-:W3:Y:S01]  /*39df0*/  LDL.LU R93, [R1+0x2e10] ;  /* 0x002e1000015d7983 */ /* 0x001ee20000300800 */
[----:B------:R-:W-:-:S02]  /*39e00*/  ISETP.GT.AND P5, PT, R4, 0x25, PT ;  /* 0x000000250400780c */ /* 0x000fc40003fa4270 */
[C---:B------:R-:W-:Y:S01]  /*39e10*/  ISETP.GT.AND P4, PT, R4.reuse, 0x26, PT ;  /* 0x000000260400780c */ /* 0x040fe20003f84270 */
[----:B------:R-:W3:Y:S04]  /*39e20*/  LDL.LU.64 R62, [R1+0x2e08] ;  /* 0x002e0800013e7983 */ /* 0x000ee80000300a00 */
[----:B------:R-:W3:Y:S06]  /*39e30*/  LDL.LU.64 R30, [R1+0x2e00] ;  /* 0x002e0000011e7983 */ /* 0x000eec0000300a00 */
[----:B------:R-:W3:Y:S04]  /*39e40*/  @P5 LDG.E.U16 R75, desc[UR6][R68.64] ;  /* 0x00000006444b5981 */ /* 0x000ee8000c1e1500 */
[----:B------:R-:W-:Y:S04]  /*39e50*/  @P1 STL [R1+0x12f0], R79 ;  /* 0x0012f04f01001387 */ /* 0x000fe80000100800 */
[----:B------:R0:W-:Y:S01]  /*39e60*/  @P1 STL [R1+0x12f4], R9 ;  /* 0x0012f40901001387 */ /* 0x0001e20000100800 */
[----:B------:R-:W-:-:S03]  /*39e70*/  ISETP.GT.AND P2, PT, R4, 0x27, PT ;  /* 0x000000270400780c */ /* 0x000fc60003f44270 */
[----:B------:R-:W3:Y:S04]  /*39e80*/  LDL R68, [R1+0x12dc] ;  /* 0x0012dc0001447983 */ /* 0x000ee80000100800 */
[----:B0-----:R-:W3:Y:S04]  /*39e90*/  LDL R9, [R1+0x12d8] ;  /* 0x0012d80001097983 */ /* 0x001ee80000100800 */
[----:B------:R-:W3:Y:S04]  /*39ea0*/  LDL R79, [R1+0x12d4] ;  /* 0x0012d400014f7983 */ /* 0x000ee80000100800 */
[----:B----4-:R-:W4:Y:S04]  /*39eb0*/  @P5 LDG.E.U16 R8, desc[UR6][R52.64] ;  /* 0x0000000634085981 */ /* 0x010f28000c1e1500 */
[----:B--2---:R-:W2:Y:S04]  /*39ec0*/  @P5 LDG.E.U16 R26, desc[UR6][R50.64] ;  /* 0x00000006321a5981 */ /* 0x004ea8000c1e1500 */
[----:B------:R-:W2:Y:S04]  /*39ed0*/  @P5 LDG.E.U16 R54, desc[UR6][R38.64] ;  /* 0x0000000626365981 */ /* 0x000ea8000c1e1500 */
[----:B------:R-:W4:Y:S04]  /*39ee0*/  @P4 LDG.E.U16 R78, desc[UR6][R12.64] ;  /* 0x000000060c4e4981 */ /* 0x000f28000c1e1500 */
[----:B------:R-:W4:Y:S04]  /*39ef0*/  @P4 LDG.E.U16 R27, desc[UR6][R40.64] ;  /* 0x00000006281b4981 */ /* 0x000f28000c1e1500 */
[----:B------:R-:W4:Y:S04]  /*39f00*/  @P4 LDG.E.U16 R5, desc[UR6][R32.64] ;  /* 0x0000000620054981 */ /* 0x000f28000c1e1500 */
[----:B------:R-:W4:Y:S04]  /*39f10*/  @P2 LDG.E.U16 R0, desc[UR6][R66.64] ;  /* 0x0000000642002981 */ /* 0x000f28000c1e1500 */
[----:B------:R-:W4:Y:S04]  /*39f20*/  @P2 LDG.E.U16 R55, desc[UR6][R80.64] ;  /* 0x0000000650372981 */ /* 0x000f28000c1e1500 */
[----:B------:R-:W4:Y:S04]  /*39f30*/  @P2 LDG.E.U16 R74, desc[UR6][R72.64] ;  /* 0x00000006484a2981 */ /* 0x000f28000c1e1500 */
[----:B---3--:R-:W3:Y:S04]  /*39f40*/  @P2 LDG.E.U16 R2, desc[UR6][R70.64] ;  /* 0x0000000646022981 */ /* 0x008ee8000c1e1500 */
[----:B------:R-:W3:Y:S04]  /*39f50*/  @P4 LDG.E.U16 R93, desc[UR6][R56.64] ;  /* 0x00000006385d4981 */ /* 0x000ee8000c1e1500 */
[----:B------:R0:W-:Y:S04]  /*39f60*/  @P5 STL [R1+0x12ec], R75 ;  /* 0x0012ec4b01005387 */ /* 0x0001e80000100800 */
[----:B0-----:R-:W3:Y:S04]  /*39f70*/  LDL R75, [R1+0x12d0] ;  /* 0x0012d000014b7983 */ /* 0x001ee80000100800 */
[----:B------:R-:W3:Y:S04]  /*39f80*/  LDL.LU.64 R52, [R1+0x2df8] ;  /* 0x002df80001347983 */ /* 0x000ee80000300a00 */
[----:B------:R-:W3:Y:S04]  /*39f90*/  LDL.LU.64 R50, [R1+0x2df0] ;  /* 0x002df00001327983 */ /* 0x000ee80000300a00 */
[----:B------:R-:W3:Y:S01]  /*39fa0*/  LDL.LU.64 R38, [R1+0x2de8] ;  /* 0x002de80001267983 */ /* 0x000ee20000300a00 */
[----:B------:R-:W-:-:S13]  /*39fb0*/  ISETP.GT.AND P1, PT, R4, 0x28, PT ;  /* 0x000000280400780c */ /* 0x000fda0003f24270 */
[----:B------:R-:W3:Y:S04]  /*39fc0*/  @P1 LDG.E.U16 R68, desc[UR6][R34.64] ;  /* 0x0000000622441981 */ /* 0x000ee8000c1e1500 */
[----:B------:R-:W3:Y:S04]  /*39fd0*/  @P1 LDG.E.U16 R9, desc[UR6][R46.64] ;  /* 0x000000062e091981 */ /* 0x000ee8000c1e1500 */
[----:B------:R-:W3:Y:S04]  /*39fe0*/  @P1 LDG.E.U16 R79, desc[UR6][R28.64] ;  /* 0x000000061c4f1981 */ /* 0x000ee8000c1e1500 */
[----:B--2---:R0:W-:Y:S04]  /*39ff0*/  @P5 STL [R1+0x12e0], R54 ;  /* 0x0012e03601005387 */ /* 0x0041e80000100800 */
[----:B------:R1:W-:Y:S04]  /*3a000*/  @P5 STL [R1+0x12e4], R26 ;  /* 0x0012e41a01005387 */ /* 0x0003e80000100800 */
[----:B----4-:R-:W-:Y:S04]  /*3a010*/  @P5 STL [R1+0x12e8], R8 ;  /* 0x0012e80801005387 */ /* 0x010fe80000100800 */
[----:B------:R-:W2:Y:S04]  /*3a020*/  LDL.LU.64 R56, [R1+0x2de0] ;  /* 0x002de00001387983 */ /* 0x000ea80000300a00 */
[----:B------:R-:W4:Y:S04]  /*3a030*/  LDL R69, [R1+0x12c8] ;  /* 0x0012c80001457983 */ /* 0x000f280000100800 */
[----:B0-----:R-:W2:Y:S04]  /*3a040*/  LDL R54, [R1+0x12c0] ;  /* 0x0012c00001367983 */ /* 0x001ea80000100800 */
[----:B-1----:R-:W2:Y:S04]  /*3a050*/  LDL R26, [R1+0x12c4] ;  /* 0x0012c400011a7983 */ /* 0x002ea80000100800 */
[----:B---3--:R0:W-:Y:S04]  /*3a060*/  STL [R1+0x2144], R93 ;  /* 0x0021445d01007387 */ /* 0x0081e80000100800 */
[----:B0-----:R-:W3:Y:S04]  /*3a070*/  LDL R93, [R1+0x12cc] ;  /* 0x0012cc00015d7983 */ /* 0x001ee80000100800 */
[----:B------:R-:W3:Y:S04]  /*3a080*/  LDL.LU.64 R40, [R1+0x2dd8] ;  /* 0x002dd80001287983 */ /* 0x000ee80000300a00 */
[----:B------:R-:W3:Y:S04]  /*3a090*/  LDL.LU.64 R12, [R1+0x2dd0] ;  /* 0x002dd000010c7983 */ /* 0x000ee80000300a00 */
[----:B------:R-:W3:Y:S04]  /*3a0a0*/  LDL.LU.64 R32, [R1+0x2dc8] ;  /* 0x002dc80001207983 */ /* 0x000ee80000300a00 */
[----:B------:R-:W3:Y:S04]  /*3a0b0*/  LDL R8, [R1+0x12bc] ;  /* 0x0012bc0001087983 */ /* 0x000ee80000100800 */
[----:B------:R0:W-:Y:S04]  /*3a0c0*/  @P4 STL [R1+0x1884], R27 ;  /* 0x0018841b01004387 */ /* 0x0001e80000100800 */
[----:B------:R-:W3:Y:S04]  /*3a0d0*/  @P1 LDG.E.U16 R75, desc[UR6][R64.64] ;  /* 0x00000006404b1981 */ /* 0x000ee8000c1e1500 */
[----:B0-----:R-:W3:Y:S04]  /*3a0e0*/  LDL R27, [R1+0x12b8] ;  /* 0x0012b800011b7983 */ /* 0x001ee80000100800 */
[----:B------:R0:W-:Y:S04]  /*3a0f0*/  @P4 STL [R1+0x1880], R78 ;  /* 0x0018804e01004387 */ /* 0x0001e80000100800 */
[----:B0-----:R-:W3:Y:S04]  /*3a100*/  LDL R78, [R1+0x12b4] ;  /* 0x0012b400014e7983 */ /* 0x001ee80000100800 */
[----:B------:R0:W-:Y:S04]  /*3a110*/  @P4 STL [R1+0x187c], R5 ;  /* 0x00187c0501004387 */ /* 0x0001e80000100800 */
[----:B0-----:R-:W3:Y:S04]  /*3a120*/  LDL R5, [R1+0x12b0] ;  /* 0x0012b00001057983 */ /* 0x001ee80000100800 */
[----:B------:R-:W3:Y:S04]  /*3a130*/  LDL.LU.64 R80, [R1+0x2dc0] ;  /* 0x002dc00001507983 */ /* 0x000ee80000300a00 */
[----:B------:R-:W3:Y:S04]  /*3a140*/  LDL.LU.64 R72, [R1+0x2db8] ;  /* 0x002db80001487983 */ /* 0x000ee80000300a00 */
[----:B------:R-:W3:Y:S04]  /*3a150*/  LDL.LU.64 R66, [R1+0x2db0] ;  /* 0x002db00001427983 */ /* 0x000ee80000300a00 */
[----:B------:R-:W3:Y:S04]  /*3a160*/  LDL.LU.64 R70, [R1+0x2da8] ;  /* 0x002da80001467983 */ /* 0x000ee80000300a00 */
[----:B------:R0:W-:Y:S04]  /*3a170*/  @P2 STL [R1+0x1878], R55 ;  /* 0x0018783701002387 */ /* 0x0001e80000100800 */
[----:B0-----:R-:W3:Y:S04]  /*3a180*/  LDL R55, [R1+0x12ac] ;  /* 0x0012ac0001377983 */ /* 0x001ee80000100800 */
[----:B------:R0:W-:Y:S04]  /*3a190*/  @P2 STL [R1+0x1874], R74 ;  /* 0x0018744a01002387 */ /* 0x0001e80000100800 */
[----:B0-----:R-:W3:Y:S04]  /*3a1a0*/  LDL R74, [R1+0x12a8] ;  /* 0x0012a800014a7983 */ /* 0x001ee80000100800 */
[----:B------:R0:W-:Y:S04]  /*3a1b0*/  @P2 STL [R1+0x1870], R0 ;  /* 0x0018700001002387 */ /* 0x0001e80000100800 */
[----:B0-----:R-:W3:Y:S04]  /*3a1c0*/  LDL R0, [R1+0x12a4] ;  /* 0x0012a40001007983 */ /* 0x001ee80000100800 */
[----:B------:R0:W-:Y:S04]  /*3a1d0*/  @P2 STL [R1+0x186c], R2 ;  /* 0x00186c0201002387 */ /* 0x0001e80000100800 */
[----:B0-----:R-:W3:Y:S01]  /*3a1e0*/  LDL R2, [R1+0x12a0] ;  /* 0x0012a00001027983 */ /* 0x001ee20000100800 */
[----:B------:R-:W-:-:S02]  /*3a1f0*/  ISETP.GT.AND P5, PT, R4, 0x29, PT ;  /* 0x000000290400780c */ /* 0x000fc40003fa4270 */
[C---:B------:R-:W-:Y:S01]  /*3a200*/  ISETP.GT.AND P4, PT, R4.reuse, 0x2a, PT ;  /* 0x0000002a0400780c */ /* 0x040fe20003f84270 */
[----:B------:R-:W3:Y:S04]  /*3a210*/  LDL.LU.64 R34, [R1+0x2da0] ;  /* 0x002da00001227983 */ /* 0x000ee80000300a00 */
[----:B------:R-:W3:Y:S04]  /*3a220*/  LDL.LU.64 R46, [R1+0x2d98] ;  /* 0x002d9800012e7983 */ /* 0x000ee80000300a00 */
[----:B------:R-:W3:Y:S04]  /*3a230*/  LDL.LU.64 R28, [R1+0x2d90] ;  /* 0x002d9000011c7983 */ /* 0x000ee80000300a00 */
[----:B------:R-:W3:Y:S04]  /*3a240*/  LDL.LU.64 R64, [R1+0x2d88] ;  /* 0x002d880001407983 */ /* 0x000ee80000300a00 */
[----:B------:R0:W-:Y:S01]  /*3a250*/  @P1 STL [R1+0x12dc], R68 ;  /* 0x0012dc4401001387 */ /* 0x0001e20000100800 */
[----:B------:R-:W-:-:S03]  /*3a260*/  ISETP.GT.AND P2, PT, R4, 0x2b, PT ;  /* 0x0000002b0400780c */ /* 0x000fc60003f44270 */
[----:B0-----:R-:W3:Y:S04]  /*3a270*/  LDL R68, [R1+0x129c] ;  /* 0x00129c0001447983 */ /* 0x001ee80000100800 */
[----:B------:R0:W-:Y:S04]  /*3a280*/  @P1 STL [R1+0x12d8], R9 ;  /* 0x0012d80901001387 */ /* 0x0001e80000100800 */
[----:B0-----:R-:W3:Y:S04]  /*3a290*/  LDL R9, [R1+0x1298] ;  /* 0x0012980001097983 */ /* 0x001ee80000100800 */
[----:B------:R0:W-:Y:S04]  /*3a2a0*/  @P1 STL [R1+0x12d4], R79 ;  /* 0x0012d44f01001387 */ /* 0x0001e80000100800 */
[----:B0-----:R-:W3:Y:S04]  /*3a2b0*/  LDL R79, [R1+0x1294] ;  /* 0x00129400014f7983 */ /* 0x001ee80000100800 */
[----:B----4-:R-:W4:Y:S04]  /*3a2c0*/  @P5 LDG.E.U16 R69, desc[UR6][R24.64] ;  /* 0x0000000618455981 */ /* 0x010f28000c1e1500 */
[----:B--2---:R-:W2:Y:S04]  /*3a2d0*/  @P5 LDG.E.U16 R54, desc[UR6][R6.64] ;  /* 0x0000000606365981 */ /* 0x004ea8000c1e1500 */
[----:B------:R-:W2:Y:S04]  /*3a2e0*/  @P5 LDG.E.U16 R26, desc[UR6][R76.64] ;  /* 0x000000064c1a5981 */ /* 0x000ea8000c1e1500 */
[----:B---3--:R-:W3:Y:S04]  /*3a2f0*/  @P5 LDG.E.U16 R93, desc[UR6][R22.64] ;  /* 0x00000006165d5981 */ /* 0x008ee8000c1e1500 */
[----:B------:R-:W2:Y:S04]  /*3a300*/  @P4 LDG.E.U16 R8, desc[UR6][R14.64] ;  /* 0x000000060e084981 */ /* 0x000ea8000c1e1500 */
[----:B------:R-:W2:Y:S04]  /*3a310*/  @P4 LDG.E.U16 R27, desc[UR6][R20.64] ;  /* 0x00000006141b4981 */ /* 0x000ea8000c1e1500 */
[----:B------:R0:W-:Y:S04]  /*3a320*/  @P1 STL [R1+0x12d0], R75 ;  /* 0x0012d04b01001387 */ /* 0x0001e80000100800 */
[----:B------:R-:W2:Y:S04]  /*3a330*/  @P4 LDG.E.U16 R78, desc[UR6][R60.64] ;  /* 0x000000063c4e4981 */ /* 0x000ea8000c1e1500 */
[----:B0-----:R-:W2:Y:S04]  /*3a340*/  LDL R75, [R1+0x1290] ;  /* 0x00129000014b7983 */ /* 0x001ea80000100800 */
[----:B------:R-:W2:Y:S04]  /*3a350*/  LDL.LU.64 R22, [R1+0x2d80] ;  /* 0x002d800001167983 */ /* 0x000ea80000300a00 */
[----:B------:R-:W2:Y:S04]  /*3a360*/  LDL.LU.64 R24, [R1+0x2d78] ;  /* 0x002d780001187983 */ /* 0x000ea80000300a00 */
[----:B------:R-:W2:Y:S04]  /*3a370*/  LDL.LU.64 R76, [R1+0x2d70] ;  /* 0x002d7000014c7983 */ /* 0x000ea80000300a00 */
[----:B------:R-:W2:Y:S04]  /*3a380*/  LDL.LU.64 R6, [R1+0x2d68] ;  /* 0x002d680001067983 */ /* 0x000ea80000300a00 */
[----:B------:R-:W2:Y:S04]  /*3a390*/  @P4 LDG.E.U16 R5, desc[UR6][R18.64] ;  /* 0x0000000612054981 */ /* 0x000ea8000c1e1500 */
[----:B------:R-:W2:Y:S04]  /*3a3a0*/  @P2 LDG.E.U16 R55, desc[UR6][R58.64] ;  /* 0x000000063a372981 */ /* 0x000ea8000c1e1500 */
[----:B------:R-:W2:Y:S04]  /*3a3b0*/  @P2 LDG.E.U16 R74, desc[UR6][R48.64] ;  /* 0x00000006304a2981 */ /* 0x000ea8000c1e1500 */
[----:B------:R-:W2:Y:S04]  /*3a3c0*/  @P2 LDG.E.U16 R0, desc[UR6][R16.64] ;  /* 0x0000000610002981 */ /* 0x000ea8000c1e1500 */
[----:B------:R-:W2:Y:S01]  /*3a3d0*/  @P2 LDG.E.U16 R2, desc[UR6][R44.64] ;  /* 0x000000062c022981 */ /* 0x000ea2000c1e1500 */
[----:B------:R-:W-:-:S13]  /*3a3e0*/  ISETP.GT.AND P1, PT, R4, 0x2c, PT ;  /* 0x0000002c0400780c */ /* 0x000fda0003f24270 */
[----:B------:R-:W2:Y:S04]  /*3a3f0*/  @P1 LDG.E.U16 R68, desc[UR6][R42.64] ;  /* 0x000000062a441981 */ /* 0x000ea8000c1e1500 */
[----:B------:R-:W2:Y:S04]  /*3a400*/  @P1 LDG.E.U16 R9, desc[UR6][R36.64] ;  /* 0x0000000624091981 */ /* 0x000ea8000c1e1500 */
[----:B------:R-:W2:Y:S04]  /*3a410*/  @P1 LDG.E.U16 R79, desc[UR6][R10.64] ;  /* 0x000000060a4f1981 */ /* 0x000ea8000c1e1500 */
[----:B---3--:R0:W-:Y:S04]  /*3a420*/  @P5 STL [R1+0x12cc], R93 ;  /* 0x0012cc5d01005387 */ /* 0x0081e80000100800 */
[----:B0-----:R-:W3:Y:S04]  /*3a430*/  LDL R93, [R1+0x128c] ;  /* 0x00128c00015d7983 */ /* 0x001ee80000100800 */
[----:B----4-:R0:W-:Y:S04]  /*3a440*/  @P5 STL [R1+0x12c8], R69 ;  /* 0x0012c84501005387 */ /* 0x0101e80000100800 */
[----:B0-----:R-:W4:Y:S04]  /*3a450*/  LDL R69, [R1+0x1288] ;  /* 0x0012880001457983 */ /* 0x001f280000100800 */
[----:B--2---:R0:W-:Y:S04]  /*3a460*/  @P5 STL [R1+0x12c4], R26 ;  /* 0x0012c41a01005387 */ /* 0x0041e80000100800 */
[----:B------:R-:W2:Y:S04]  /*3a470*/  @P1 LDG.E.U16 R75, desc[UR6][R62.64] ;  /* 0x000000063e4b1981 */ /* 0x000ea8000c1e1500 */
[----:B0-----:R-:W2:Y:S04]  /*3a480*/  LDL R26, [R1+0x1284] ;  /* 0x00128400011a7983 */ /* 0x001ea80000100800 */
[----:B------:R0:W-:Y:S04]  /*3a490*/  @P5 STL [R1+0x12c0], R54 ;  /* 0x0012c03601005387 */ /* 0x0001e80000100800 */
[----:B0-----:R-:W2:Y:S04]  /*3a4a0*/  LDL R54, [R1+0x1280] ;  /* 0x0012800001367983 */ /* 0x001ea80000100800 */
        /* <DEDUP_REMOVED lines=23> */
[----:B0-----:R-:W2:Y:S01]  /*3a620*/  LDL R2, [R1+0x184c] ;  /* 0x00184c0001027983 */ /* 0x001ea20000100800 */
[----:B------:R-:W-:-:S02]  /*3a630*/  ISETP.GT.AND P5, PT, R4, 0x2d, PT ;  /* 0x0000002d0400780c */ /* 0x000fc40003fa4270 */
[C---:B------:R-:W-:Y:S01]  /*3a640*/  ISETP.GT.AND P4, PT, R4.reuse, 0x2e, PT ;  /* 0x0000002e0400780c */ /* 0x040fe20003f84270 */
[----:B------:R-:W2:Y:S04]  /*3a650*/  LDL.LU.64 R42, [R1+0x2d20] ;  /* 0x002d2000012a7983 */ /* 0x000ea80000300a00 */
[----:B------:R-:W2:Y:S04]  /*3a660*/  LDL.LU.64 R36, [R1+0x2d18] ;  /* 0x002d180001247983 */ /* 0x000ea80000300a00 */
[----:B------:R-:W2:Y:S04]  /*3a670*/  LDL.LU.64 R10, [R1+0x2d10] ;  /* 0x002d1000010a7983 */ /* 0x000ea80000300a00 */
[----:B------:R-:W2:Y:S04]  /*3a680*/  LDL.LU.64 R62, [R1+0x2d08] ;  /* 0x002d0800013e7983 */ /* 0x000ea80000300a00 */
[----:B------:R0:W-:Y:S01]  /*3a690*/  @P1 STL [R1+0x129c], R68 ;  /* 0x00129c4401001387 */ /* 0x0001e20000100800 */
[----:B------:R-:W-:-:S03]  /*3a6a0*/  ISETP.GT.AND P2, PT, R4, 0x2f, PT ;  /* 0x0000002f0400780c */ /* 0x000fc60003f44270 */
[----:B0-----:R-:W2:Y:S04]  /*3a6b0*/  LDL R68, [R1+0x127c] ;  /* 0x00127c0001447983 */ /* 0x001ea80000100800 */
[----:B------:R0:W-:Y:S04]  /*3a6c0*/  @P1 STL [R1+0x1298], R9 ;  /* 0x0012980901001387 */ /* 0x0001e80000100800 */
[----:B0-----:R-:W2:Y:S04]  /*3a6d0*/  LDL R9, [R1+0x1278] ;  /* 0x0012780001097983 */ /* 0x001ea80000100800 */
[----:B------:R0:W-:Y:S04]  /*3a6e0*/  @P1 STL [R1+0x1294], R79 ;  /* 0x0012944f01001387 */ /* 0x0001e80000100800 */
[----:B0-----:R-:W2:Y:S04]  /*3a6f0*/  LDL R79, [R1+0x1274] ;  /* 0x00127400014f7983 */ /* 0x001ea80000100800 */
[----:B---3--:R-:W3:Y:S04]  /*3a700*/  @P5 LDG.E.U16 R93, desc[UR6][R30.64] ;  /* 0x000000061e5d5981 */ /* 0x008ee8000c1e1500 */
[----:B----4-:R-:W4:Y:S04]  /*3a710*/  @P5 LDG.E.U16 R69, desc[UR6][R52.64] ;  /* 0x0000000634455981 */ /* 0x010f28000c1e1500 */
[----:B--2---:R-:W2:Y:S04]  /*3a720*/  @P5 LDG.E.U16 R26, desc[UR6][R50.64] ;  /* 0x00000006321a5981 */ /* 0x004ea8000c1e1500 */
[----:B------:R-:W2:Y:S04]  /*3a730*/  @P5 LDG.E.U16 R54, desc[UR6][R38.64] ;  /* 0x0000000626365981 */ /* 0x000ea8000c1e1500 */
[----:B------:R0:W-:Y:S04]  /*3a740*/  @P1 STL [R1+0x1290], R75 ;  /* 0x0012904b01001387 */ /* 0x0001e80000100800 */
[----:B0-----:R-:W2:Y:S04]  /*3a750*/  LDL R75, [R1+0x1270] ;  /* 0x00127000014b7983 */ /* 0x001ea80000100800 */
[----:B------:R-:W2:Y:S04]  /*3a760*/  LDL.LU.64 R30, [R1+0x2d00] ;  /* 0x002d0000011e7983 */ /* 0x000ea80000300a00 */
[----:B------:R-:W2:Y:S04]  /*3a770*/  LDL.LU.64 R52, [R1+0x2cf8] ;  /* 0x002cf80001347983 */ /* 0x000ea80000300a00 */
[----:B------:R-:W2:Y:S04]  /*3a780*/  LDL.LU.64 R50, [R1+0x2cf0] ;  /* 0x002cf00001327983 */ /* 0x000ea80000300a00 */
[----:B------:R-:W2:Y:S04]  /*3a790*/  @P4 LDG.E.U16 R8, desc[UR6][R56.64] ;  /* 0x0000000638084981 */ /* 0x000ea8000c1e1500 */
[----:B------:R-:W2:Y:S04]  /*3a7a0*/  LDL.LU.64 R38, [R1+0x2ce8] ;  /* 0x002ce80001267983 */ /* 0x000ea80000300a00 */
[----:B------:R-:W2:Y:S04]  /*3a7b0*/  @P4 LDG.E.U16 R27, desc[UR6][R40.64] ;  /* 0x00000006281b4981 */ /* 0x000ea8000c1e1500 */
[----:B------:R-:W2:Y:S04]  /*3a7c0*/  @P4 LDG.E.U16 R78, desc[UR6][R12.64] ;  /* 0x000000060c4e4981 */ /* 0x000ea8000c1e1500 */
        /* <DEDUP_REMOVED lines=22> */
[----:B------:R-:W2:Y:S04]  /*3a930*/  @P1 LDG.E.U16 R75, desc[UR6][R64.64] ;  /* 0x00000006404b1981 */ /* 0x000ea8000c1e1500 */
        /* <DEDUP_REMOVED lines=69> */
[----:B------:R-:W2:Y:S04]  /*3ad90*/  @P1 LDG.E.U16 R75, desc[UR6][R62.64] ;  /* 0x000000063e4b1981 */ /* 0x000ea8000c1e1500 */
        /* <DEDUP_REMOVED lines=139> */
[----:B------:R-:W-:Y:S04]  /*3b650*/  @P4 STL [R1+0x11fc], R8 ;  /* 0x0011fc0801004387 */ /* 0x000fe80000100800 */
[----:B------:R-:W2:Y:S04]  /*3b660*/  LDL.LU.64 R58, [R1+0x2b40] ;  /* 0x002b4000013a7983 */ /* 0x000ea80000300a00 */
[----:B------:R-:W2:Y:S04]  /*3b670*/  LDL.LU.64 R48, [R1+0x2b38] ;  /* 0x002b380001307983 */ /* 0x000ea80000300a00 */
[----:B------:R0:W-:Y:S04]  /*3b680*/  @P2 STL [R1+0x11e8], R0 ;  /* 0x0011e80001002387 */ /* 0x0001e80000100800 */
[----:B0-----:R-:W2:Y:S04]  /*3b690*/  LDL R0, [R1+0x181c] ;  /* 0x00181c0001007983 */ /* 0x001ea80000100800 */
[----:B------:R-:W2:Y:S04]  /*3b6a0*/  LDL.LU.64 R16, [R1+0x2b30] ;  /* 0x002b300001107983 */ /* 0x000ea80000300a00 */
[----:B------:R-:W2:Y:S04]  /*3b6b0*/  LDL.LU.64 R44, [R1+0x2b28] ;  /* 0x002b2800012c7983 */ /* 0x000ea80000300a00 */
[----:B------:R-:W2:Y:S04]  /*3b6c0*/  LDL R8, [R1+0x1818] ;  /* 0x0018180001087983 */ /* 0x000ea80000100800 */
        /* <DEDUP_REMOVED lines=17> */
[----:B0-----:R-:W2:Y:S01]  /*3b7e0*/  LDL R79, [R1+0x11b4] ;  /* 0x0011b400014f7983 */ /* 0x001ea20000100800 */
[----:B------:R-:W-:-:S03]  /*3b7f0*/  ISETP.GT.AND P2, PT, R4, 0x3f, PT ;  /* 0x0000003f0400780c */ /* 0x000fc60003f44270 */
        /* <DEDUP_REMOVED lines=14> */
[----:B------:R-:W2:Y:S01]  /*3b8e0*/  @P2 LDG.E.U16 R2, desc[UR6][R70.64] ;  /* 0x0000000646022981 */ /* 0x000ea2000c1e1500 */
[----:B------:R-:W-:-:S03]  /*3b8f0*/  ISETP.GT.AND P1, PT, R4, 0x40, PT ;  /* 0x000000400400780c */ /* 0x000fc60003f24270 */
[----:B------:R-:W2:Y:S04]  /*3b900*/  @P2 LDG.E.U16 R8, desc[UR6][R80.64] ;  /* 0x0000000650082981 */ /* 0x000ea8000c1e1500 */
[----:B------:R-:W2:Y:S04]  /*3b910*/  @P2 LDG.E.U16 R55, desc[UR6][R72.64] ;  /* 0x0000000648372981 */ /* 0x000ea8000c1e1500 */
[----:B------:R-:W2:Y:S04]  /*3b920*/  @P2 LDG.E.U16 R74, desc[UR6][R66.64] ;  /* 0x00000006424a2981 */ /* 0x000ea8000c1e1500 */
        /* <DEDUP_REMOVED lines=19> */
[----:B------:R-:W2:Y:S04]  /*3ba60*/  LDL.LU.64 R32, [R1+0x2ac8] ;  /* 0x002ac80001207983 */ /* 0x000ea80000300a00 */
        /* <DEDUP_REMOVED lines=9> */
[----:B0-----:R-:W2:Y:S01]  /*3bb00*/  LDL R2, [R1+0x118c] ;  /* 0x00118c0001027983 */ /* 0x001ea20000100800 */
[----:B------:R-:W-:-:S03]  /*3bb10*/  ISETP.GT.AND P5, PT, R4, 0x41, PT ;  /* 0x000000410400780c */ /* 0x000fc60003fa4270 */
[----:B------:R0:W-:Y:S01]  /*3bb20*/  @P2 STL [R1+0x1818], R8 ;  /* 0x0018180801002387 */ /* 0x0001e20000100800 */
[----:B------:R-:W-:-:S03]  /*3bb30*/  ISETP.GT.AND P4, PT, R4, 0x42, PT ;  /* 0x000000420400780c */ /* 0x000fc60003f84270 */
        /* <DEDUP_REMOVED lines=19> */
[----:B------:R-:W3:Y:S04]  /*3bc70*/  @P5 LDG.E.U16 R54, desc[UR6][R6.64] ;  /* 0x0000000606365981 */ /* 0x000ee8000c1e1500 */
[----:B------:R-:W4:Y:S04]  /*3bc80*/  @P4 LDG.E.U16 R27, desc[UR6][R14.64] ;  /* 0x000000060e1b4981 */ /* 0x000f28000c1e1500 */
[----:B------:R0:W-:Y:S04]  /*3bc90*/  @P1 STL [R1+0x11b0], R75 ;  /* 0x0011b04b01001387 */ /* 0x0001e80000100800 */
[----:B------:R-:W4:Y:S04]  /*3bca0*/  @P4 LDG.E.U16 R78, desc[UR6][R20.64] ;  /* 0x00000006144e4981 */ /* 0x000f28000c1e1500 */
[----:B0-----:R-:W4:Y:S04]  /*3bcb0*/  LDL R75, [R1+0x1170] ;  /* 0x00117000014b7983 */ /* 0x001f280000100800 */
[----:B------:R-:W4:Y:S04]  /*3bcc0*/  LDL.LU.64 R22, [R1+0x2a80] ;  /* 0x002a800001167983 */ /* 0x000f280000300a00 */
[----:B------:R-:W4:Y:S04]  /*3bcd0*/  @P4 LDG.E.U16 R5, desc[UR6][R60.64] ;  /* 0x000000063c054981 */ /* 0x000f28000c1e1500 */
[----:B------:R-:W4:Y:S04]  /*3bce0*/  @P4 LDG.E.U16 R0, desc[UR6][R18.64] ;  /* 0x0000000612004981 */ /* 0x000f28000c1e1500 */
[----:B------:R-:W4:Y:S01]  /*3bcf0*/  @P2 LDG.E.U16 R2, desc[UR6][R58.64] ;  /* 0x000000063a022981 */ /* 0x000f22000c1e1500 */
[----:B------:R-:W-:-:S03]  /*3bd00*/  ISETP.GT.AND P1, PT, R4, 0x44, PT ;  /* 0x000000440400780c */ /* 0x000fc60003f24270 */
[----:B------:R-:W4:Y:S04]  /*3bd10*/  LDL.LU.64 R24, [R1+0x2a78] ;  /* 0x002a780001187983 */ /* 0x000f280000300a00 */
[----:B------:R-:W4:Y:S04]  /*3bd20*/  LDL.LU.64 R76, [R1+0x2a70] ;  /* 0x002a7000014c7983 */ /* 0x000f280000300a00 */
[----:B------:R-:W4:Y:S04]  /*3bd30*/  LDL.LU.64 R6, [R1+0x2a68] ;  /* 0x002a680001067983 */ /* 0x000f280000300a00 */
[----:B------:R-:W4:Y:S04]  /*3bd40*/  @P2 LDG.E.U16 R8, desc[UR6][R48.64] ;  /* 0x0000000630082981 */ /* 0x000f28000c1e1500 */
[----:B------:R-:W4:Y:S04]  /*3bd50*/  @P2 LDG.E.U16 R55, desc[UR6][R16.64] ;  /* 0x0000000610372981 */ /* 0x000f28000c1e1500 */
[----:B------:R-:W4:Y:S04]  /*3bd60*/  @P2 LDG.E.U16 R74, desc[UR6][R44.64] ;  /* 0x000000062c4a2981 */ /* 0x000f28000c1e1500 */
[----:B------:R-:W4:Y:S04]  /*3bd70*/  @P1 LDG.E.U16 R68, desc[UR6][R42.64] ;  /* 0x000000062a441981 */ /* 0x000f28000c1e1500 */
[----:B------:R-:W4:Y:S04]  /*3bd80*/  @P1 LDG.E.U16 R9, desc[UR6][R36.64] ;  /* 0x0000000624091981 */ /* 0x000f28000c1e1500 */
[----:B------:R-:W4:Y:S04]  /*3bd90*/  @P1 LDG.E.U16 R79, desc[UR6][R10.64] ;  /* 0x000000060a4f1981 */ /* 0x000f28000c1e1500 */
[----:B--2---:R0:W-:Y:S04]  /*3bda0*/  @P5 STL [R1+0x11a4], R26 ;  /* 0x0011a41a01005387 */ /* 0x0041e80000100800 */
[----:B0-----:R-:W2:Y:S04]  /*3bdb0*/  LDL R26, [R1+0x116c] ;  /* 0x00116c00011a7983 */ /* 0x001ea80000100800 */
[----:B---3--:R0:W-:Y:S04]  /*3bdc0*/  @P5 STL [R1+0x11a0], R54 ;  /* 0x0011a03601005387 */ /* 0x0081e80000100800 */
[----:B0-----:R-:W3:Y:S04]  /*3bdd0*/  LDL R54, [R1+0x1168] ;  /* 0x0011680001367983 */ /* 0x001ee80000100800 */
[----:B----4-:R-:W-:Y:S04]  /*3bde0*/  @P5 STL [R1+0x11a8], R69 ;  /* 0x0011a84501005387 */ /* 0x010fe80000100800 */
[----:B------:R-:W-:Y:S04]  /*3bdf0*/  @P5 STL [R1+0x11ac], R93 ;  /* 0x0011ac5d01005387 */ /* 0x000fe80000100800 */
[----:B------:R-:W4:Y:S04]  /*3be00*/  LDL.LU.64 R14, [R1+0x2a60] ;  /* 0x002a6000010e7983 */ /* 0x000f280000300a00 */
[----:B------:R-:W4:Y:S04]  /*3be10*/  LDL.LU.64 R20, [R1+0x2a58] ;  /* 0x002a580001147983 */ /* 0x000f280000300a00 */
[----:B------:R0:W-:Y:S04]  /*3be20*/  @P4 STL [R1+0x1198], R78 ;  /* 0x0011984e01004387 */ /* 0x0001e80000100800 */
[----:B------:R-:W4:Y:S04]  /*3be30*/  @P1 LDG.E.U16 R75, desc[UR6][R62.64] ;  /* 0x000000063e4b1981 */ /* 0x000f28000c1e1500 */
[----:B0-----:R-:W4:Y:S04]  /*3be40*/  LDL R78, [R1+0x1164] ;  /* 0x00116400014e7983 */ /* 0x001f280000100800 */
[----:B------:R-:W4:Y:S04]  /*3be50*/  LDL.LU.64 R60, [R1+0x2a50] ;  /* 0x002a5000013c7983 */ /* 0x000f280000300a00 */
[----:B------:R-:W4:Y:S04]  /*3be60*/  LDL.LU.64 R18, [R1+0x2a48] ;  /* 0x002a480001127983 */ /* 0x000f280000300a00 */
[----:B------:R-:W4:Y:S04]  /*3be70*/  LDL R69, [R1+0x1160] ;  /* 0x0011600001457983 */ /* 0x000f280000100800 */
[----:B------:R0:W-:Y:S04]  /*3be80*/  @P4 STL [R1+0x119c], R27 ;  /* 0x00119c1b01004387 */ /* 0x0001e80000100800 */
[----:B0-----:R-:W4:Y:S04]  /*3be90*/  LDL R27, [R1+0x1808] ;  /* 0x00180800011b7983 */ /* 0x001f280000100800 */
[----:B------:R0:W-:Y:S04]  /*3bea0*/  @P4 STL [R1+0x1194], R5 ;  /* 0x0011940501004387 */ /* 0x0001e80000100800 */
[----:B0-----:R-:W4:Y:S04]  /*3beb0*/  LDL R5, [R1+0x1804] ;  /* 0x0018040001057983 */ /* 0x001f280000100800 */
[----:B------:R0:W-:Y:S04]  /*3bec0*/  @P4 STL [R1+0x1190], R0 ;  /* 0x0011900001004387 */ /* 0x0001e80000100800 */
[----:B0-----:R-:W4:Y:S04]  /*3bed0*/  LDL R0, [R1+0x1800] ;  /* 0x0018000001007983 */ /* 0x001f280000100800 */
[----:B------:R-:W4:Y:S04]  /*3bee0*/  LDL.LU.64 R58, [R1+0x2a40] ;  /* 0x002a4000013a7983 */ /* 0x000f280000300a00 */
[----:B------:R0:W-:Y:S04]  /*3bef0*/  @P2 STL [R1+0x118c], R2 ;  /* 0x00118c0201002387 */ /* 0x0001e80000100800 */
[----:B0-----:R-:W4:Y:S01]  /*3bf00*/  LDL R2, [R1+0x17fc] ;  /* 0x0017fc0001027983 */ /* 0x001f220000100800 */
[----:B------:R-:W-:-:S03]  /*3bf10*/  ISETP.GT.AND P5, PT, R4, 0x45, PT ;  /* 0x000000450400780c */ /* 0x000fc60003fa4270 */
[----:B------:R-:W4:Y:S04]  /*3bf20*/  LDL.LU.64 R48, [R1+0x2a38] ;  /* 0x002a380001307983 */ /* 0x000f280000300a00 */
[----:B------:R-:W4:Y:S04]  /*3bf30*/  LDL.LU.64 R16, [R1+0x2a30] ;  /* 0x002a300001107983 */ /* 0x000f280000300a00 */
[----:B------:R-:W4:Y:S04]  /*3bf40*/  LDL.LU.64 R44, [R1+0x2a28] ;  /* 0x002a2800012c7983 */ /* 0x000f280000300a00 */
[----:B------:R0:W-:Y:S04]  /*3bf50*/  @P2 STL [R1+0x1188], R8 ;  /* 0x0011880801002387 */ /* 0x0001e80000100800 */
[----:B------:R-:W4:Y:S04]  /*3bf60*/  LDL R93, [R1+0x17f4] ;  /* 0x0017f400015d7983 */ /* 0x000f280000100800 */
[----:B0-----:R-:W4:Y:S04]  /*3bf70*/  LDL R8, [R1+0x17f8] ;  /* 0x0017f80001087983 */ /* 0x001f280000100800 */
[----:B------:R0:W-:Y:S01]  /*3bf80*/  @P2 STL [R1+0x1184], R55 ;  /* 0x0011843701002387 */ /* 0x0001e20000100800 */
[----:B------:R-:W-:-:S03]  /*3bf90*/  ISETP.GT.AND P4, PT, R4, 0x46, PT ;  /* 0x000000460400780c */ /* 0x000fc60003f84270 */
[----:B0-----:R-:W4:Y:S04]  /*3bfa0*/  LDL R55, [R1+0x17f0] ;  /* 0x0017f00001377983 */ /* 0x001f280000100800 */
[----:B------:R0:W-:Y:S04]  /*3bfb0*/  @P2 STL [R1+0x1180], R74 ;  /* 0x0011804a01002387 */ /* 0x0001e80000100800 */
[----:B0-----:R-:W4:Y:S04]  /*3bfc0*/  LDL R74, [R1+0x17ec] ;  /* 0x0017ec00014a7983 */ /* 0x001f280000100800 */
[----:B------:R-:W4:Y:S04]  /*3bfd0*/  LDL.LU.64 R42, [R1+0x2a20] ;  /* 0x002a2000012a7983 */ /* 0x000f280000300a00 */
[----:B------:R0:W-:Y:S04]  /*3bfe0*/  @P1 STL [R1+0x117c], R68 ;  /* 0x00117c4401001387 */ /* 0x0001e80000100800 */
[----:B0-----:R-:W4:Y:S04]  /*3bff0*/  LDL.LU R68, [R1+0x2a18] ;  /* 0x002a180001447983 */ /* 0x001f280000300800 */
[----:B------:R-:W4:Y:S04]  /*3c000*/  LDL.LU.64 R36, [R1+0x2a10] ;  /* 0x002a100001247983 */ /* 0x000f280000300a00 */
[----:B------:R-:W4:Y:S04]  /*3c010*/  LDL.LU.64 R10, [R1+0x2a08] ;  /* 0x002a0800010a7983 */ /* 0x000f280000300a00 */
[----:B------:R0:W-:Y:S04]  /*3c020*/  @P1 STL [R1+0x1178], R9 ;  /* 0x0011780901001387 */ /* 0x0001e80000100800 */
[----:B------:R-:W4:Y:S04]  /*3c030*/  LDL R62, [R1+0x1158] ;  /* 0x00115800013e7983 */ /* 0x000f280000100800 */
[----:B0-----:R-:W4:Y:S04]  /*3c040*/  LDL R9, [R1+0x115c] ;  /* 0x00115c0001097983 */ /* 0x001f280000100800 */
[----:B------:R0:W-:Y:S04]  /*3c050*/  @P1 STL [R1+0x1174], R79 ;  /* 0x0011744f01001387 */ /* 0x0001e80000100800 */
[----:B0-----:R-:W4:Y:S04]  /*3c060*/  LDL R79, [R1+0x1154] ;  /* 0x00115400014f7983 */ /* 0x001f280000100800 */
[----:B--2---:R-:W2:Y:S04]  /*3c070*/  @P5 LDG.E.U16 R26, desc[UR6][R30.64] ;  /* 0x000000061e1a5981 */ /* 0x004ea8000c1e1500 */
[----:B---3--:R-:W3:Y:S04]  /*3c080*/  @P5 LDG.E.U16 R54, desc[UR6][R52.64] ;  /* 0x0000000634365981 */ /* 0x008ee8000c1e1500 */
[----:B----4-:R0:W-:Y:S04]  /*3c090*/  @P1 STL [R1+0x1170], R75 ;  /* 0x0011704b01001387 */ /* 0x0101e80000100800 */
[----:B------:R-:W4:Y:S04]  /*3c0a0*/  @P5 LDG.E.U16 R78, desc[UR6][R50.64] ;  /* 0x00000006324e5981 */ /* 0x000f28000c1e1500 */
[----:B------:R-:W4:Y:S04]  /*3c0b0*/  @P5 LDG.E.U16 R69, desc[UR6][R38.64] ;  /* 0x0000000626455981 */ /* 0x000f28000c1e1500 */
[----:B0-----:R-:W4:Y:S04]  /*3c0c0*/  LDL R75, [R1+0x1150] ;  /* 0x00115000014b7983 */ /* 0x001f280000100800 */
[----:B------:R-:W4:Y:S04]  /*3c0d0*/  @P4 LDG.E.U16 R27, desc[UR6][R56.64] ;  /* 0x00000006381b4981 */ /* 0x000f28000c1e1500 */
[----:B------:R-:W4:Y:S04]  /*3c0e0*/  @P4 LDG.E.U16 R5, desc[UR6][R40.64] ;  /* 0x0000000628054981 */ /* 0x000f28000c1e1500 */
[----:B------:R-:W4:Y:S04]  /*3c0f0*/  @P4 LDG.E.U16 R0, desc[UR6][R12.64] ;  /* 0x000000060c004981 */ /* 0x000f28000c1e1500 */
[----:B------:R-:W4:Y:S01]  /*3c100*/  @P4 LDG.E.U16 R2, desc[UR6][R32.64] ;  /* 0x0000000620024981 */ /* 0x000f22000c1e1500 */
[----:B------:R-:W-:-:S03]  /*3c110*/  ISETP.GT.AND P2, PT, R4, 0x47, PT ;  /* 0x000000470400780c */ /* 0x000fc60003f44270 */
[----:B------:R-:W4:Y:S04]  /*3c120*/  LDL.LU.64 R30, [R1+0x2a00] ;  /* 0x002a0000011e7983 */ /* 0x000f280000300a00 */
[----:B------:R-:W4:Y:S04]  /*3c130*/  LDL.LU.64 R52, [R1+0x29f8] ;  /* 0x0029f80001347983 */ /* 0x000f280000300a00 */
[----:B------:R-:W4:Y:S01]  /*3c140*/  LDL R63, [R1+0x114c] ;  /* 0x00114c00013f7983 */ /* 0x000f220000100800 */
[----:B------:R-:W-:-:S03]  /*3c150*/  ISETP.GT.AND P1, PT, R4, 0x48, PT ;  /* 0x000000480400780c */ /* 0x000fc60003f24270 */
[----:B------:R-:W4:Y:S04]  /*3c160*/  @P2 LDG.E.U16 R93, desc[UR6][R72.64] ;  /* 0x00000006485d2981 */ /* 0x000f28000c1e1500 */
[----:B------:R-:W4:Y:S04]  /*3c170*/  @P2 LDG.E.U16 R8, desc[UR6][R80.64] ;  /* 0x0000000650082981 */ /* 0x000f28000c1e1500 */
[----:B------:R-:W4:Y:S04]  /*3c180*/  @P2 LDG.E.U16 R55, desc[UR6][R66.64] ;  /* 0x0000000642372981 */ /* 0x000f28000c1e1500 */
[----:B------:R-:W4:Y:S04]  /*3c190*/  @P2 LDG.E.U16 R74, desc[UR6][R70.64] ;  /* 0x00000006464a2981 */ /* 0x000f28000c1e1500 */
[----:B------:R-:W4:Y:S04]  /*3c1a0*/  @P1 LDG.E.U16 R62, desc[UR6][R46.64] ;  /* 0x000000062e3e1981 */ /* 0x000f28000c1e1500 */
[----:B------:R-:W4:Y:S04]  /*3c1b0*/  @P1 LDG.E.U16 R9, desc[UR6][R34.64] ;  /* 0x0000000622091981 */ /* 0x000f28000c1e1500 */
[----:B------:R-:W4:Y:S04]  /*3c1c0*/  @P1 LDG.E.U16 R79, desc[UR6][R28.64] ;  /* 0x000000061c4f1981 */ /* 0x000f28000c1e1500 */
[----:B---3--:R0:W-:Y:S04]  /*3c1d0*/  @P5 STL [R1+0x1168], R54 ;  /* 0x0011683601005387 */ /* 0x0081e80000100800 */
[----:B0-----:R-:W3:Y:S04]  /*3c1e0*/  LDL R54, [R1+0x1148] ;  /* 0x0011480001367983 */ /* 0x001ee80000100800 */
[----:B------:R-:W3:Y:S04]  /*3c1f0*/  LDL.LU.64 R50, [R1+0x29f0] ;  /* 0x0029f00001327983 */ /* 0x000ee80000300a00 */
[----:B--2---:R0:W-:Y:S04]  /*3c200*/  @P5 STL [R1+0x116c], R26 ;  /* 0x00116c1a01005387 */ /* 0x0041e80000100800 */
[----:B0-----:R-:W2:Y:S04]  /*3c210*/  LDL R26, [R1+0x1144] ;  /* 0x00114400011a7983 */ /* 0x001ea80000100800 */
[----:B----4-:R0:W-:Y:S04]  /*3c220*/  @P5 STL [R1+0x1164], R78 ;  /* 0x0011644e01005387 */ /* 0x0101e80000100800 */
[----:B------:R-:W4:Y:S04]  /*3c230*/  @P1 LDG.E.U16 R75, desc[UR6][R64.64] ;  /* 0x00000006404b1981 */ /* 0x000f28000c1e1500 */
[----:B0-----:R-:W4:Y:S04]  /*3c240*/  LDL R78, [R1+0x1140] ;  /* 0x00114000014e7983 */ /* 0x001f280000100800 */
[----:B------:R-:W4:Y:S04]  /*3c250*/  LDL.LU.64 R38, [R1+0x29e8] ;  /* 0x0029e80001267983 */ /* 0x000f280000300a00 */
[----:B------:R0:W-:Y:S04]  /*3c260*/  @P5 STL [R1+0x1160], R69 ;  /* 0x0011604501005387 */ /* 0x0001e80000100800 */
[----:B0-----:R-:W4:Y:S04]  /*3c270*/  LDL.LU R69, [R1+0x29e0] ;  /* 0x0029e00001457983 */ /* 0x001f280000300800 */
[----:B------:R-:W4:Y:S04]  /*3c280*/  LDL.LU.64 R56, [R1+0x29d8] ;  /* 0x0029d80001387983 */ /* 0x000f280000300a00 */
[----:B------:R-:W4:Y:S04]  /*3c290*/  LDL.LU.64 R40, [R1+0x29d0] ;  /* 0x0029d00001287983 */ /* 0x000f280000300a00 */
[----:B------:R-:W4:Y:S04]  /*3c2a0*/  LDL.LU.64 R12, [R1+0x29c8] ;  /* 0x0029c800010c7983 */ /* 0x000f280000300a00 */
[----:B------:R0:W-:Y:S04]  /*3c2b0*/  @P4 STL [R1+0x1804], R5 ;  /* 0x0018040501004387 */ /* 0x0001e80000100800 */
[----:B0-----:R-:W4:Y:S04]  /*3c2c0*/  LDL R5, [R1+0x113c] ;  /* 0x00113c0001057983 */ /* 0x001f280000100800 */
[----:B------:R-:W4:Y:S04]  /*3c2d0*/  LDL.LU.64 R32, [R1+0x29c0] ;  /* 0x0029c00001207983 */ /* 0x000f280000300a00 */
[----:B------:R0:W-:Y:S04]  /*3c2e0*/  @P4 STL [R1+0x1808], R27 ;  /* 0x0018081b01004387 */ /* 0x0001e80000100800 */
[----:B0-----:R-:W4:Y:S04]  /*3c2f0*/  LDL R27, [R1+0x1138] ;  /* 0x00113800011b7983 */ /* 0x001f280000100800 */
[----:B------:R0:W-:Y:S04]  /*3c300*/  @P4 STL [R1+0x1800], R0 ;  /* 0x0018000001004387 */ /* 0x0001e80000100800 */
[----:B0-----:R-:W4:Y:S04]  /*3c310*/  LDL R0, [R1+0x1134] ;  /* 0x0011340001007983 */ /* 0x001f280000100800 */
[----:B------:R0:W-:Y:S04]  /*3c320*/  @P4 STL [R1+0x17fc], R2 ;  /* 0x0017fc0201004387 */ /* 0x0001e80000100800 */
[----:B0-----:R-:W4:Y:S01]  /*3c330*/  LDL R2, [R1+0x1130] ;  /* 0x0011300001027983 */ /* 0x001f220000100800 */
[----:B------:R-:W-:-:S03]  /*3c340*/  ISETP.GT.AND P5, PT, R4, 0x49, PT ;  /* 0x000000490400780c */ /* 0x000fc60003fa4270 */
[----:B------:R-:W4:Y:S04]  /*3c350*/  LDL.LU.64 R80, [R1+0x29b8] ;  /* 0x0029b80001507983 */ /* 0x000f280000300a00 */
[----:B------:R0:W-:Y:S06]  /*3c360*/  @P2 STL [R1+0x17f8], R8 ;  /* 0x0017f80801002387 */ /* 0x0001ec0000100800 */
[----:B------:R-:W4:Y:S04]  /*3c370*/  @P5 LDG.E.U16 R63, desc[UR6][R22.64] ;  /* 0x00000006163f5981 */ /* 0x000f28000c1e1500 */
[----:B0-----:R-:W4:Y:S04]  /*3c380*/  LDL.LU R8, [R1+0x29b0] ;  /* 0x0029b00001087983 */ /* 0x001f280000300800 */
[----:B------:R-:W4:Y:S04]  /*3c390*/  LDL.LU.64 R72, [R1+0x29a8] ;  /* 0x0029a80001487983 */ /* 0x000f280000300a00 */
[----:B------:R-:W4:Y:S04]  /*3c3a0*/  LDL.LU.64 R66, [R1+0x29a0] ;  /* 0x0029a00001427983 */ /* 0x000f280000300a00 */
[----:B------:R-:W4:Y:S04]  /*3c3b0*/  LDL.LU.64 R70, [R1+0x2998] ;  /* 0x0029980001467983 */ /* 0x000f280000300a00 */
[----:B------:R0:W-:Y:S01]  /*3c3c0*/  @P2 STL [R1+0x17f4], R93 ;  /* 0x0017f45d01002387 */ /* 0x0001e20000100800 */
[----:B------:R-:W-:-:S03]  /*3c3d0*/  ISETP.GT.AND P4, PT, R4, 0x4a, PT ;  /* 0x0000004a0400780c */ /* 0x000fc60003f84270 */
[----:B0-----:R-:W4:Y:S04]  /*3c3e0*/  LDL R93, [R1+0x112c] ;  /* 0x00112c00015d7983 */ /* 0x001f280000100800 */
[----:B------:R0:W-:Y:S04]  /*3c3f0*/  @P2 STL [R1+0x17f0], R55 ;  /* 0x0017f03701002387 */ /* 0x0001e80000100800 */
[----:B0-----:R-:W4:Y:S04]  /*3c400*/  LDL R55, [R1+0x1128] ;  /* 0x0011280001377983 */ /* 0x001f280000100800 */
[----:B------:R0:W-:Y:S04]  /*3c410*/  @P2 STL [R1+0x17ec], R74 ;  /* 0x0017ec4a01002387 */ /* 0x0001e80000100800 */
        /* <DEDUP_REMOVED lines=8> */
[----:B------:R-:W4:Y:S04]  /*3c4a0*/  LDL.LU.64 R64, [R1+0x2968] ;  /* 0x0029680001407983 */ /* 0x000f280000300a00 */
[----:B------:R0:W-:Y:S04]  /*3c4b0*/  @P1 STL [R1+0x1154], R79 ;  /* 0x0011544f01001387 */ /* 0x0001e80000100800 */
[----:B0-----:R-:W4:Y:S04]  /*3c4c0*/  LDL R79, [R1+0x1120] ;  /* 0x00112000014f7983 */ /* 0x001f280000100800 */
[----:B---3--:R-:W3:Y:S04]  /*3c4d0*/  @P5 LDG.E.U16 R54, desc[UR6][R24.64] ;  /* 0x0000000618365981 */ /* 0x008ee8000c1e1500 */
[----:B--2---:R-:W2:Y:S04]  /*3c4e0*/  @P5 LDG.E.U16 R26, desc[UR6][R76.64] ;  /* 0x000000064c1a5981 */ /* 0x004ea8000c1e1500 */
[----:B----4-:R0:W-:Y:S04]  /*3c4f0*/  @P1 STL [R1+0x1150], R75 ;  /* 0x0011504b01001387 */ /* 0x0101e80000100800 */
[----:B------:R-:W4:Y:S04]  /*3c500*/  @P5 LDG.E.U16 R78, desc[UR6][R6.64] ;  /* 0x00000006064e5981 */ /* 0x000f28000c1e1500 */
[----:B0-----:R-:W4:Y:S04]  /*3c510*/  LDL R75, [R1+0x111c] ;  /* 0x00111c00014b7983 */ /* 0x001f280000100800 */
[----:B------:R-:W4:Y:S04]  /*3c520*/  LDL.LU.64 R22, [R1+0x2960] ;  /* 0x0029600001167983 */ /* 0x000f280000300a00 */
[----:B------:R-:W4:Y:S04]  /*3c530*/  @P4 LDG.E.U16 R5, desc[UR6][R14.64] ;  /* 0x000000060e054981 */ /* 0x000f28000c1e1500 */
[----:B------:R-:W4:Y:S04]  /*3c540*/  @P4 LDG.E.U16 R27, desc[UR6][R20.64] ;  /* 0x00000006141b4981 */ /* 0x000f28000c1e1500 */
[----:B------:R-:W4:Y:S04]  /*3c550*/  @P4 LDG.E.U16 R0, desc[UR6][R60.64] ;  /* 0x000000063c004981 */ /* 0x000f28000c1e1500 */
[----:B------:R-:W4:Y:S01]  /*3c560*/  @P4 LDG.E.U16 R2, desc[UR6][R18.64] ;  /* 0x0000000612024981 */ /* 0x000f22000c1e1500 */
[----:B------:R-:W-:-:S03]  /*3c570*/  ISETP.GT.AND P2, PT, R4, 0x4b, PT ;  /* 0x0000004b0400780c */ /* 0x000fc60003f44270 */
[----:B------:R0:W-:Y:S04]  /*3c580*/  @P5 STL [R1+0x114c], R63 ;  /* 0x00114c3f01005387 */ /* 0x0001e80000100800 */
[----:B0-----:R-:W4:Y:S04]  /*3c590*/  LDL.LU R63, [R1+0x2958] ;  /* 0x00295800013f7983 */ /* 0x001f280000300800 */
[----:B------:R-:W4:Y:S01]  /*3c5a0*/  LDL.LU.64 R24, [R1+0x2950] ;  /* 0x0029500001187983 */ /* 0x000f220000300a00 */
[----:B------:R-:W-:-:S03]  /*3c5b0*/  ISETP.GT.AND P1, PT, R4, 0x4c, PT ;  /* 0x0000004c0400780c */ /* 0x000fc60003f24270 */
[----:B------:R-:W4:Y:S04]  /*3c5c0*/  @P2 LDG.E.U16 R93, desc[UR6][R58.64] ;  /* 0x000000063a5d2981 */ /* 0x000f28000c1e1500 */
[----:B------:R-:W4:Y:S04]  /*3c5d0*/  @P2 LDG.E.U16 R55, desc[UR6][R48.64] ;  /* 0x0000000630372981 */ /* 0x000f28000c1e1500 */
[----:B------:R-:W4:Y:S04]  /*3c5e0*/  @P2 LDG.E.U16 R74, desc[UR6][R16.64] ;  /* 0x00000006104a2981 */ /* 0x000f28000c1e1500 */
[----:B------:R-:W4:Y:S04]  /*3c5f0*/  @P2 LDG.E.U16 R79, desc[UR6][R44.64] ;  /* 0x000000062c4f2981 */ /* 0x000f28000c1e1500 */
[----:B---3--:R0:W-:Y:S04]  /*3c600*/  @P5 STL [R1+0x1148], R54 ;  /* 0x0011483601005387 */ /* 0x0081e80000100800 */
[----:B0-----:R-:W3:Y:S04]  /*3c610*/  LDL R54, [R1+0x1118] ;  /* 0x0011180001367983 */ /* 0x001ee80000100800 */
[----:B------:R-:W3:Y:S04]  /*3c620*/  LDL.LU.64 R76, [R1+0x2948] ;  /* 0x00294800014c7983 */ /* 0x000ee80000300a00 */
[----:B------:R-:W3:Y:S04]  /*3c630*/  LDL R6, [R1+0x1114] ;  /* 0x0011140001067983 */ /* 0x000ee80000100800 */
[----:B------:R-:W3:Y:S04]  /*3c640*/  LDL R7, [R1+0x1110] ;  /* 0x0011100001077983 */ /* 0x000ee80000100800 */
[----:B--2---:R0:W-:Y:S04]  /*3c650*/  @P5 STL [R1+0x1144], R26 ;  /* 0x0011441a01005387 */ /* 0x0041e80000100800 */
[----:B0-----:R-:W2:Y:S04]  /*3c660*/  LDL R26, [R1+0x110c] ;  /* 0x00110c00011a7983 */ /* 0x001ea80000100800 */
[----:B----4-:R0:W-:Y:S04]  /*3c670*/  @P5 STL [R1+0x1140], R78 ;  /* 0x0011404e01005387 */ /* 0x0101e80000100800 */
[----:B------:R-:W4:Y:S04]  /*3c680*/  @P1 LDG.E.U16 R75, desc[UR6][R42.64] ;  /* 0x000000062a4b1981 */ /* 0x000f28000c1e1500 */
[----:B0-----:R-:W4:Y:S04]  /*3c690*/  LDL R78, [R1+0x1108] ;  /* 0x00110800014e7983 */ /* 0x001f280000100800 */
[----:B------:R-:W4:Y:S04]  /*3c6a0*/  LDL.LU.64 R14, [R1+0x2940] ;  /* 0x00294000010e7983 */ /* 0x000f280000300a00 */
[----:B------:R0:W-:Y:S04]  /*3c6b0*/  @P4 STL [R1+0x113c], R5 ;  /* 0x00113c0501004387 */ /* 0x0001e80000100800 */
[----:B0-----:R-:W4:Y:S04]  /*3c6c0*/  LDL R5, [R1+0x1104] ;  /* 0x0011040001057983 */ /* 0x001f280000100800 */
[----:B------:R-:W4:Y:S04]  /*3c6d0*/  LDL.LU.64 R20, [R1+0x2938] ;  /* 0x0029380001147983 */ /* 0x000f280000300a00 */
[----:B------:R-:W4:Y:S04]  /*3c6e0*/  LDL.LU.64 R60, [R1+0x2930] ;  /* 0x00293000013c7983 */ /* 0x000f280000300a00 */
[----:B------:R0:W-:Y:S04]  /*3c6f0*/  @P4 STL [R1+0x1134], R0 ;  /* 0x0011340001004387 */ /* 0x0001e80000100800 */
[----:B------:R-:W4:Y:S04]  /*3c700*/  LDL R18, [R1+0x17e8] ;  /* 0x0017e80001127983 */ /* 0x000f280000100800 */
[----:B------:R-:W4:Y:S04]  /*3c710*/  LDL R19, [R1+0x17e4] ;  /* 0x0017e40001137983 */ /* 0x000f280000100800 */
[----:B0-----:R-:W4:Y:S04]  /*3c720*/  LDL R0, [R1+0x1100] ;  /* 0x0011000001007983 */ /* 0x001f280000100800 */
[----:B------:R0:W-:Y:S04]  /*3c730*/  @P4 STL [R1+0x1138], R27 ;  /* 0x0011381b01004387 */ /* 0x0001e80000100800 */
[----:B0-----:R-:W4:Y:S04]  /*3c740*/  LDL R27, [R1+0x17e0] ;  /* 0x0017e000011b7983 */ /* 0x001f280000100800 */
[----:B------:R0:W-:Y:S04]  /*3c750*/  @P4 STL [R1+0x1130], R2 ;  /* 0x0011300201004387 */ /* 0x0001e80000100800 */
[----:B0-----:R-:W4:Y:S01]  /*3c760*/  LDL R2, [R1+0x17dc] ;  /* 0x0017dc0001027983 */ /* 0x001f220000100800 */
[----:B------:R-:W-:-:S03]  /*3c770*/  ISETP.GT.AND P5, PT, R4, 0x4d, PT ;  /* 0x0000004d0400780c */ /* 0x000fc60003fa4270 */
[----:B------:R-:W4:Y:S04]  /*3c780*/  LDL.LU.64 R58, [R1+0x2928] ;  /* 0x00292800013a7983 */ /* 0x000f280000300a00 */
[----:B------:R-:W4:Y:S04]  /*3c790*/  LDL.LU.64 R48, [R1+0x2920] ;  /* 0x0029200001307983 */ /* 0x000f280000300a00 */
[----:B------:R-:W4:Y:S04]  /*3c7a0*/  LDL R16, [R1+0x17d8] ;  /* 0x0017d80001107983 */ /* 0x000f280000100800 */
[----:B------:R-:W4:Y:S01]  /*3c7b0*/  LDL R17, [R1+0x17d4] ;  /* 0x0017d40001117983 */ /* 0x000f220000100800 */
[----:B------:R-:W-:-:S03]  /*3c7c0*/  ISETP.GT.AND P4, PT, R4, 0x4e, PT ;  /* 0x0000004e0400780c */ /* 0x000fc60003f84270 */
[----:B------:R0:W-:Y:S04]  /*3c7d0*/  @P2 STL [R1+0x1128], R55 ;  /* 0x0011283701002387 */ /* 0x0001e80000100800 */
[----:B0-----:R-:W4:Y:S04]  /*3c7e0*/  LDL R55, [R1+0x17d0] ;  /* 0x0017d00001377983 */ /* 0x001f280000100800 */
[----:B------:R0:W-:Y:S04]  /*3c7f0*/  @P2 STL [R1+0x1124], R74 ;  /* 0x0011244a01002387 */ /* 0x0001e80000100800 */
[----:B0-----:R-:W4:Y:S04]  /*3c800*/  LDL R74, [R1+0x17cc] ;  /* 0x0017cc00014a7983 */ /* 0x001f280000100800 */
[----:B------:R-:W4:Y:S04]  /*3c810*/  LDL.LU.64 R44, [R1+0x2918] ;  /* 0x00291800012c7983 */ /* 0x000f280000300a00 */
[----:B------:R-:W-:Y:S04]  /*3c820*/  @P2 STL [R1+0x1120], R79 ;  /* 0x0011204f01002387 */ /* 0x000fe80000100800 */
[----:B------:R0:W-:Y:S04]  /*3c830*/  @P2 STL [R1+0x112c], R93 ;  /* 0x00112c5d01002387 */ /* 0x0001e80000100800 */
[----:B------:R-:W4:Y:S04]  /*3c840*/  LDL.LU.64 R42, [R1+0x2910] ;  /* 0x00291000012a7983 */ /* 0x000f280000300a00 */
[----:B0-----:R-:W4:Y:S04]  /*3c850*/  LDL R93, [R1+0x10fc] ;  /* 0x0010fc00015d7983 */ /* 0x001f280000100800 */
[----:B---3--:R-:W3:Y:S04]  /*3c860*/  @P1 LDG.E.U16 R54, desc[UR6][R36.64] ;  /* 0x0000000624361981 */ /* 0x008ee8000c1e1500 */
[----:B------:R-:W3:Y:S04]  /*3c870*/  @P1 LDG.E.U16 R6, desc[UR6][R10.64] ;  /* 0x000000060a061981 */ /* 0x000ee8000c1e1500 */
[----:B------:R-:W3:Y:S04]  /*3c880*/  @P1 LDG.E.U16 R7, desc[UR6][R30.64] ;  /* 0x000000061e071981 */ /* 0x000ee8000c1e1500 */
[----:B--2---:R-:W2:Y:S04]  /*3c890*/  @P5 LDG.E.U16 R26, desc[UR6][R52.64] ;  /* 0x00000006341a5981 */ /* 0x004ea8000c1e1500 */
[----:B----4-:R0:W-:Y:S04]  /*3c8a0*/  @P1 STL [R1+0x111c], R75 ;  /* 0x00111c4b01001387 */ /* 0x0101e80000100800 */
[----:B------:R-:W4:Y:S04]  /*3c8b0*/  @P5 LDG.E.U16 R78, desc[UR6][R50.64] ;  /* 0x00000006324e5981 */ /* 0x000f28000c1e1500 */
[----:B0-----:R-:W2:Y:S04]  /*3c8c0*/  LDL R75, [R1+0x10f8] ;  /* 0x0010f800014b7983 */ /* 0x001ea80000100800 */
[----:B------:R-:W2:Y:S04]  /*3c8d0*/  @P5 LDG.E.U16 R5, desc[UR6][R38.64] ;  /* 0x0000000626055981 */ /* 0x000ea8000c1e1500 */
[----:B------:R-:W2:Y:S04]  /*3c8e0*/  @P4 LDG.E.U16 R18, desc[UR6][R56.64] ;  /* 0x0000000638124981 */ /* 0x000ea8000c1e1500 */
[----:B------:R-:W2:Y:S04]  /*3c8f0*/  @P4 LDG.E.U16 R19, desc[UR6][R40.64] ;  /* 0x0000000628134981 */ /* 0x000ea8000c1e1500 */
[----:B------:R-:W2:Y:S04]  /*3c900*/  @P5 LDG.E.U16 R0, desc[UR6][R68.64] ;  /* 0x0000000644005981 */ /* 0x000ea8000c1e1500 */
[----:B------:R-:W2:Y:S04]  /*3c910*/  @P4 LDG.E.U16 R27, desc[UR6][R12.64] ;  /* 0x000000060c1b4981 */ /* 0x000ea8000c1e1500 */
[----:B------:R-:W2:Y:S01]  /*3c920*/  @P4 LDG.E.U16 R2, desc[UR6][R32.64] ;  /* 0x0000000620024981 */ /* 0x000ea2000c1e1500 */
[----:B------:R-:W-:-:S03]  /*3c930*/  ISETP.GT.AND P2, PT, R4, 0x4f, PT ;  /* 0x0000004f0400780c */ /* 0x000fc60003f44270 */
[----:B------:R-:W2:Y:S04]  /*3c940*/  LDL.LU.64 R36, [R1+0x2908] ;  /* 0x0029080001247983 */ /* 0x000ea80000300a00 */
[----:B------:R-:W2:Y:S06]  /*3c950*/  LDL R79, [R1+0x10f4] ;  /* 0x0010f400014f7983 */ /* 0x000eac0000100800 */
[----:B------:R-:W2:Y:S04]  /*3c960*/  @P2 LDG.E.U16 R16, desc[UR6][R80.64] ;  /* 0x0000000650102981 */ /* 0x000ea8000c1e1500 */
[----:B------:R-:W2:Y:S04]  /*3c970*/  @P2 LDG.E.U16 R17, desc[UR6][R72.64] ;  /* 0x0000000648112981 */ /* 0x000ea8000c1e1500 */
[----:B------:R-:W2:Y:S04]  /*3c980*/  @P2 LDG.E.U16 R55, desc[UR6][R66.64] ;  /* 0x0000000642372981 */ /* 0x000ea8000c1e1500 */
[----:B------:R-:W2:Y:S04]  /*3c990*/  @P2 LDG.E.U16 R74, desc[UR6][R70.64] ;  /* 0x00000006464a2981 */ /* 0x000ea8000c1e1500 */
[----:B---3--:R0:W-:Y:S04]  /*3c9a0*/  @P1 STL [R1+0x1118], R54 ;  /* 0x0011183601001387 */ /* 0x0081e80000100800 */
[----:B0-----:R-:W3:Y:S04]  /*3c9b0*/  LDL R54, [R1+0x10f0] ;  /* 0x0010f00001367983 */ /* 0x001ee80000100800 */
[----:B------:R-:W3:Y:S04]  /*3c9c0*/  LDL.LU.64 R10, [R1+0x2900] ;  /* 0x00290000010a7983 */ /* 0x000ee80000300a00 */
[----:B------:R0:W-:Y:S04]  /*3c9d0*/  @P1 STL [R1+0x1114], R6 ;  /* 0x0011140601001387 */ /* 0x0001e80000100800 */
[----:B0-----:R-:W3:Y:S04]  /*3c9e0*/  LDL.LU R6, [R1+0x28f8] ;  /* 0x0028f80001067983 */ /* 0x001ee80000300800 */
[----:B------:R-:W3:Y:S04]  /*3c9f0*/  LDL.LU.64 R30, [R1+0x28f0] ;  /* 0x0028f000011e7983 */ /* 0x000ee80000300a00 */
[----:B------:R0:W-:Y:S01]  /*3ca00*/  @P1 STL [R1+0x1110], R7 ;  /* 0x0011100701001387 */ /* 0x0001e20000100800 */
[----:B------:R-:W-:-:S03]  /*3ca10*/  ISETP.GT.AND P1, PT, R4, 0x50, PT ;  /* 0x000000500400780c */ /* 0x000fc60003f24270 */
[----:B0-----:R-:W3:Y:S04]  /*3ca20*/  LDL.LU R7, [R1+0x28e8] ;  /* 0x0028e80001077983 */ /* 0x001ee80000300800 */
[----:B------:R-:W3:Y:S04]  /*3ca30*/  LDL.LU.64 R52, [R1+0x28e0] ;  /* 0x0028e00001347983 */ /* 0x000ee80000300a00 */
[----:B------:R-:W3:Y:S04]  /*3ca40*/  LDL.LU.64 R50, [R1+0x28d8] ;  /* 0x0028d80001327983 */ /* 0x000ee80000300a00 */
[----:B----4-:R0:W-:Y:S04]  /*3ca50*/  @P5 STL [R1+0x1108], R78 ;  /* 0x0011084e01005387 */ /* 0x0101e80000100800 */
[----:B--2---:R-:W2:Y:S04]  /*3ca60*/  @P1 LDG.E.U16 R75, desc[UR6][R8.64] ;  /* 0x00000006084b1981 */ /* 0x004ea8000c1e1500 */
[----:B------:R-:W4:Y:S04]  /*3ca70*/  @P1 LDG.E.U16 R93, desc[UR6][R34.64] ;  /* 0x00000006225d1981 */ /* 0x000f28000c1e1500 */
[----:B0-----:R-:W4:Y:S04]  /*3ca80*/  LDL R78, [R1+0x10ec] ;  /* 0x0010ec00014e7983 */ /* 0x001f280000100800 */
[----:B------:R-:W4:Y:S04]  /*3ca90*/  LDL.LU.64 R38, [R1+0x28d0] ;  /* 0x0028d00001267983 */ /* 0x000f280000300a00 */
[----:B------:R0:W-:Y:S04]  /*3caa0*/  @P5 STL [R1+0x110c], R26 ;  /* 0x00110c1a01005387 */ /* 0x0001e80000100800 */
[----:B0-----:R-:W4:Y:S04]  /*3cab0*/  LDL R26, [R1+0x10e8] ;  /* 0x0010e800011a7983 */ /* 0x001f280000100800 */
[----:B------:R0:W-:Y:S04]  /*3cac0*/  @P5 STL [R1+0x1104], R5 ;  /* 0x0011040501005387 */ /* 0x0001e80000100800 */
[----:B0-----:R-:W4:Y:S04]  /*3cad0*/  LDL R5, [R1+0x10e4] ;  /* 0x0010e40001057983 */ /* 0x001f280000100800 */
[----:B------:R-:W4:Y:S04]  /*3cae0*/  LDL.LU.64 R68, [R1+0x28c8] ;  /* 0x0028c80001447983 */ /* 0x000f280000300a00 */
        /* <DEDUP_REMOVED lines=11> */
[----:B------:R-:W4:Y:S04]  /*3cba0*/  @P1 LDG.E.U16 R79, desc[UR6][R46.64] ;  /* 0x000000062e4f1981 */ /* 0x000f28000c1e1500 */
[----:B0-----:R-:W4:Y:S04]  /*3cbb0*/  LDL R27, [R1+0x10dc] ;  /* 0x0010dc00011b7983 */ /* 0x001f280000100800 */
[----:B------:R0:W-:Y:S04]  /*3cbc0*/  @P4 STL [R1+0x17dc], R2 ;  /* 0x0017dc0201004387 */ /* 0x0001e80000100800 */
[----:B0-----:R-:W4:Y:S01]  /*3cbd0*/  LDL R2, [R1+0x10d8] ;  /* 0x0010d80001027983 */ /* 0x001f220000100800 */
[----:B------:R-:W-:-:S03]  /*3cbe0*/  ISETP.GT.AND P5, PT, R4, 0x51, PT ;  /* 0x000000510400780c */ /* 0x000fc60003fa4270 */
        /* <DEDUP_REMOVED lines=10> */
[----:B------:R0:W-:Y:S01]  /*3cc90*/  @P2 STL [R1+0x17cc], R74 ;  /* 0x0017cc4a01002387 */ /* 0x0001e20000100800 */
[----:B------:R-:W-:-:S03]  /*3cca0*/  ISETP.GT.AND P4, PT, R4, 0x52, PT ;  /* 0x000000520400780c */ /* 0x000fc60003f84270 */
[----:B0-----:R-:W4:Y:S04]  /*3ccb0*/  LDL R74, [R1+0x10d0] ;  /* 0x0010d000014a7983 */ /* 0x001f280000100800 */
[----:B------:R-:W4:Y:S04]  /*3ccc0*/  LDL.LU.64 R34, [R1+0x2860] ;  /* 0x0028600001227983 */ /* 0x000f280000300a00 */
[----:B------:R-:W4:Y:S04]  /*3ccd0*/  LDL.LU.64 R8, [R1+0x2858] ;  /* 0x0028580001087983 */ /* 0x000f280000300a00 */
[----:B---3--:R-:W3:Y:S04]  /*3cce0*/  @P1 LDG.E.U16 R54, desc[UR6][R28.64] ;  /* 0x000000061c361981 */ /* 0x008ee8000c1e1500 */
[----:B--2---:R0:W-:Y:S04]  /*3ccf0*/  @P1 STL [R1+0x10f8], R75 ;  /* 0x0010f84b01001387 */ /* 0x0041e80000100800 */
[----:B----4-:R-:W2:Y:S04]  /*3cd00*/  @P5 LDG.E.U16 R78, desc[UR6][R64.64] ;  /* 0x00000006404e5981 */ /* 0x010ea8000c1e1500 */
[----:B0-----:R-:W4:Y:S04]  /*3cd10*/  LDL R75, [R1+0x10cc] ;  /* 0x0010cc00014b7983 */ /* 0x001f280000100800 */
[----:B------:R-:W4:Y:S04]  /*3cd20*/  LDL.LU R46, [R1+0x2850] ;  /* 0x00285000012e7983 */ /* 0x000f280000300800 */
[----:B------:R-:W4:Y:S04]  /*3cd30*/  LDL R47, [R1+0x10c8] ;  /* 0x0010c800012f7983 */ /* 0x000f280000100800 */
[----:B------:R-:W4:Y:S04]  /*3cd40*/  LDL R28, [R1+0x10c4] ;  /* 0x0010c400011c7983 */ /* 0x000f280000100800 */
[----:B------:R-:W4:Y:S04]  /*3cd50*/  @P5 LDG.E.U16 R26, desc[UR6][R22.64] ;  /* 0x00000006161a5981 */ /* 0x000f28000c1e1500 */
[----:B------:R-:W4:Y:S04]  /*3cd60*/  @P5 LDG.E.U16 R5, desc[UR6][R62.64] ;  /* 0x000000063e055981 */ /* 0x000f28000c1e1500 */
[----:B------:R-:W4:Y:S04]  /*3cd70*/  @P5 LDG.E.U16 R0, desc[UR6][R24.64] ;  /* 0x0000000618005981 */ /* 0x000f28000c1e1500 */
[----:B------:R-:W4:Y:S04]  /*3cd80*/  @P4 LDG.E.U16 R27, desc[UR6][R76.64] ;  /* 0x000000064c1b4981 */ /* 0x000f28000c1e1500 */
[----:B------:R-:W4:Y:S04]  /*3cd90*/  @P4 LDG.E.U16 R2, desc[UR6][R14.64] ;  /* 0x000000060e024981 */ /* 0x000f28000c1e1500 */
[----:B------:R0:W-:Y:S04]  /*3cda0*/  @P1 STL [R1+0x10f4], R79 ;  /* 0x0010f44f01001387 */ /* 0x0001e80000100800 */
[----:B0-----:R-:W4:Y:S01]  /*3cdb0*/  LDL R79, [R1+0x10c0] ;  /* 0x0010c000014f7983 */ /* 0x001f220000100800 */
[----:B------:R-:W-:-:S03]  /*3cdc0*/  ISETP.GT.AND P2, PT, R4, 0x53, PT ;  /* 0x000000530400780c */ /* 0x000fc60003f44270 */
[----:B------:R-:W4:Y:S04]  /*3cdd0*/  @P4 LDG.E.U16 R55, desc[UR6][R20.64] ;  /* 0x0000000614374981 */ /* 0x000f28000c1e1500 */
[----:B------:R-:W4:Y:S04]  /*3cde0*/  @P4 LDG.E.U16 R74, desc[UR6][R60.64] ;  /* 0x000000063c4a4981 */ /* 0x000f28000c1e1500 */
[----:B---3--:R0:W-:Y:S04]  /*3cdf0*/  @P1 STL [R1+0x10f0], R54 ;  /* 0x0010f03601001387 */ /* 0x0081e80000100800 */
[----:B0-----:R-:W3:Y:S04]  /*3ce00*/  LDL R54, [R1+0x10bc] ;  /* 0x0010bc0001367983 */ /* 0x001ee80000100800 */
[----:B------:R-:W-:Y:S04]  /*3ce10*/  @P1 STL [R1+0x10fc], R93 ;  /* 0x0010fc5d01001387 */ /* 0x000fe80000100800 */
[----:B------:R-:W3:Y:S04]  /*3ce20*/  LDL.LU.64 R64, [R1+0x2848] ;  /* 0x0028480001407983 */ /* 0x000ee80000300a00 */
[----:B--2---:R0:W-:Y:S04]  /*3ce30*/  @P5 STL [R1+0x10ec], R78 ;  /* 0x0010ec4e01005387 */ /* 0x0041e80000100800 */
[----:B----4-:R-:W2:Y:S04]  /*3ce40*/  @P2 LDG.E.U16 R75, desc[UR6][R58.64] ;  /* 0x000000063a4b2981 */ /* 0x010ea8000c1e1500 */
[----:B------:R-:W4:Y:S04]  /*3ce50*/  @P2 LDG.E.U16 R47, desc[UR6][R48.64] ;  /* 0x00000006302f2981 */ /* 0x000f28000c1e1500 */
[----:B------:R-:W4:Y:S04]  /*3ce60*/  @P2 LDG.E.U16 R28, desc[UR6][R44.64] ;  /* 0x000000062c1c2981 */ /* 0x000f28000c1e1500 */
[----:B0-----:R-:W4:Y:S04]  /*3ce70*/  LDL R78, [R1+0x10b8] ;  /* 0x0010b800014e7983 */ /* 0x001f280000100800 */
[----:B------:R-:W4:Y:S04]  /*3ce80*/  LDL.LU.64 R22, [R1+0x2840] ;  /* 0x0028400001167983 */ /* 0x000f280000300a00 */
[----:B------:R-:W4:Y:S04]  /*3ce90*/  LDL.LU.64 R62, [R1+0x2838] ;  /* 0x00283800013e7983 */ /* 0x000f280000300a00 */
[----:B------:R-:W4:Y:S04]  /*3cea0*/  LDL R29, [R1+0x10b4] ;  /* 0x0010b400011d7983 */ /* 0x000f280000100800 */
[----:B------:R0:W-:Y:S04]  /*3ceb0*/  @P5 STL [R1+0x10e4], R5 ;  /* 0x0010e40501005387 */ /* 0x0001e80000100800 */
[----:B------:R-:W4:Y:S04]  /*3cec0*/  LDL R24, [R1+0x10ac] ;  /* 0x0010ac0001187983 */ /* 0x000f280000100800 */
[----:B------:R-:W4:Y:S04]  /*3ced0*/  LDL R25, [R1+0x10a8] ;  /* 0x0010a80001197983 */ /* 0x000f280000100800 */
[----:B0-----:R-:W4:Y:S04]  /*3cee0*/  LDL R5, [R1+0x10b0] ;  /* 0x0010b00001057983 */ /* 0x001f280000100800 */
[----:B------:R0:W-:Y:S04]  /*3cef0*/  @P5 STL [R1+0x10e8], R26 ;  /* 0x0010e81a01005387 */ /* 0x0001e80000100800 */
[----:B0-----:R-:W4:Y:S04]  /*3cf00*/  LDL R26, [R1+0x10a4] ;  /* 0x0010a400011a7983 */ /* 0x001f280000100800 */
[----:B------:R0:W-:Y:S04]  /*3cf10*/  @P5 STL [R1+0x10e0], R0 ;  /* 0x0010e00001005387 */ /* 0x0001e80000100800 */
[----:B0-----:R-:W4:Y:S04]  /*3cf20*/  LDL R0, [R1+0x10a0] ;  /* 0x0010a00001007983 */ /* 0x001f280000100800 */
[----:B------:R-:W4:Y:S04]  /*3cf30*/  LDL.LU.64 R76, [R1+0x2830] ;  /* 0x00283000014c7983 */ /* 0x000f280000300a00 */
[----:B------:R0:W-:Y:S04]  /*3cf40*/  @P4 STL [R1+0x10dc], R27 ;  /* 0x0010dc1b01004387 */ /* 0x0001e80000100800 */
[----:B------:R-:W4:Y:S04]  /*3cf50*/  LDL R14, [R1+0x17c4] ;  /* 0x0017c400010e7983 */ /* 0x000f280000100800 */
[----:B------:R-:W4:Y:S04]  /*3cf60*/  LDL R15, [R1+0x17c0] ;  /* 0x0017c000010f7983 */ /* 0x000f280000100800 */
[----:B0-----:R-:W4:Y:S04]  /*3cf70*/  LDL R27, [R1+0x17c8] ;  /* 0x0017c800011b7983 */ /* 0x001f280000100800 */
[----:B------:R0:W-:Y:S04]  /*3cf80*/  @P4 STL [R1+0x10d8], R2 ;  /* 0x0010d80201004387 */ /* 0x0001e80000100800 */
[----:B0-----:R-:W4:Y:S01]  /*3cf90*/  LDL R2, [R1+0x17bc] ;  /* 0x0017bc0001027983 */ /* 0x001f220000100800 */
[----:B------:R-:W-:-:S03]  /*3cfa0*/  ISETP.GT.AND P1, PT, R4, 0x54, PT ;  /* 0x000000540400780c */ /* 0x000fc60003f24270 */
[----:B------:R-:W4:Y:S04]  /*3cfb0*/  @P2 LDG.E.U16 R79, desc[UR6][R42.64] ;  /* 0x000000062a4f2981 */ /* 0x000f28000c1e1500 */
[----:B------:R-:W4:Y:S01]  /*3cfc0*/  LDL.LU.64 R20, [R1+0x2828] ;  /* 0x0028280001147983 */ /* 0x000f220000300a00 */
[----:B------:R-:W-:-:S03]  /*3cfd0*/  ISETP.GT.AND P5, PT, R4, 0x55, PT ;  /* 0x000000550400780c */ /* 0x000fc60003fa4270 */
[----:B------:R-:W4:Y:S04]  /*3cfe0*/  LDL.LU.64 R60, [R1+0x2820] ;  /* 0x00282000013c7983 */ /* 0x000f280000300a00 */
[----:B------:R-:W4:Y:S04]  /*3cff0*/  LDL R93, [R1+0x17b8] ;  /* 0x0017b800015d7983 */ /* 0x000f280000100800 */
[----:B------:R0:W-:Y:S04]  /*3d000*/  @P4 STL [R1+0x10d0], R74 ;  /* 0x0010d04a01004387 */ /* 0x0001e80000100800 */
[----:B0-----:R-:W4:Y:S04]  /*3d010*/  LDL R74, [R1+0x17b4] ;  /* 0x0017b400014a7983 */ /* 0x001f280000100800 */
[----:B------:R0:W-:Y:S04]  /*3d020*/  @P4 STL [R1+0x10d4], R55 ;  /* 0x0010d43701004387 */ /* 0x0001e80000100800 */
[----:B------:R-:W4:Y:S01]  /*3d030*/  LDL.LU.64 R58, [R1+0x2818] ;  /* 0x00281800013a7983 */ /* 0x000f220000300a00 */
[----:B------:R-:W-:-:S03]  /*3d040*/  ISETP.GT.AND P4, PT, R4, 0x56, PT ;  /* 0x000000560400780c */ /* 0x000fc60003f84270 */
[----:B0-----:R-:W4:Y:S04]  /*3d050*/  LDL R55, [R1+0x17b0] ;  /* 0x0017b00001377983 */ /* 0x001f280000100800 */
[----:B---3--:R-:W3:Y:S04]  /*3d060*/  @P1 LDG.E.U16 R54, desc[UR6][R36.64] ;  /* 0x0000000624361981 */ /* 0x008ee8000c1e1500 */
[----:B--2---:R0:W-:Y:S04]  /*3d070*/  @P2 STL [R1+0x10cc], R75 ;  /* 0x0010cc4b01002387 */ /* 0x0041e80000100800 */
[----:B----4-:R-:W2:Y:S04]  /*3d080*/  @P1 LDG.E.U16 R78, desc[UR6][R10.64] ;  /* 0x000000060a4e1981 */ /* 0x010ea8000c1e1500 */
[----:B------:R-:W4:Y:S04]  /*3d090*/  @P1 LDG.E.U16 R29, desc[UR6][R30.64] ;  /* 0x000000061e1d1981 */ /* 0x000f28000c1e1500 */
[----:B0-----:R-:W4:Y:S04]  /*3d0a0*/  LDL R75, [R1+0x17ac] ;  /* 0x0017ac00014b7983 */ /* 0x001f280000100800 */
[----:B------:R-:W4:Y:S04]  /*3d0b0*/  LDL.LU.64 R48, [R1+0x2810] ;  /* 0x0028100001307983 */ /* 0x000f280000300a00 */
[----:B------:R-:W4:Y:S04]  /*3d0c0*/  @P5 LDG.E.U16 R24, desc[UR6][R52.64] ;  /* 0x0000000634185981 */ /* 0x000f28000c1e1500 */
        /* <DEDUP_REMOVED lines=14> */
[----:B------:R-:W-:Y:S04]  /*3d1b0*/  @P2 STL [R1+0x10c0], R79 ;  /* 0x0010c04f01002387 */ /* 0x000fe80000100800 */
[----:B------:R-:W4:Y:S01]  /*3d1c0*/  LDL.LU.64 R36, [R1+0x27e8] ;  /* 0x0027e80001247983 */ /* 0x000f220000300a00 */
[----:B------:R-:W-:-:S13]  /*3d1d0*/  ISETP.GT.AND P2, PT, R4, 0x57, PT ;  /* 0x000000570400780c */ /* 0x000fda0003f44270 */
[----:B------:R-:W4:Y:S04]  /*3d1e0*/  @P2 LDG.E.U16 R93, desc[UR6][R32.64] ;  /* 0x00000006205d2981 */ /* 0x000f28000c1e1500 */
[----:B------:R-:W4:Y:S04]  /*3d1f0*/  @P2 LDG.E.U16 R74, desc[UR6][R80.64] ;  /* 0x00000006504a2981 */ /* 0x000f28000c1e1500 */
[----:B------:R-:W4:Y:S04]  /*3d200*/  @P2 LDG.E.U16 R55, desc[UR6][R72.64] ;  /* 0x0000000648372981 */ /* 0x000f28000c1e1500 */
[----:B---3--:R0:W-:Y:S04]  /*3d210*/  @P1 STL [R1+0x10bc], R54 ;  /* 0x0010bc3601001387 */ /* 0x0081e80000100800 */
[----:B0-----:R-:W3:Y:S04]  /*3d220*/  LDL R54, [R1+0x109c] ;  /* 0x00109c0001367983 */ /* 0x001ee80000100800 */
[----:B------:R-:W3:Y:S04]  /*3d230*/  LDL.LU.64 R10, [R1+0x27e0] ;  /* 0x0027e000010a7983 */ /* 0x000ee80000300a00 */
[----:B------:R-:W3:Y:S04]  /*3d240*/  LDL R79, [R1+0x1098] ;  /* 0x00109800014f7983 */ /* 0x000ee80000100800 */
[----:B--2---:R0:W-:Y:S04]  /*3d250*/  @P1 STL [R1+0x10b8], R78 ;  /* 0x0010b84e01001387 */ /* 0x0041e80000100800 */
[----:B----4-:R-:W2:Y:S04]  /*3d260*/  @P2 LDG.E.U16 R75, desc[UR6][R16.64] ;  /* 0x00000006104b2981 */ /* 0x010ea8000c1e1500 */
[----:B0-----:R-:W4:Y:S04]  /*3d270*/  LDL R78, [R1+0x1094] ;  /* 0x00109400014e7983 */ /* 0x001f280000100800 */
        /* <DEDUP_REMOVED lines=29> */
[----:B0-----:R-:W4:Y:S01]  /*3d450*/  LDL R2, [R1+0x1088] ;  /* 0x0010880001027983 */ /* 0x001f220000100800 */
[----:B------:R-:W-:-:S03]  /*3d460*/  ISETP.GT.AND P1, PT, R4, 0x58, PT ;  /* 0x000000580400780c */ /* 0x000fc60003f24270 */
[----:B------:R-:W4:Y:S04]  /*3d470*/  LDL.LU.64 R32, [R1+0x2750] ;  /* 0x0027500001207983 */ /* 0x000f280000300a00 */
[----:B------:R-:W4:Y:S04]  /*3d480*/  LDL.LU R80, [R1+0x2748] ;  /* 0x0027480001507983 */ /* 0x000f280000300800 */
[----:B------:R-:W4:Y:S04]  /*3d490*/  LDL R81, [R1+0x1084] ;  /* 0x0010840001517983 */ /* 0x000f280000100800 */
[----:B------:R0:W-:Y:S04]  /*3d4a0*/  @P2 STL [R1+0x17b4], R74 ;  /* 0x0017b44a01002387 */ /* 0x0001e80000100800 */
[----:B0-----:R-:W4:Y:S04]  /*3d4b0*/  LDL R74, [R1+0x1080] ;  /* 0x00108000014a7983 */ /* 0x001f280000100800 */
[----:B------:R-:W4:Y:S04]  /*3d4c0*/  LDL.LU.64 R72, [R1+0x2740] ;  /* 0x0027400001487983 */ /* 0x000f280000300a00 */
[----:B------:R-:W4:Y:S01]  /*3d4d0*/  LDL R16, [R1+0x107c] ;  /* 0x00107c0001107983 */ /* 0x000f220000100800 */
[----:B------:R-:W-:-:S03]  /*3d4e0*/  ISETP.GT.AND P5, PT, R4, 0x59, PT ;  /* 0x000000590400780c */ /* 0x000fc60003fa4270 */
[----:B---3--:R-:W3:Y:S04]  /*3d4f0*/  @P1 LDG.E.U16 R54, desc[UR6][R66.64] ;  /* 0x0000000642361981 */ /* 0x008ee8000c1e1500 */
[----:B------:R-:W3:Y:S04]  /*3d500*/  @P1 LDG.E.U16 R79, desc[UR6][R70.64] ;  /* 0x00000006464f1981 */ /* 0x000ee8000c1e1500 */
[----:B--2---:R0:W-:Y:S04]  /*3d510*/  @P2 STL [R1+0x17ac], R75 ;  /* 0x0017ac4b01002387 */ /* 0x0041e80000100800 */
[----:B------:R-:W2:Y:S04]  /*3d520*/  LDL R17, [R1+0x1074] ;  /* 0x0010740001117983 */ /* 0x000ea80000100800 */
[----:B----4-:R-:W4:Y:S04]  /*3d530*/  @P1 LDG.E.U16 R78, desc[UR6][R34.64] ;  /* 0x00000006224e1981 */ /* 0x010f28000c1e1500 */
[----:B0-----:R-:W4:Y:S04]  /*3d540*/  LDL R75, [R1+0x1078] ;  /* 0x00107800014b7983 */ /* 0x001f280000100800 */
[----:B------:R0:W-:Y:S04]  /*3d550*/  @P2 STL [R1+0x17b0], R55 ;  /* 0x0017b03701002387 */ /* 0x0001e80000100800 */
[----:B0-----:R-:W4:Y:S04]  /*3d560*/  LDL R55, [R1+0x1070] ;  /* 0x0010700001377983 */ /* 0x001f280000100800 */
[----:B------:R-:W4:Y:S04]  /*3d570*/  @P1 LDG.E.U16 R5, desc[UR6][R8.64] ;  /* 0x0000000608051981 */ /* 0x000f28000c1e1500 */
[----:B------:R-:W4:Y:S04]  /*3d580*/  @P5 LDG.E.U16 R0, desc[UR6][R64.64] ;  /* 0x0000000640005981 */ /* 0x000f28000c1e1500 */
[----:B------:R-:W4:Y:S04]  /*3d590*/  @P5 LDG.E.U16 R2, desc[UR6][R22.64] ;  /* 0x0000000616025981 */ /* 0x000f28000c1e1500 */
[----:B------:R-:W-:Y:S04]  /*3d5a0*/  @P2 STL [R1+0x17b8], R93 ;  /* 0x0017b85d01002387 */ /* 0x000fe80000100800 */
[----:B------:R-:W4:Y:S01]  /*3d5b0*/  LDL.LU.64 R66, [R1+0x2738] ;  /* 0x0027380001427983 */ /* 0x000f220000300a00 */
[----:B------:R-:W-:-:S03]  /*3d5c0*/  ISETP.GT.AND P4, PT, R4, 0x5a, PT ;  /* 0x0000005a0400780c */ /* 0x000fc60003f84270 */
[----:B------:R-:W4:Y:S04]  /*3d5d0*/  @P5 LDG.E.U16 R81, desc[UR6][R62.64] ;  /* 0x000000063e515981 */ /* 0x000f28000c1e1500 */
[----:B------:R-:W4:Y:S06]  /*3d5e0*/  @P5 LDG.E.U16 R74, desc[UR6][R76.64] ;  /* 0x000000064c4a5981 */ /* 0x000f2c000c1e1500 */
[----:B------:R-:W4:Y:S04]  /*3d5f0*/  @P4 LDG.E.U16 R16, desc[UR6][R20.64] ;  /* 0x0000000614104981 */ /* 0x000f28000c1e1500 */
[----:B---3--:R0:W-:Y:S04]  /*3d600*/  @P1 STL [R1+0x109c], R54 ;  /* 0x00109c3601001387 */ /* 0x0081e80000100800 */
[----:B------:R-:W3:Y:S04]  /*3d610*/  LDL R70, [R1+0x1068] ;  /* 0x0010680001467983 */ /* 0x000ee80000100800 */
[----:B------:R-:W3:Y:S04]  /*3d620*/  LDL R71, [R1+0x1064] ;  /* 0x0010640001477983 */ /* 0x000ee80000100800 */
[----:B------:R-:W3:Y:S04]  /*3d630*/  LDL R34, [R1+0x1060] ;  /* 0x0010600001227983 */ /* 0x000ee80000100800 */
[----:B------:R-:W3:Y:S04]  /*3d640*/  LDL R35, [R1+0x105c] ;  /* 0x00105c0001237983 */ /* 0x000ee80000100800 */
[----:B------:R-:W3:Y:S04]  /*3d650*/  LDL R8, [R1+0x1058] ;  /* 0x0010580001087983 */ /* 0x000ee80000100800 */
[----:B------:R-:W3:Y:S04]  /*3d660*/  LDL R9, [R1+0x1054] ;  /* 0x0010540001097983 */ /* 0x000ee80000100800 */
[----:B0-----:R-:W3:Y:S04]  /*3d670*/  LDL R54, [R1+0x106c] ;  /* 0x00106c0001367983 */ /* 0x001ee80000100800 */
[----:B--2---:R-:W2:Y:S04]  /*3d680*/  @P4 LDG.E.U16 R17, desc[UR6][R58.64] ;  /* 0x000000063a114981 */ /* 0x004ea8000c1e1500 */
[----:B----4-:R-:W4:Y:S04]  /*3d690*/  @P4 LDG.E.U16 R75, desc[UR6][R60.64] ;  /* 0x000000063c4b4981 */ /* 0x010f28000c1e1500 */
[----:B------:R-:W2:Y:S04]  /*3d6a0*/  @P4 LDG.E.U16 R55, desc[UR6][R48.64] ;  /* 0x0000000630374981 */ /* 0x000ea8000c1e1500 */
[----:B------:R0:W-:Y:S04]  /*3d6b0*/  @P1 STL [R1+0x1090], R5 ;  /* 0x0010900501001387 */ /* 0x0001e80000100800 */
[----:B0-----:R-:W2:Y:S04]  /*3d6c0*/  LDL R5, [R1+0x1050] ;  /* 0x0010500001057983 */ /* 0x001ea80000100800 */
[----:B------:R-:W-:Y:S04]  /*3d6d0*/  @P1 STL [R1+0x1094], R78 ;  /* 0x0010944e01001387 */ /* 0x000fe80000100800 */
[----:B------:R0:W-:Y:S04]  /*3d6e0*/  @P1 STL [R1+0x1098], R79 ;  /* 0x0010984f01001387 */ /* 0x0001e80000100800 */
[----:B------:R-:W2:Y:S04]  /*3d6f0*/  LDL R64, [R1+0x104c] ;  /* 0x00104c0001407983 */ /* 0x000ea80000100800 */
[----:B------:R-:W2:Y:S04]  /*3d700*/  LDL R65, [R1+0x1048] ;  /* 0x0010480001417983 */ /* 0x000ea80000100800 */
[----:B------:R-:W2:Y:S04]  /*3d710*/  LDL R93, [R1+0x1044] ;  /* 0x00104400015d7983 */ /* 0x000ea80000100800 */
[----:B0-----:R-:W2:Y:S04]  /*3d720*/  LDL R79, [R1+0x1040] ;  /* 0x00104000014f7983 */ /* 0x001ea80000100800 */
[----:B------:R-:W2:Y:S04]  /*3d730*/  LDL.LU.64 R22, [R1+0x2730] ;  /* 0x0027300001167983 */ /* 0x000ea80000300a00 */
[----:B------:R-:W2:Y:S04]  /*3d740*/  LDL R78, [R1+0x17a8] ;  /* 0x0017a800014e7983 */ /* 0x000ea80000100800 */
[----:B------:R0:W-:Y:S04]  /*3d750*/  @P5 STL [R1+0x108c], R0 ;  /* 0x00108c0001005387 */ /* 0x0001e80000100800 */
[----:B0-----:R-:W2:Y:S04]  /*3d760*/  LDL R0, [R1+0x17a4] ;  /* 0x0017a40001007983 */ /* 0x001ea80000100800 */
[----:B------:R0:W-:Y:S04]  /*3d770*/  @P5 STL [R1+0x1088], R2 ;  /* 0x0010880201005387 */ /* 0x0001e80000100800 */
[----:B0-----:R-:W2:Y:S01]  /*3d780*/  LDL R2, [R1+0x17a0] ;  /* 0x0017a00001027983 */ /* 0x001ea20000100800 */
[----:B------:R-:W-:-:S02]  /*3d790*/  ISETP.GT.AND P2, PT, R4, 0x5b, PT ;  /* 0x0000005b0400780c */ /* 0x000fc40003f44270 */
[C---:B------:R-:W-:Y:S01]  /*3d7a0*/  ISETP.GT.AND P1, PT, R4.reuse, 0x5c, PT ;  /* 0x0000005c0400780c */ /* 0x040fe20003f24270 */
[----:B------:R-:W2:Y:S04]  /*3d7b0*/  LDL.LU.64 R62, [R1+0x2728] ;  /* 0x00272800013e7983 */ /* 0x000ea80000300a00 */
[----:B------:R0:W-:Y:S04]  /*3d7c0*/  @P5 STL [R1+0x1084], R81 ;  /* 0x0010845101005387 */ /* 0x0001e80000100800 */
[----:B0-----:R-:W2:Y:S04]  /*3d7d0*/  LDL.LU R81, [R1+0x2720] ;  /* 0x0027200001517983 */ /* 0x001ea80000300800 */
[----:B------:R-:W2:Y:S04]  /*3d7e0*/  LDL.LU.64 R76, [R1+0x2718] ;  /* 0x00271800014c7983 */ /* 0x000ea80000300a00 */
[----:B------:R0:W-:Y:S01]  /*3d7f0*/  @P5 STL [R1+0x1080], R74 ;  /* 0x0010804a01005387 */ /* 0x0001e20000100800 */
[----:B------:R-:W-:-:S03]  /*3d800*/  ISETP.GT.AND P5, PT, R4, 0x5d, PT ;  /* 0x0000005d0400780c */ /* 0x000fc60003fa4270 */
[----:B0-----:R-:W2:Y:S04]  /*3d810*/  LDL R74, [R1+0x179c] ;  /* 0x00179c00014a7983 */ /* 0x001ea80000100800 */
[----:B------:R-:W2:Y:S04]  /*3d820*/  LDL.LU.64 R20, [R1+0x2710] ;  /* 0x0027100001147983 */ /* 0x000ea80000300a00 */
[----:B------:R0:W-:Y:S04]  /*3d830*/  @P4 STL [R1+0x107c], R16 ;  /* 0x00107c1001004387 */ /* 0x0001e80000100800 */
[----:B0-----:R-:W2:Y:S04]  /*3d840*/  LDL.LU R16, [R1+0x2708] ;  /* 0x0027080001107983 */ /* 0x001ea80000300800 */
[----:B------:R-:W2:Y:S04]  /*3d850*/  LDL.LU.64 R60, [R1+0x2700] ;  /* 0x00270000013c7983 */ /* 0x000ea80000300a00 */
[----:B---3--:R-:W3:Y:S04]  /*3d860*/  @P2 LDG.E.U16 R70, desc[UR6][R44.64] ;  /* 0x000000062c462981 */ /* 0x008ee8000c1e1500 */
[----:B------:R-:W3:Y:S04]  /*3d870*/  @P2 LDG.E.U16 R71, desc[UR6][R42.64] ;  /* 0x000000062a472981 */ /* 0x000ee8000c1e1500 */
[----:B------:R-:W3:Y:S04]  /*3d880*/  @P2 LDG.E.U16 R34, desc[UR6][R36.64] ;  /* 0x0000000624222981 */ /* 0x000ee8000c1e1500 */
[----:B------:R-:W3:Y:S04]  /*3d890*/  @P1 LDG.E.U16 R35, desc[UR6][R10.64] ;  /* 0x000000060a231981 */ /* 0x000ee8000c1e1500 */
[----:B------:R-:W3:Y:S04]  /*3d8a0*/  @P1 LDG.E.U16 R8, desc[UR6][R30.64] ;  /* 0x000000061e081981 */ /* 0x000ee8000c1e1500 */
[----:B------:R-:W3:Y:S04]  /*3d8b0*/  @P1 LDG.E.U16 R9, desc[UR6][R28.64] ;  /* 0x000000061c091981 */ /* 0x000ee8000c1e1500 */
[----:B------:R-:W3:Y:S04]  /*3d8c0*/  @P2 LDG.E.U16 R54, desc[UR6][R46.64] ;  /* 0x000000062e362981 */ /* 0x000ee8000c1e1500 */
[----:B----4-:R0:W-:Y:S04]  /*3d8d0*/  @P4 STL [R1+0x1078], R75 ;  /* 0x0010784b01004387 */ /* 0x0101e80000100800 */
[----:B0-----:R-:W4:Y:S04]  /*3d8e0*/  LDL R75, [R1+0x1798] ;  /* 0x00179800014b7983 */ /* 0x001f280000100800 */
[----:B------:R-:W4:Y:S04]  /*3d8f0*/  LDL.LU.64 R58, [R1+0x26f8] ;  /* 0x0026f800013a7983 */ /* 0x000f280000300a00 */
[----:B--2---:R0:W-:Y:S04]  /*3d900*/  @P4 STL [R1+0x1074], R17 ;  /* 0x0010741101004387 */ /* 0x0041e80000100800 */
[----:B0-----:R-:W2:Y:S04]  /*3d910*/  LDL.LU R17, [R1+0x26f0] ;  /* 0x0026f00001117983 */ /* 0x001ea80000300800 */
[----:B------:R-:W2:Y:S04]  /*3d920*/  LDL.LU.64 R48, [R1+0x26e8] ;  /* 0x0026e80001307983 */ /* 0x000ea80000300a00 */
[----:B------:R0:W-:Y:S01]  /*3d930*/  @P4 STL [R1+0x1070], R55 ;  /* 0x0010703701004387 */ /* 0x0001e20000100800 */
[----:B------:R-:W-:-:S03]  /*3d940*/  ISETP.GT.AND P4, PT, R4, 0x5e, PT ;  /* 0x0000005e0400780c */ /* 0x000fc60003f84270 */
[----:B------:R-:W2:Y:S04]  /*3d950*/  LDL.LU.64 R46, [R1+0x26e0] ;  /* 0x0026e000012e7983 */ /* 0x000ea80000300a00 */
[----:B0-----:R-:W2:Y:S04]  /*3d960*/  LDL R55, [R1+0x1794] ;  /* 0x0017940001377983 */ /* 0x001ea80000100800 */
        /* <DEDUP_REMOVED lines=22> */
[----:B------:R0:W-:Y:S04]  /*3dad0*/  @P1 STL [R1+0x105c], R35 ;  /* 0x00105c2301001387 */ /* 0x0001e80000100800 */
[----:B----4-:R-:W4:Y:S04]  /*3dae0*/  @P2 LDG.E.U16 R75, desc[UR6][R18.64] ;  /* 0x00000006124b2981 */ /* 0x010f28000c1e1500 */
[----:B0-----:R-:W4:Y:S04]  /*3daf0*/  LDL.LU R35, [R1+0x26a0] ;  /* 0x0026a00001237983 */ /* 0x001f280000300800 */
[----:B------:R-:W4:Y:S04]  /*3db00*/  LDL.LU.64 R30, [R1+0x2698] ;  /* 0x00269800011e7983 */ /* 0x000f280000300a00 */
[----:B------:R0:W-:Y:S04]  /*3db10*/  @P1 STL [R1+0x1058], R8 ;  /* 0x0010580801001387 */ /* 0x0001e80000100800 */
[----:B--2---:R-:W2:Y:S04]  /*3db20*/  @P2 LDG.E.U16 R55, desc[UR6][R14.64] ;  /* 0x000000060e372981 */ /* 0x004ea8000c1e1500 */
[----:B0-----:R-:W2:Y:S04]  /*3db30*/  LDL.LU R8, [R1+0x2690] ;  /* 0x0026900001087983 */ /* 0x001ea80000300800 */
[----:B------:R-:W2:Y:S04]  /*3db40*/  LDL.LU.64 R28, [R1+0x2688] ;  /* 0x00268800011c7983 */ /* 0x000ea80000300a00 */
[----:B------:R0:W-:Y:S04]  /*3db50*/  @P1 STL [R1+0x1054], R9 ;  /* 0x0010540901001387 */ /* 0x0001e80000100800 */
[----:B0-----:R-:W2:Y:S04]  /*3db60*/  LDL.LU R9, [R1+0x2680] ;  /* 0x0026800001097983 */ /* 0x001ea80000300800 */
[----:B------:R-:W2:Y:S04]  /*3db70*/  LDL.LU.64 R6, [R1+0x2678] ;  /* 0x0026780001067983 */ /* 0x000ea80000300a00 */
        /* <DEDUP_REMOVED lines=10> */
[----:B------:R-:W-:Y:S04]  /*3dc20*/  @P5 STL [R1+0x1040], R79 ;  /* 0x0010404f01005387 */ /* 0x000fe80000100800 */
[----:B------:R-:W-:Y:S04]  /*3dc30*/  @P5 STL [R1+0x1044], R93 ;  /* 0x0010445d01005387 */ /* 0x000fe80000100800 */
[----:B------:R-:W2:Y:S04]  /*3dc40*/  LDL.LU.64 R68, [R1+0x2640] ;  /* 0x0026400001447983 */ /* 0x000ea80000300a00 */
[----:B------:R-:W2:Y:S04]  /*3dc50*/  LDL R26, [R1+0x103c] ;  /* 0x00103c00011a7983 */ /* 0x000ea80000100800 */
[----:B------:R0:W-:Y:S04]  /*3dc60*/  @P4 STL [R1+0x17a4], R0 ;  /* 0x0017a40001004387 */ /* 0x0001e80000100800 */
[----:B0-----:R-:W2:Y:S04]  /*3dc70*/  LDL R0, [R1+0x1038] ;  /* 0x0010380001007983 */ /* 0x001ea80000100800 */
[----:B------:R0:W-:Y:S04]  /*3dc80*/  @P4 STL [R1+0x17a0], R2 ;  /* 0x0017a00201004387 */ /* 0x0001e80000100800 */
[----:B------:R-:W2:Y:S04]  /*3dc90*/  LDL R27, [R1+0x1030] ;  /* 0x00103000011b7983 */ /* 0x000ea80000100800 */
[----:B0-----:R-:W2:Y:S01]  /*3dca0*/  LDL R2, [R1+0x1034] ;  /* 0x0010340001027983 */ /* 0x001ea20000100800 */
[----:B------:R-:W-:-:S03]  /*3dcb0*/  ISETP.GT.AND P1, PT, R4, 0x60, PT ;  /* 0x000000600400780c */ /* 0x000fc60003f24270 */
[----:B------:R0:W-:Y:S04]  /*3dcc0*/  @P4 STL [R1+0x179c], R74 ;  /* 0x00179c4a01004387 */ /* 0x0001e80000100800 */
[----:B------:R1:W-:Y:S04]  /*3dcd0*/  @P4 STL [R1+0x17a8], R78 ;  /* 0x0017a84e01004387 */ /* 0x0003e80000100800 */
[----:B------:R-:W2:Y:S04]  /*3dce0*/  LDL R79, [R1+0x1028] ;  /* 0x00102800014f7983 */ /* 0x000ea80000100800 */
[----:B0-----:R-:W2:Y:S04]  /*3dcf0*/  LDL R74, [R1+0x1024] ;  /* 0x00102400014a7983 */ /* 0x001ea80000100800 */
[----:B-1----:R-:W2:Y:S04]  /*3dd00*/  LDL R78, [R1+0x102c] ;  /* 0x00102c00014e7983 */ /* 0x002ea80000100800 */
[----:B---3--:R-:W3:Y:S04]  /*3dd10*/  @P2 LDG.E.U16 R54, desc[UR6][R12.64] ;  /* 0x000000060c362981 */ /* 0x008ee8000c1e1500 */
[----:B----4-:R0:W-:Y:S04]  /*3dd20*/  @P2 STL [R1+0x1798], R75 ;  /* 0x0017984b01002387 */ /* 0x0101e80000100800 */
[----:B------:R-:W4:Y:S04]  /*3dd30*/  LDL R18, [R1+0x101c] ;  /* 0x00101c0001127983 */ /* 0x000f280000100800 */
[----:B------:R-:W4:Y:S04]  /*3dd40*/  LDL R19, [R1+0x1018] ;  /* 0x0010180001137983 */ /* 0x000f280000100800 */
[----:B------:R-:W4:Y:S04]  /*3dd50*/  LDL R14, [R1+0x1014] ;  /* 0x00101400010e7983 */ /* 0x000f280000100800 */
[----:B------:R-:W4:Y:S04]  /*3dd60*/  LDL R15, [R1+0x1010] ;  /* 0x00101000010f7983 */ /* 0x000f280000100800 */
[----:B--2---:R-:W2:Y:S04]  /*3dd70*/  @P2 LDG.E.U16 R5, desc[UR6][R32.64] ;  /* 0x0000000620052981 */ /* 0x004ea8000c1e1500 */
[----:B0-----:R-:W2:Y:S04]  /*3dd80*/  LDL R75, [R1+0x1020] ;  /* 0x00102000014b7983 */ /* 0x001ea80000100800 */
[----:B------:R-:W2:Y:S04]  /*3dd90*/  @P1 LDG.E.U16 R26, desc[UR6][R72.64] ;  /* 0x00000006481a1981 */ /* 0x000ea8000c1e1500 */
[----:B------:R-:W2:Y:S04]  /*3dda0*/  @P1 LDG.E.U16 R0, desc[UR6][R66.64] ;  /* 0x0000000642001981 */ /* 0x000ea8000c1e1500 */
[----:B------:R-:W2:Y:S04]  /*3ddb0*/  @P1 LDG.E.U16 R27, desc[UR6][R62.64] ;  /* 0x000000063e1b1981 */ /* 0x000ea8000c1e1500 */
[----:B------:R-:W2:Y:S01]  /*3ddc0*/  @P1 LDG.E.U16 R2, desc[UR6][R22.64] ;  /* 0x0000000616021981 */ /* 0x000ea2000c1e1500 */
[----:B------:R-:W-:-:S02]  /*3ddd0*/  ISETP.GT.AND P5, PT, R4, 0x61, PT ;  /* 0x000000610400780c */ /* 0x000fc40003fa4270 */
[C---:B------:R-:W-:Y:S01]  /*3dde0*/  ISETP.GT.AND P4, PT, R4.reuse, 0x62, PT ;  /* 0x000000620400780c */ /* 0x040fe20003f84270 */
[----:B------:R-:W2:Y:S04]  /*3ddf0*/  LDL R40, [R1+0x100c] ;  /* 0x00100c0001287983 */ /* 0x000ea80000100800 */
[----:B------:R-:W2:Y:S04]  /*3de00*/  LDL R41, [R1+0x1008] ;  /* 0x0010080001297983 */ /* 0x000ea80000100800 */
[----:B------:R-:W2:Y:S04]  /*3de10*/  LDL R12, [R1+0x1004] ;  /* 0x00100400010c7983 */ /* 0x000ea80000100800 */
[----:B------:R-:W2:Y:S04]  /*3de20*/  LDL R13, [R1+0x1000] ;  /* 0x00100000010d7983 */ /* 0x000ea80000100800 */
[----:B------:R-:W2:Y:S04]  /*3de30*/  LDL.LU R93, [R1+0xfe0] ;  /* 0x000fe000015d7983 */ /* 0x000ea80000300800 */
[----:B------:R-:W2:Y:S04]  /*3de40*/  LDL R32, [R1+0xffc] ;  /* 0x000ffc0001207983 */ /* 0x000ea80000100800 */
[----:B------:R-:W2:Y:S04]  /*3de50*/  LDL R33, [R1+0xff8] ;  /* 0x000ff80001217983 */ /* 0x000ea80000100800 */
[----:B------:R-:W2:Y:S04]  /*3de60*/  LDL R56, [R1+0xff4] ;  /* 0x000ff40001387983 */ /* 0x000ea80000100800 */
[----:B------:R-:W2:Y:S04]  /*3de70*/  LDL R57, [R1+0xff0] ;  /* 0x000ff00001397983 */ /* 0x000ea80000100800 */
[----:B------:R-:W2:Y:S04]  /*3de80*/  @P5 LDG.E.U16 R79, desc[UR6][R76.64] ;  /* 0x000000064c4f5981 */ /* 0x000ea8000c1e1500 */
[----:B------:R-:W2:Y:S04]  /*3de90*/  @P5 LDG.E.U16 R74, desc[UR6][R20.64] ;  /* 0x00000006144a5981 */ /* 0x000ea8000c1e1500 */
[----:B------:R-:W2:Y:S04]  /*3dea0*/  @P5 LDG.E.U16 R78, desc[UR6][R80.64] ;  /* 0x00000006504e5981 */ /* 0x000ea8000c1e1500 */
[----:B---3--:R0:W-:Y:S04]  /*3deb0*/  @P2 STL [R1+0x1790], R54 ;  /* 0x0017903601002387 */ /* 0x0081e80000100800 */
[----:B0-----:R-:W3:Y:S04]  /*3dec0*/  LDL R54, [R1+0xfec] ;  /* 0x000fec0001367983 */ /* 0x001ee80000100800 */
[----:B------:R0:W-:Y:S04]  /*3ded0*/  @P2 STL [R1+0x1794], R55 ;  /* 0x0017943701002387 */ /* 0x0001e80000100800 */
[----:B0-----:R-:W3:Y:S04]  /*3dee0*/  LDL R55, [R1+0xfe8] ;  /* 0x000fe80001377983 */ /* 0x001ee80000100800 */
[----:B----4-:R-:W4:Y:S04]  /*3def0*/  @P4 LDG.E.U16 R18, desc[UR6][R58.64] ;  /* 0x000000063a124981 */ /* 0x010f28000c1e1500 */
[----:B------:R-:W3:Y:S04]  /*3df00*/  @P4 LDG.E.U16 R19, desc[UR6][R16.64] ;  /* 0x0000000610134981 */ /* 0x000ee8000c1e1500 */
[----:B------:R-:W3:Y:S04]  /*3df10*/  @P4 LDG.E.U16 R14, desc[UR6][R48.64] ;  /* 0x00000006300e4981 */ /* 0x000ee8000c1e1500 */
[----:B------:R-:W3:Y:S04]  /*3df20*/  @P4 LDG.E.U16 R15, desc[UR6][R46.64] ;  /* 0x000000062e0f4981 */ /* 0x000ee8000c1e1500 */
[----:B--2---:R-:W2:Y:S04]  /*3df30*/  @P5 LDG.E.U16 R75, desc[UR6][R60.64] ;  /* 0x000000063c4b5981 */ /* 0x004ea8000c1e1500 */
[----:B------:R0:W-:Y:S04]  /*3df40*/  @P2 STL [R1+0x178c], R5 ;  /* 0x00178c0501002387 */ /* 0x0001e80000100800 */
[----:B0-----:R-:W3:Y:S04]  /*3df50*/  LDL R5, [R1+0xfe4] ;  /* 0x000fe40001057983 */ /* 0x001ee80000100800 */
[----:B------:R-:W3:Y:S04]  /*3df60*/  LDL.LU.64 R72, [R1+0x2638] ;  /* 0x0026380001487983 */ /* 0x000ee80000300a00 */
[----:B------:R0:W-:Y:S04]  /*3df70*/  @P1 STL [R1+0x103c], R26 ;  /* 0x00103c1a01001387 */ /* 0x0001e80000100800 */
[----:B0-----:R-:W3:Y:S04]  /*3df80*/  LDL.LU R26, [R1+0x2630] ;  /* 0x00263000011a7983 */ /* 0x001ee80000300800 */
[----:B------:R-:W3:Y:S04]  /*3df90*/  LDL.LU.64 R66, [R1+0x2628] ;  /* 0x0026280001427983 */ /* 0x000ee80000300a00 */
[----:B------:R-:W3:Y:S04]  /*3dfa0*/  LDL.LU.64 R22, [R1+0x2620] ;  /* 0x0026200001167983 */ /* 0x000ee80000300a00 */
[----:B------:R0:W-:Y:S04]  /*3dfb0*/  @P1 STL [R1+0x1038], R0 ;  /* 0x0010380001001387 */ /* 0x0001e80000100800 */
[----:B0-----:R-:W3:Y:S04]  /*3dfc0*/  LDL R0, [R1+0xfdc] ;  /* 0x000fdc0001007983 */ /* 0x001ee80000100800 */
[----:B------:R0:W-:Y:S04]  /*3dfd0*/  @P1 STL [R1+0x1034], R2 ;  /* 0x0010340201001387 */ /* 0x0001e80000100800 */
[----:B0-----:R-:W3:Y:S04]  /*3dfe0*/  LDL R2, [R1+0xfd8] ;  /* 0x000fd80001027983 */ /* 0x001ee80000100800 */
[----:B------:R-:W3:Y:S04]  /*3dff0*/  LDL.LU.64 R62, [R1+0x2618] ;  /* 0x00261800013e7983 */ /* 0x000ee80000300a00 */
[----:B------:R0:W-:Y:S04]  /*3e000*/  @P1 STL [R1+0x1030], R27 ;  /* 0x0010301b01001387 */ /* 0x0001e80000100800 */
[----:B0-----:R-:W3:Y:S04]  /*3e010*/  LDL.LU R27, [R1+0x2610] ;  /* 0x00261000011b7983 */ /* 0x001ee80000300800 */
[----:B------:R-:W3:Y:S01]  /*3e020*/  LDL.LU.64 R80, [R1+0x2608] ;  /* 0x0026080001507983 */ /* 0x000ee20000300a00 */
[----:B------:R-:W-:-:S02]  /*3e030*/  ISETP.GT.AND P2, PT, R4, 0x63, PT ;  /* 0x000000630400780c */ /* 0x000fc40003f44270 */
[C---:B------:R-:W-:Y:S01]  /*3e040*/  ISETP.GT.AND P1, PT, R4.reuse, 0x64, PT ;  /* 0x000000640400780c */ /* 0x040fe20003f24270 */
[----:B------:R0:W-:Y:S10]  /*3e050*/  @P5 STL [R1+0x102c], R78 ;  /* 0x00102c4e01005387 */ /* 0x0001f40000100800 */
[----:B------:R-:W3:Y:S04]  /*3e060*/  @P2 LDG.E.U16 R40, desc[UR6][R44.64] ;  /* 0x000000062c282981 */ /* 0x000ee8000c1e1500 */
[----:B0-----:R-:W3:Y:S04]  /*3e070*/  LDL.LU R78, [R1+0x2600] ;  /* 0x00260000014e7983 */ /* 0x001ee80000300800 */
[----:B------:R-:W3:Y:S04]  /*3e080*/  LDL.LU.64 R76, [R1+0x25f8] ;  /* 0x0025f800014c7983 */ /* 0x000ee80000300a00 */
[----:B------:R-:W3:Y:S04]  /*3e090*/  @P2 LDG.E.U16 R41, desc[UR6][R42.64] ;  /* 0x000000062a292981 */ /* 0x000ee8000c1e1500 */
[----:B------:R0:W-:Y:S04]  /*3e0a0*/  @P5 STL [R1+0x1028], R79 ;  /* 0x0010284f01005387 */ /* 0x0001e80000100800 */
        /* <DEDUP_REMOVED lines=8> */
[----:B------:R-:W3:Y:S04]  /*3e130*/  LDL.LU.64 R60, [R1+0x25e0] ;  /* 0x0025e000013c7983 */ /* 0x000ee80000300a00 */
[----:B--2---:R-:W-:Y:S04]  /*3e140*/  @P5 STL [R1+0x1020], R75 ;  /* 0x0010204b01005387 */ /* 0x004fe80000100800 */
[----:B------:R0:W-:Y:S01]  /*3e150*/  @P5 STL [R1+0x1024], R74 ;  /* 0x0010244a01005387 */ /* 0x0001e20000100800 */
[----:B------:R-:W-:-:S03]  /*3e160*/  ISETP.GT.AND P5, PT, R4, 0x65, PT ;  /* 0x000000650400780c */ /* 0x000fc60003fa4270 */
[----:B0-----:R-:W2:Y:S04]  /*3e170*/  LDL.64 R74, [R1+0xc0] ;  /* 0x0000c000014a7983 */ /* 0x001ea80000100a00 */
[----:B------:R-:W2:Y:S04]  /*3e180*/  LDL.LU.64 R58, [R1+0x25d8] ;  /* 0x0025d800013a7983 */ /* 0x000ea80000300a00 */
[----:B----4-:R0:W-:Y:S04]  /*3e190*/  @P4 STL [R1+0x101c], R18 ;  /* 0x00101c1201004387 */ /* 0x0101e80000100800 */
[----:B---3--:R-:W3:Y:S04]  /*3e1a0*/  @P5 LDG.E.U16 R54, desc[UR6][R8.64] ;  /* 0x0000000608365981 */ /* 0x008ee8000c1e1500 */
[----:B------:R-:W4:Y:S04]  /*3e1b0*/  @P5 LDG.E.U16 R55, desc[UR6][R6.64] ;  /* 0x0000000606375981 */ /* 0x000f28000c1e1500 */
[----:B------:R-:W2:Y:S04]  /*3e1c0*/  @P5 LDG.E.U16 R5, desc[UR6][R52.64] ;  /* 0x0000000634055981 */ /* 0x000ea8000c1e1500 */
[----:B------:R-:W2:Y:S04]  /*3e1d0*/  @P5 LDG.E.U16 R93, desc[UR6][R50.64] ;  /* 0x00000006325d5981 */ /* 0x000ea8000c1e1500 */
        /* <DEDUP_REMOVED lines=8> */
[----:B------:R0:W-:Y:S01]  /*3e260*/  @P4 STL [R1+0x1010], R15 ;  /* 0x0010100f01004387 */ /* 0x0001e20000100800 */
[----:B------:R-:W-:-:S03]  /*3e270*/  ISETP.GT.AND P4, PT, R4, 0x68, PT ;  /* 0x000000680400780c */ /* 0x000fc60003f84270 */
[----:B0-----:R-:W2:Y:S04]  /*3e280*/  LDL.LU R15, [R1+0x25a0] ;  /* 0x0025a000010f7983 */ /* 0x001ea80000300800 */
[----:B------:R-:W2:Y:S06]  /*3e290*/  LDL.LU.64 R44, [R1+0x2598] ;  /* 0x00259800012c7983 */ /* 0x000eac0000300a00 */
        /* <DEDUP_REMOVED lines=30> */
[----:B0-----:R-:W3:Y:S04]  /*3e480*/  LDL.LU R55, [R1+0x2500] ;  /* 0x0025000001377983 */ /* 0x001ee80000300800 */
[----:B------:R-:W4:Y:S04]  /*3e490*/  LDL.LU.64 R52, [R1+0x24f8] ;  /* 0x0024f80001347983 */ /* 0x000f280000300a00 */
[----:B--2---:R0:W-:Y:S04]  /*3e4a0*/  @P5 STL [R1+0xfe4], R5 ;  /* 0x000fe40501005387 */ /* 0x0041e80000100800 */
[----:B0-----:R-:W2:Y:S04]  /*3e4b0*/  LDL.LU R5, [R1+0x24f0] ;  /* 0x0024f00001057983 */ /* 0x001ea80000300800 */
[----:B------:R-:W2:Y:S04]  /*3e4c0*/  LDL.LU.64 R50, [R1+0x24e8] ;  /* 0x0024e80001327983 */ /* 0x000ea80000300a00 */
[----:B------:R-:W-:Y:S04]  /*3e4d0*/  STL [R1+0x2148], R93 ;  /* 0x0021485d01007387 */ /* 0x000fe80000100800 */
[----:B------:R-:W2:Y:S04]  /*3e4e0*/  LDL.LU.64 R26, [R1+0x24e0] ;  /* 0x0024e000011a7983 */ /* 0x000ea80000300a00 */
[----:B------:R0:W-:Y:S04]  /*3e4f0*/  @P4 STL [R1+0xfdc], R0 ;  /* 0x000fdc0001004387 */ /* 0x0001e80000100800 */
[----:B0-----:R-:W2:Y:S04]  /*3e500*/  LDL.LU R0, [R1+0x24d8] ;  /* 0x0024d80001007983 */ /* 0x001ea80000300800 */
[----:B------:R-:W3:Y:S04]  /*3e510*/  LDL.LU.64 R80, [R1+0x24d0] ;  /* 0x0024d00001507983 */ /* 0x000ee80000300a00 */
[----:B------:R0:W-:Y:S04]  /*3e520*/  @P4 STL [R1+0xfd8], R2 ;  /* 0x000fd80201004387 */ /* 0x0001e80000100800 */
[----:B0-----:R-:W3:Y:S04]  /*3e530*/  LDL.LU R2, [R1+0x24c8] ;  /* 0x0024c80001027983 */ /* 0x001ee80000300800 */
[----:B--2---:R-:W2:Y:S04]  /*3e540*/  @P4 LDG.E.U16 R0, desc[UR6][R78.64] ;  /* 0x000000064e004981 */ /* 0x004ea8000c1e1500 */
[----:B---3--:R-:W3:Y:S04]  /*3e550*/  @P4 LDG.E.U16 R2, desc[UR6][R76.64] ;  /* 0x000000064c024981 */ /* 0x008ee8000c1e1500 */
[----:B------:R-:W2:Y:S04]  /*3e560*/  LDL.LU.64 R76, [R1+0x24c0] ;  /* 0x0024c000014c7983 */ /* 0x000ea80000300a00 */
[----:B---3--:R0:W-:Y:S04]  /*3e570*/  STL [R1+0xfd4], R2 ;  /* 0x000fd40201007387 */ /* 0x0081e80000100800 */
[----:B0-----:R-:W3:Y:S04]  /*3e580*/  LDL.LU R2, [R1+0x24b8] ;  /* 0x0024b80001027983 */ /* 0x001ee80000300800 */
[----:B------:R-:W3:Y:S01]  /*3e590*/  LDL.LU.64 R78, [R1+0x24b0] ;  /* 0x0024b000014e7983 */ /* 0x000ee20000300a00 */
[----:B------:R-:W-:-:S03]  /*3e5a0*/  ISETP.GT.AND P1, PT, R4, 0x70, PT ;  /* 0x000000700400780c */ /* 0x000fc60003f24270 */
[----:B--2---:R0:W-:Y:S04]  /*3e5b0*/  STL [R1+0xfd0], R0 ;  /* 0x000fd00001007387 */ /* 0x0041e80000100800 */
[----:B0-----:R-:W2:Y:S01]  /*3e5c0*/  LDL.LU R0, [R1+0x24a8] ;  /* 0x0024a80001007983 */ /* 0x001ea20000300800 */
[----:B---3--:R-:W-:Y:S02]  /*3e5d0*/  PRMT R78, RZ, 0x7610, R78 ;  /* 0x00007610ff4e7816 */ /* 0x008fe4000000004e */
[----:B------:R-:W-:Y:S02]  /*3e5e0*/  PRMT R79, RZ, 0x7610, R79 ;  /* 0x00007610ff4f7816 */ /* 0x000fe4000000004f */
[----:B------:R-:W-:Y:S02]  /*3e5f0*/  PRMT R2, RZ, 0x7610, R2 ;  /* 0x00007610ff027816 */ /* 0x000fe40000000002 */
[----:B------:R-:W3:Y:S04]  /*3e600*/  @P1 LDG.E.U16 R78, desc[UR6][R74.64] ;  /* 0x000000064a4e1981 */ /* 0x000ee8000c1e1500 */
[----:B------:R-:W4:Y:S04]  /*3e610*/  @P1 LDG.E.U16 R79, desc[UR6][R80.64] ;  /* 0x00000006504f1981 */ /* 0x000f28000c1e1500 */
[----:B------:R-:W4:Y:S04]  /*3e620*/  @P1 LDG.E.U16 R2, desc[UR6][R76.64] ;  /* 0x000000064c021981 */ /* 0x000f28000c1e1500 */
[----:B------:R-:W4:Y:S01]  /*3e630*/  LDL.LU.64 R74, [R1+0x24a0] ;  /* 0x0024a000014a7983 */ /* 0x000f220000300a00 */
[----:B--2---:R-:W-:-:S03]  /*3e640*/  PRMT R0, RZ, 0x7610, R0 ;  /* 0x00007610ff007816 */ /* 0x004fc60000000000 */
[----:B---3--:R0:W-:Y:S04]  /*3e650*/  STL [R1+0xf7c], R78 ;  /* 0x000f7c4e01007387 */ /* 0x0081e80000100800 */
[----:B0-----:R-:W2:Y:S04]  /*3e660*/  LDL.LU R78, [R1+0x2498] ;  /* 0x00249800014e7983 */ /* 0x001ea80000300800 */
[----:B------:R-:W3:Y:S04]  /*3e670*/  LDL.LU.64 R80, [R1+0x2490] ;  /* 0x0024900001507983 */ /* 0x000ee80000300a00 */
[----:B----4-:R0:W-:Y:S04]  /*3e680*/  STL [R1+0xf78], R79 ;  /* 0x000f784f01007387 */ /* 0x0101e80000100800 */
[----:B------:R1:W4:Y:S04]  /*3e690*/  @P1 LDG.E.U16 R0, desc[UR6][R74.64] ;  /* 0x000000064a001981 */ /* 0x000328000c1e1500 */
[----:B0-----:R-:W2:Y:S04]  /*3e6a0*/  LDL.LU R79, [R1+0x2488] ;  /* 0x00248800014f7983 */ /* 0x001ea80000300800 */
[----:B------:R-:W2:Y:S04]  /*3e6b0*/  LDL.LU.64 R76, [R1+0x2480] ;  /* 0x00248000014c7983 */ /* 0x000ea80000300a00 */
[----:B------:R0:W-:Y:S04]  /*3e6c0*/  STL [R1+0xf74], R2 ;  /* 0x000f740201007387 */ /* 0x0001e80000100800 */
[----:B0-----:R-:W2:Y:S04]  /*3e6d0*/  LDL.LU R2, [R1+0x2478] ;  /* 0x0024780001027983 */ /* 0x001ea80000300800 */
[----:B------:R-:W1:Y:S01]  /*3e6e0*/  LDL.LU.64 R74, [R1+0x2470] ;  /* 0x00247000014a7983 */ /* 0x000e620000300a00 */
[----:B------:R-:W-:-:S02]  /*3e6f0*/  ISETP.GT.AND P4, PT, R4, 0x78, PT ;  /* 0x000000780400780c */ /* 0x000fc40003f84270 */
[----:B-1----:R-:W-:Y:S02]  /*3e700*/  PRMT R74, RZ, 0x7610, R74 ;  /* 0x00007610ff4a7816 */ /* 0x002fe4000000004a */
[----:B------:R-:W-:-:S09]  /*3e710*/  PRMT R75, RZ, 0x7610, R75 ;  /* 0x00007610ff4b7816 */ /* 0x000fd2000000004b */
[----:B---3--:R-:W3:Y:S04]  /*3e720*/  @P4 LDG.E.U16 R74, desc[UR6][R80.64] ;  /* 0x00000006504a4981 */ /* 0x008ee8000c1e1500 */
[----:B--2---:R-:W2:Y:S04]  /*3e730*/  @P4 LDG.E.U16 R75, desc[UR6][R78.64] ;  /* 0x000000064e4b4981 */ /* 0x004ea8000c1e1500 */
[----:B----4-:R0:W-:Y:S01]  /*3e740*/  STL [R1+0xf70], R0 ;  /* 0x000f700001007387 */ /* 0x0101e20000100800 */
[----:B------:R-:W-:-:S06]  /*3e750*/  PRMT R2, RZ, 0x7610, R2 ;  /* 0x00007610ff027816 */ /* 0x000fcc0000000002 */
[----:B------:R-:W4:Y:S04]  /*3e760*/  @P4 LDG.E.U16 R2, desc[UR6][R76.64] ;  /* 0x000000064c024981 */ /* 0x000f28000c1e1500 */
[----:B0-----:R-:W2:Y:S04]  /*3e770*/  LDL.LU R0, [R1+0x2468] ;  /* 0x0024680001007983 */ /* 0x001ea80000300800 */
[----:B---3--:R0:W-:Y:S04]  /*3e780*/  STL [R1+0xf1c], R74 ;  /* 0x000f1c4a01007387 */ /* 0x0081e80000100800 */
[----:B0-----:R-:W3:Y:S04]  /*3e790*/  LDL.LU R74, [R1+0x2464] ;  /* 0x00246400014a7983 */ /* 0x001ee80000300800 */
[----:B------:R-:W-:Y:S04]  /*3e7a0*/  STL [R1+0x1f80], R80 ;  /* 0x001f805001007387 */ /* 0x000fe80000100800 */
[----:B------:R-:W-:Y:S04]  /*3e7b0*/  STL [R1+0x214c], R80 ;  /* 0x00214c5001007387 */ /* 0x000fe80000100800 */
[----:B------:R-:W-:Y:S04]  /*3e7c0*/  STL [R1+0x1f7c], R81 ;  /* 0x001f7c5101007387 */ /* 0x000fe80000100800 */
[----:B------:R-:W-:Y:S04]  /*3e7d0*/  STL [R1+0x2150], R81 ;  /* 0x0021505101007387 */ /* 0x000fe80000100800 */
[----:B--2---:R0:W-:Y:S04]  /*3e7e0*/  STL [R1+0xf18], R75 ;  /* 0x000f184b01007387 */ /* 0x0041e80000100800 */
[----:B0-----:R-:W3:Y:S01]  /*3e7f0*/  LDL.LU R75, [R1+0x2460] ;  /* 0x00246000014b7983 */ /* 0x001ee20000300800 */
[----:B------:R-:W-:-:S03]  /*3e800*/  PRMT R0, RZ, 0x7610, R0 ;  /* 0x00007610ff007816 */ /* 0x000fc60000000000 */
[----:B------:R-:W-:Y:S04]  /*3e810*/  STL [R1+0x1f88], R78 ;  /* 0x001f884e01007387 */ /* 0x000fe80000100800 */
[----:B------:R-:W-:Y:S04]  /*3e820*/  STL [R1+0x2154], R78 ;  /* 0x0021544e01007387 */ /* 0x000fe80000100800 */
[----:B------:R-:W-:Y:S04]  /*3e830*/  STL [R1+0x1f84], R79 ;  /* 0x001f844f01007387 */ /* 0x000fe80000100800 */
[----:B------:R-:W-:Y:S04]  /*3e840*/  STL [R1+0x2158], R79 ;  /* 0x0021584f01007387 */ /* 0x000fe80000100800 */
[----:B----4-:R0:W-:Y:S04]  /*3e850*/  STL [R1+0xf14], R2 ;  /* 0x000f140201007387 */ /* 0x0101e80000100800 */
[----:B0-----:R-:W2:Y:S04]  /*3e860*/  LDL.LU R2, [R1+0x245c] ;  /* 0x00245c0001027983 */ /* 0x001ea80000300800 */
[----:B---3--:R-:W3:Y:S01]  /*3e870*/  @P4 LDG.E.U16 R0, desc[UR6][R74.64] ;  /* 0x000000064a004981 */ /* 0x008ee2000c1e1500 */
[----:B------:R-:W-:-:S02]  /*3e880*/  ISETP.GT.AND P2, PT, R4, 0x66, PT ;  /* 0x000000660400780c */ /* 0x000fc40003f44270 */
[----:B------:R-:W-:Y:S01]  /*3e890*/  PRMT R27, RZ, 0x7610, R27 ;  /* 0x00007610ff1b7816 */ /* 0x000fe2000000001b */
[----:B------:R-:W-:Y:S04]  /*3e8a0*/  STL [R1+0x1f90], R76 ;  /* 0x001f904c01007387 */ /* 0x000fe80000100800 */
[----:B------:R-:W-:Y:S01]  /*3e8b0*/  STL [R1+0x215c], R76 ;  /* 0x00215c4c01007387 */ /* 0x000fe20000100800 */
[----:B------:R-:W-:-:S03]  /*3e8c0*/  PRMT R5, RZ, 0x7610, R5 ;  /* 0x00007610ff057816 */ /* 0x000fc60000000005 */
[----:B------:R-:W-:Y:S04]  /*3e8d0*/  STL [R1+0x1f8c], R77 ;  /* 0x001f8c4d01007387 */ /* 0x000fe80000100800 */
[----:B------:R-:W-:Y:S04]  /*3e8e0*/  STL [R1+0x2160], R77 ;  /* 0x0021604d01007387 */ /* 0x000fe80000100800 */
[----:B------:R-:W4:Y:S04]  /*3e8f0*/  @P2 LDG.E.U16 R27, desc[UR6][R64.64] ;  /* 0x00000006401b2981 */ /* 0x000f28000c1e1500 */
[----:B------:R-:W4:Y:S01]  /*3e900*/  @P2 LDG.E.U16 R5, desc[UR6][R24.64] ;  /* 0x0000000618052981 */ /* 0x000f22000c1e1500 */
[----:B--2---:R-:W-:-:S06]  /*3e910*/  PRMT R2, RZ, 0x7610, R2 ;  /* 0x00007610ff027816 */ /* 0x004fcc0000000002 */
[----:B------:R-:W2:Y:S04]  /*3e920*/  @P2 LDG.E.U16 R2, desc[UR6][R38.64] ;  /* 0x0000000626022981 */ /* 0x000ea8000c1e1500 */
[----:B---3--:R0:W-:Y:S04]  /*3e930*/  STL [R1+0xf10], R0 ;  /* 0x000f100001007387 */ /* 0x0081e80000100800 */
[----:B0-----:R-:W3:Y:S04]  /*3e940*/  LDL.LU R0, [R1+0x2458] ;  /* 0x0024580001007983 */ /* 0x001ee80000300800 */
[----:B------:R-:W-:Y:S04]  /*3e950*/  STL [R1+0x1f98], R74 ;  /* 0x001f984a01007387 */ /* 0x000fe80000100800 */
[----:B------:R-:W-:Y:S04]  /*3e960*/  STL [R1+0x2164], R74 ;  /* 0x0021644a01007387 */ /* 0x000fe80000100800 */
[----:B------:R-:W-:Y:S04]  /*3e970*/  STL [R1+0x1f94], R75 ;  /* 0x001f944b01007387 */ /* 0x000fe80000100800 */
[----:B------:R-:W-:Y:S04]  /*3e980*/  STL [R1+0x2168], R75 ;  /* 0x0021684b01007387 */ /* 0x000fe80000100800 */
[----:B------:R-:W3:Y:S04]  /*3e990*/  LDL.LU.64 R64, [R1+0x2450] ;  /* 0x0024500001407983 */ /* 0x000ee80000300a00 */
[----:B----4-:R0:W-:Y:S04]  /*3e9a0*/  STL [R1+0x1788], R27 ;  /* 0x0017881b01007387 */ /* 0x0101e80000100800 */
[----:B0-----:R-:W4:Y:S04]  /*3e9b0*/  LDL.LU R27, [R1+0x2448] ;  /* 0x00244800011b7983 */ /* 0x001f280000300800 */
[----:B------:R-:W4:Y:S04]  /*3e9c0*/  LDL.LU.64 R24, [R1+0x2440] ;  /* 0x0024400001187983 */ /* 0x000f280000300a00 */
[----:B------:R0:W-:Y:S04]  /*3e9d0*/  STL [R1+0x1784], R5 ;  /* 0x0017840501007387 */ /* 0x0001e80000100800 */
[----:B0-----:R-:W4:Y:S04]  /*3e9e0*/  LDL.LU R5, [R1+0x2438] ;  /* 0x0024380001057983 */ /* 0x001f280000300800 */
[----:B------:R-:W4:Y:S04]  /*3e9f0*/  LDL.LU.64 R38, [R1+0x2430] ;  /* 0x0024300001267983 */ /* 0x000f280000300a00 */
[----:B--2---:R0:W-:Y:S04]  /*3ea00*/  STL [R1+0x1780], R2 ;  /* 0x0017800201007387 */ /* 0x0041e80000100800 */
[----:B0-----:R-:W2:Y:S01]  /*3ea10*/  LDL.LU R2, [R1+0x2428] ;  /* 0x0024280001027983 */ /* 0x001ea20000300800 */
[----:B---3--:R-:W-:-:S06]  /*3ea20*/  PRMT R0, RZ, 0x7610, R0 ;  /* 0x00007610ff007816 */ /* 0x008fcc0000000000 */
[----:B------:R-:W3:Y:S04]  /*3ea30*/  @P2 LDG.E.U16 R0, desc[UR6][R68.64] ;  /* 0x0000000644002981 */ /* 0x000ee8000c1e1500 */
[----:B------:R-:W3:Y:S01]  /*3ea40*/  LDL.LU.64 R68, [R1+0x2420] ;  /* 0x0024200001447983 */ /* 0x000ee20000300a00 */
[----:B------:R-:W-:Y:S02]  /*3ea50*/  ISETP.GT.AND P5, PT, R4, 0x67, PT ;  /* 0x000000670400780c */ /* 0x000fe40003fa4270 */
[----:B----4-:R-:W-:-:S11]  /*3ea60*/  PRMT R5, RZ, 0x7610, R5 ;  /* 0x00007610ff057816 */ /* 0x010fd60000000005 */
[----:B------:R-:W4:Y:S01]  /*3ea70*/  @P5 LDG.E.U16 R5, desc[UR6][R66.64] ;  /* 0x0000000642055981 */ /* 0x000f22000c1e1500 */
[----:B--2---:R-:W-:-:S06]  /*3ea80*/  PRMT R2, RZ, 0x7610, R2 ;  /* 0x00007610ff027816 */ /* 0x004fcc0000000002 */
[----:B------:R-:W2:Y:S04]  /*3ea90*/  @P5 LDG.E.U16 R2, desc[UR6][R22.64] ;  /* 0x0000000616025981 */ /* 0x000ea8000c1e1500 */
[----:B---3--:R0:W-:Y:S01]  /*3eaa0*/  STL [R1+0x177c], R0 ;  /* 0x00177c0001007387 */ /* 0x0081e20000100800 */
[----:B------:R-:W-:-:S03]  /*3eab0*/  PRMT R69, RZ, 0x7610, R69 ;  /* 0x00007610ff457816 */ /* 0x000fc60000000045 */
[----:B0-----:R-:W3:Y:S04]  /*3eac0*/  LDL.LU R0, [R1+0x2418] ;  /* 0x0024180001007983 */ /* 0x001ee80000300800 */
[----:B------:R-:W2:Y:S04]  /*3ead0*/  @P5 LDG.E.U16 R69, desc[UR6][R72.64] ;  /* 0x0000000648455981 */ /* 0x000ea8000c1e1500 */
[----:B------:R-:W4:Y:S01]  /*3eae0*/  LDL.LU.64 R72, [R1+0x2410] ;  /* 0x0024100001487983 */ /* 0x000f220000300a00 */
[----:B---3--:R-:W-:-:S03]  /*3eaf0*/  PRMT R0, RZ, 0x7610, R0 ;  /* 0x00007610ff007816 */ /* 0x008fc60000000000 */
[----:B--2---:R0:W-:Y:S04]  /*3eb00*/  STL [R1+0x1778], R69 ;  /* 0x0017784501007387 */ /* 0x0041e80000100800 */
[----:B------:R-:W2:Y:S04]  /*3eb10*/  @P5 LDG.E.U16 R0, desc[UR6][R62.64] ;  /* 0x000000063e005981 */ /* 0x000ea8000c1e1500 */
[----:B0-----:R-:W3:Y:S04]  /*3eb20*/  LDL.LU R69, [R1+0x2408] ;  /* 0x0024080001457983 */ /* 0x001ee80000300800 */
[----:B------:R-:W3:Y:S04]  /*3eb30*/  LDL.LU.64 R66, [R1+0x2400] ;  /* 0x0024000001427983 */ /* 0x000ee80000300a00 */
[----:B----4-:R0:W-:Y:S04]  /*3eb40*/  STL [R1+0x1774], R5 ;  /* 0x0017740501007387 */ /* 0x0101e80000100800 */
[----:B0-----:R-:W4:Y:S04]  /*3eb50*/  LDL.LU R5, [R1+0x23f8] ;  /* 0x0023f80001057983 */ /* 0x001f280000300800 */
[----:B------:R-:W3:Y:S04]  /*3eb60*/  LDL.LU.64 R22, [R1+0x23f0] ;  /* 0x0023f00001167983 */ /* 0x000ee80000300a00 */
[----:B------:R0:W-:Y:S04]  /*3eb70*/  STL [R1+0x1770], R2 ;  /* 0x0017700201007387 */ /* 0x0001e80000100800 */
[----:B0-----:R-:W3:Y:S04]  /*3eb80*/  LDL.LU R2, [R1+0x23e8] ;  /* 0x0023e80001027983 */ /* 0x001ee80000300800 */
[----:B------:R-:W3:Y:S01]  /*3eb90*/  LDL.LU.64 R62, [R1+0x23e0] ;  /* 0x0023e000013e7983 */ /* 0x000ee20000300a00 */
[----:B------:R-:W-:-:S03]  /*3eba0*/  ISETP.GT.AND P1, PT, R4, 0x69, PT ;  /* 0x000000690400780c */ /* 0x000fc60003f24270 */
[----:B--2---:R0:W-:Y:S04]  /*3ebb0*/  STL [R1+0x176c], R0 ;  /* 0x00176c0001007387 */ /* 0x0041e80000100800 */
[----:B0-----:R-:W2:Y:S01]  /*3ebc0*/  LDL.LU R0, [R1+0x23d8] ;  /* 0x0023d80001007983 */ /* 0x001ea20000300800 */
[----:B----4-:R-:W-:-:S06]  /*3ebd0*/  PRMT R5, RZ, 0x7610, R5 ;  /* 0x00007610ff057816 */ /* 0x010fcc0000000005 */
[----:B------:R-:W4:Y:S01]  /*3ebe0*/  @P1 LDG.E.U16 R5, desc[UR6][R60.64] ;  /* 0x000000063c051981 */ /* 0x000f22000c1e1500 */
[----:B---3--:R-:W-:Y:S02]  /*3ebf0*/  PRMT R63, RZ, 0x7610, R63 ;  /* 0x00007610ff3f7816 */ /* 0x008fe4000000003f */
[----:B------:R-:W-:-:S04]  /*3ec00*/  PRMT R2, RZ, 0x7610, R2 ;  /* 0x00007610ff027816 */ /* 0x000fc80000000002 */
[----:B------:R-:W3:Y:S04]  /*3ec10*/  @P1 LDG.E.U16 R63, desc[UR6][R20.64] ;  /* 0x00000006143f1981 */ /* 0x000ee8000c1e1500 */
[----:B------:R-:W4:Y:S04]  /*3ec20*/  @P1 LDG.E.U16 R2, desc[UR6][R58.64] ;  /* 0x000000063a021981 */ /* 0x000f28000c1e1500 */
[----:B------:R-:W4:Y:S01]  /*3ec30*/  LDL.LU.64 R20, [R1+0x23d0] ;  /* 0x0023d00001147983 */ /* 0x000f220000300a00 */
[----:B--2---:R-:W-:-:S06]  /*3ec40*/  PRMT R0, RZ, 0x7610, R0 ;  /* 0x00007610ff007816 */ /* 0x004fcc0000000000 */
[----:B------:R-:W2:Y:S04]  /*3ec50*/  @P1 LDG.E.U16 R0, desc[UR6][R16.64] ;  /* 0x0000000610001981 */ /* 0x000ea8000c1e1500 */
[----:B---3--:R0:W-:Y:S04]  /*3ec60*/  STL [R1+0xfcc], R63 ;  /* 0x000fcc3f01007387 */ /* 0x0081e80000100800 */
        /* <DEDUP_REMOVED lines=60> */
[----:B--2---:R-:W-:-:S06]  /*3f030*/  PRMT R0, RZ, 0x7610, R0 ;  /* 0x00007610ff007816 */ /* 0x004fcc0000000000 */
[----:B------:R0:W2:Y:S04]  /*3f040*/  @P2 LDG.E.U16 R0, desc[UR6][R66.64] ;  /* 0x0000000642002981 */ /* 0x0000a8000c1e1500 */
[----:B---3--:R1:W-:Y:S04]  /*3f050*/  STL [R1+0xf6c], R70 ;  /* 0x000f6c4601007387 */ /* 0x0083e80000100800 */
[----:B-1----:R-:W3:Y:S04]  /*3f060*/  LDL.LU R70, [R1+0x2308] ;  /* 0x0023080001467983 */ /* 0x002ee80000300800 */
[----:B------:R-:W2:Y:S04]  /*3f070*/  LDL.LU.64 R72, [R1+0x2300] ;  /* 0x0023000001487983 */ /* 0x000ea80000300a00 */
[----:B----4-:R1:W-:Y:S04]  /*3f080*/  STL [R1+0xf68], R71 ;  /* 0x000f684701007387 */ /* 0x0103e80000100800 */
[----:B-1----:R-:W3:Y:S04]  /*3f090*/  LDL.LU R71, [R1+0x22f8] ;  /* 0x0022f80001477983 */ /* 0x002ee80000300800 */
[----:B------:R-:W4:Y:S04]  /*3f0a0*/  LDL.LU.64 R68, [R1+0x22f0] ;  /* 0x0022f00001447983 */ /* 0x000f280000300a00 */
[----:B------:R1:W-:Y:S04]  /*3f0b0*/  STL [R1+0xf64], R2 ;  /* 0x000f640201007387 */ /* 0x0003e80000100800 */
[----:B-1----:R-:W2:Y:S04]  /*3f0c0*/  LDL.LU R2, [R1+0x22e8] ;  /* 0x0022e80001027983 */ /* 0x002ea80000300800 */
[----:B------:R-:W0:Y:S01]  /*3f0d0*/  LDL.LU.64 R66, [R1+0x22e0] ;  /* 0x0022e00001427983 */ /* 0x000e220000300a00 */
[----:B------:R-:W-:-:S02]  /*3f0e0*/  ISETP.GT.AND P5, PT, R4, 0x79, PT ;  /* 0x000000790400780c */ /* 0x000fc40003fa4270 */
[----:B0-----:R-:W-:Y:S02]  /*3f0f0*/  PRMT R66, RZ, 0x7610, R66 ;  /* 0x00007610ff427816 */ /* 0x001fe40000000042 */
[----:B------:R-:W-:-:S09]  /*3f100*/  PRMT R67, RZ, 0x7610, R67 ;  /* 0x00007610ff437816 */ /* 0x000fd20000000043 */
[----:B--2---:R-:W2:Y:S04]  /*3f110*/  @P5 LDG.E.U16 R66, desc[UR6][R72.64] ;  /* 0x0000000648425981 */ /* 0x004ea8000c1e1500 */
[----:B---3--:R-:W3:Y:S04]  /*3f120*/  @P5 LDG.E.U16 R67, desc[UR6][R70.64] ;  /* 0x0000000646435981 */ /* 0x008ee8000c1e1500 */
[----:B------:R0:W-:Y:S04]  /*3f130*/  STL [R1+0xf60], R0 ;  /* 0x000f600001007387 */ /* 0x0001e80000100800 */
[----:B0-----:R-:W3:Y:S04]  /*3f140*/  LDL.LU R0, [R1+0x22d8] ;  /* 0x0022d80001007983 */ /* 0x001ee80000300800 */
[----:B--2---:R0:W-:Y:S04]  /*3f150*/  STL [R1+0xf0c], R66 ;  /* 0x000f0c4201007387 */ /* 0x0041e80000100800 */
[----:B0-----:R-:W2:Y:S04]  /*3f160*/  LDL.LU R66, [R1+0x22d4] ;  /* 0x0022d40001427983 */ /* 0x001ea80000300800 */
[----:B------:R-:W-:Y:S04]  /*3f170*/  STL [R1+0x1fa0], R72 ;  /* 0x001fa04801007387 */ /* 0x000fe80000100800 */
[----:B------:R-:W-:Y:S04]  /*3f180*/  STL [R1+0x216c], R72 ;  /* 0x00216c4801007387 */ /* 0x000fe80000100800 */
[----:B------:R-:W-:Y:S04]  /*3f190*/  STL [R1+0x1f9c], R73 ;  /* 0x001f9c4901007387 */ /* 0x000fe80000100800 */
[----:B------:R-:W-:Y:S04]  /*3f1a0*/  STL [R1+0x2170], R73 ;  /* 0x0021704901007387 */ /* 0x000fe80000100800 */
[----:B---3--:R0:W-:Y:S04]  /*3f1b0*/  STL [R1+0xf08], R67 ;  /* 0x000f084301007387 */ /* 0x0081e80000100800 */
[----:B0-----:R-:W2:Y:S01]  /*3f1c0*/  LDL.LU R67, [R1+0x22d0] ;  /* 0x0022d00001437983 */ /* 0x001ea20000300800 */
[----:B------:R-:W-:-:S02]  /*3f1d0*/  PRMT R2, RZ, 0x7610, R2 ;  /* 0x00007610ff027816 */ /* 0x000fc40000000002 */
[C---:B------:R-:W-:Y:S02]  /*3f1e0*/  ISETP.GT.AND P1, PT, R4.reuse, 0x6c, PT ;  /* 0x0000006c0400780c */ /* 0x040fe40003f24270 */
[----:B------:R-:W-:Y:S02]  /*3f1f0*/  PRMT R0, RZ, 0x7610, R0 ;  /* 0x00007610ff007816 */ /* 0x000fe40000000000 */
[----:B----4-:R-:W3:Y:S04]  /*3f200*/  @P5 LDG.E.U16 R2, desc[UR6][R68.64] ;  /* 0x0000000644025981 */ /* 0x010ee8000c1e1500 */
[----:B------:R-:W-:Y:S04]  /*3f210*/  STL [R1+0x1fa8], R70 ;  /* 0x001fa84601007387 */ /* 0x000fe80000100800 */
[----:B------:R0:W-:Y:S01]  /*3f220*/  STL [R1+0x2174], R70 ;  /* 0x0021744601007387 */ /* 0x0001e20000100800 */
[----:B------:R-:W-:-:S02]  /*3f230*/  ISETP.GT.AND P4, PT, R4, 0x6d, PT ;  /* 0x0000006d0400780c */ /* 0x000fc40003f84270 */
[----:B------:R-:W-:Y:S02]  /*3f240*/  PRMT R73, RZ, 0x7610, R73 ;  /* 0x00007610ff497816 */ /* 0x000fe40000000049 */
[----:B------:R-:W-:Y:S02]  /*3f250*/  PRMT R72, RZ, 0x7610, R72 ;  /* 0x00007610ff487816 */ /* 0x000fe40000000048 */
[----:B------:R-:W-:Y:S02]  /*3f260*/  PRMT R75, RZ, 0x7610, R75 ;  /* 0x00007610ff4b7816 */ /* 0x000fe4000000004b */
[----:B------:R-:W-:Y:S02]  /*3f270*/  PRMT R90, RZ, 0x7610, R90 ;  /* 0x00007610ff5a7816 */ /* 0x000fe4000000005a */
[----:B------:R-:W-:Y:S01]  /*3f280*/  PRMT R3, RZ, 0x7610, R3 ;  /* 0x00007610ff037816 */ /* 0x000fe20000000003 */
[----:B------:R-:W4:Y:S04]  /*3f290*/  @P1 LDG.E.U16 R73, desc[UR6][R12.64] ;  /* 0x000000060c491981 */ /* 0x000f28000c1e1500 */
[----:B------:R-:W4:Y:S01]  /*3f2a0*/  @P1 LDG.E.U16 R72, desc[UR6][R10.64] ;  /* 0x000000060a481981 */ /* 0x000f22000c1e1500 */
[----:B0-----:R-:W-:-:S03]  /*3f2b0*/  PRMT R70, RZ, 0x7610, R70 ;  /* 0x00007610ff467816 */ /* 0x001fc60000000046 */
[----:B------:R-:W4:Y:S01]  /*3f2c0*/  @P1 LDG.E.U16 R75, desc[UR6][R34.64] ;  /* 0x00000006224b1981 */ /* 0x000f22000c1e1500 */
[----:B------:R-:W-:-:S03]  /*3f2d0*/  PRMT R92, RZ, 0x7610, R92 ;  /* 0x00007610ff5c7816 */ /* 0x000fc6000000005c */
[----:B------:R-:W4:Y:S04]  /*3f2e0*/  @P4 LDG.E.U16 R90, desc[UR6][R32.64] ;  /* 0x00000006205a4981 */ /* 0x000f28000c1e1500 */
[----:B------:R-:W4:Y:S04]  /*3f2f0*/  @P1 LDG.E.U16 R70, desc[UR6][R36.64] ;  /* 0x0000000624461981 */ /* 0x000f28000c1e1500 */
[----:B------:R-:W4:Y:S04]  /*3f300*/  @P4 LDG.E.U16 R3, desc[UR6][R30.64] ;  /* 0x000000061e034981 */ /* 0x000f28000c1e1500 */
[----:B------:R-:W4:Y:S04]  /*3f310*/  @P4 LDG.E.U16 R92, desc[UR6][R28.64] ;  /* 0x000000061c5c4981 */ /* 0x000f28000c1e1500 */
[----:B--2---:R-:W2:Y:S04]  /*3f320*/  @P5 LDG.E.U16 R0, desc[UR6][R66.64] ;  /* 0x0000000642005981 */ /* 0x004ea8000c1e1500 */
[----:B------:R-:W-:Y:S04]  /*3f330*/  STL [R1+0x1fa4], R71 ;  /* 0x001fa44701007387 */ /* 0x000fe80000100800 */
[----:B------:R-:W-:Y:S04]  /*3f340*/  STL [R1+0x2178], R71 ;  /* 0x0021784701007387 */ /* 0x000fe80000100800 */
[----:B---3--:R0:W-:Y:S04]  /*3f350*/  STL [R1+0xf04], R2 ;  /* 0x000f040201007387 */ /* 0x0081e80000100800 */
[----:B0-----:R-:W3:Y:S04]  /*3f360*/  LDL.LU R2, [R1+0x22cc] ;  /* 0x0022cc0001027983 */ /* 0x001ee80000300800 */
[----:B------:R-:W-:Y:S04]  /*3f370*/  STL [R1+0x1fb0], R68 ;  /* 0x001fb04401007387 */ /* 0x000fe80000100800 */
[----:B------:R-:W-:Y:S04]  /*3f380*/  STL [R1+0x217c], R68 ;  /* 0x00217c4401007387 */ /* 0x000fe80000100800 */
[----:B------:R-:W-:Y:S04]  /*3f390*/  STL [R1+0x1fac], R69 ;  /* 0x001fac4501007387 */ /* 0x000fe80000100800 */
[----:B------:R-:W-:Y:S01]  /*3f3a0*/  STL [R1+0x2180], R69 ;  /* 0x0021804501007387 */ /* 0x000fe20000100800 */
[----:B------:R-:W-:-:S06]  /*3f3b0*/  PRMT R91, RZ, 0x7610, R91 ;  /* 0x00007610ff5b7816 */ /* 0x000fcc000000005b */
[----:B------:R0:W3:Y:S04]  /*3f3c0*/  @P4 LDG.E.U16 R91, desc[UR6][R56.64] ;  /* 0x00000006385b4981 */ /* 0x0000e8000c1e1500 */
[----:B--2---:R1:W-:Y:S04]  /*3f3d0*/  STL [R1+0xf00], R0 ;  /* 0x000f000001007387 */ /* 0x0043e80000100800 */
[----:B-1----:R-:W2:Y:S04]  /*3f3e0*/  LDL.LU R0, [R1+0x22c8] ;  /* 0x0022c80001007983 */ /* 0x002ea80000300800 */
[----:B------:R-:W-:Y:S04]  /*3f3f0*/  STL [R1+0x1fb8], R66 ;  /* 0x001fb84201007387 */ /* 0x000fe80000100800 */
[----:B------:R-:W-:Y:S04]  /*3f400*/  STL [R1+0x2184], R66 ;  /* 0x0021844201007387 */ /* 0x000fe80000100800 */
[----:B------:R-:W-:Y:S04]  /*3f410*/  STL [R1+0x1fb4], R67 ;  /* 0x001fb44301007387 */ /* 0x000fe80000100800 */
[----:B------:R1:W-:Y:S04]  /*3f420*/  STL [R1+0x2188], R67 ;  /* 0x0021884301007387 */ /* 0x0003e80000100800 */
[----:B------:R-:W2:Y:S04]  /*3f430*/  LDL.LU.64 R36, [R1+0x22c0] ;  /* 0x0022c00001247983 */ /* 0x000ea80000300a00 */
[----:B----4-:R-:W-:Y:S04]  /*3f440*/  STL [R1+0x218c], R70 ;  /* 0x00218c4601007387 */ /* 0x010fe80000100800 */
[----:B------:R-:W4:Y:S04]  /*3f450*/  LDL.LU.64 R12, [R1+0x22b8] ;  /* 0x0022b800010c7983 */ /* 0x000f280000300a00 */
[----:B------:R-:W-:Y:S04]  /*3f460*/  STL [R1+0x2190], R73 ;  /* 0x0021904901007387 */ /* 0x000fe80000100800 */
        /* <DEDUP_REMOVED lines=10> */
[----:B------:R-:W0:Y:S01]  /*3f510*/  LDL.LU.64 R56, [R1+0x2288] ;  /* 0x0022880001387983 */ /* 0x000e220000300a00 */
[----:B------:R-:W-:-:S02]  /*3f520*/  ISETP.GT.AND P2, PT, R4, 0x6e, PT ;  /* 0x0000006e0400780c */ /* 0x000fc40003f44270 */
[----:B---3--:R-:W-:-:S11]  /*3f530*/  PRMT R2, RZ, 0x7610, R2 ;  /* 0x00007610ff027816 */ /* 0x008fd60000000002 */
[----:B------:R-:W3:Y:S01]  /*3f540*/  @P2 LDG.E.U16 R2, desc[UR6][R54.64] ;  /* 0x0000000636022981 */ /* 0x000ee2000c1e1500 */
[----:B--2---:R-:W-:-:S06]  /*3f550*/  PRMT R0, RZ, 0x7610, R0 ;  /* 0x00007610ff007816 */ /* 0x004fcc0000000000 */
[----:B------:R-:W2:Y:S01]  /*3f560*/  @P2 LDG.E.U16 R0, desc[UR6][R52.64] ;  /* 0x0000000634002981 */ /* 0x000ea2000c1e1500 */
[----:B0-----:R-:W-:Y:S02]  /*3f570*/  PRMT R56, RZ, 0x7610, R56 ;  /* 0x00007610ff387816 */ /* 0x001fe40000000038 */
[----:B------:R-:W-:-:S04]  /*3f580*/  PRMT R57, RZ, 0x7610, R57 ;  /* 0x00007610ff397816 */ /* 0x000fc80000000039 */
[----:B------:R-:W2:Y:S04]  /*3f590*/  @P2 LDG.E.U16 R56, desc[UR6][R8.64] ;  /* 0x0000000608382981 */ /* 0x000ea8000c1e1500 */
[----:B------:R-:W3:Y:S01]  /*3f5a0*/  @P2 LDG.E.U16 R57, desc[UR6][R6.64] ;  /* 0x0000000606392981 */ /* 0x000ee2000c1e1500 */
[----:B------:R-:W-:-:S03]  /*3f5b0*/  ISETP.GT.AND P5, PT, R4, 0x6f, PT ;  /* 0x0000006f0400780c */ /* 0x000fc60003fa4270 */
[----:B------:R-:W-:Y:S01]  /*3f5c0*/  STL [R1+0x21a8], R91 ;  /* 0x0021a85b01007387 */ /* 0x000fe20000100800 */
[----:B------:R-:W-:Y:S02]  /*3f5d0*/  ISETP.GT.AND P1, PT, R4, 0x72, PT ;  /* 0x000000720400780c */ /* 0x000fe40003f24270 */
[----:B------:R-:W-:Y:S01]  /*3f5e0*/  PRMT R71, RZ, 0x7610, R71 ;  /* 0x00007610ff477816 */ /* 0x000fe20000000047 */
[----:B------:R-:W3:Y:S01]  /*3f5f0*/  LDL.LU.64 R8, [R1+0x2280] ;  /* 0x0022800001087983 */ /* 0x000ee20000300a00 */
[----:B------:R-:W-:Y:S02]  /*3f600*/  PRMT R69, RZ, 0x7610, R69 ;  /* 0x00007610ff457816 */ /* 0x000fe40000000045 */
[----:B------:R-:W-:Y:S02]  /*3f610*/  PRMT R68, RZ, 0x7610, R68 ;  /* 0x00007610ff447816 */ /* 0x000fe40000000044 */
[----:B-1----:R-:W-:Y:S01]  /*3f620*/  PRMT R67, RZ, 0x7610, R67 ;  /* 0x00007610ff437816 */ /* 0x002fe20000000043 */
[----:B------:R-:W3:Y:S04]  /*3f630*/  @P5 LDG.E.U16 R71, desc[UR6][R50.64] ;  /* 0x0000000632475981 */ /* 0x000ee8000c1e1500 */
[----:B------:R-:W4:Y:S04]  /*3f640*/  @P5 LDG.E.U16 R69, desc[UR6][R64.64] ;  /* 0x0000000640455981 */ /* 0x000f28000c1e1500 */
[----:B------:R-:W4:Y:S04]  /*3f650*/  @P1 LDG.E.U16 R68, desc[UR6][R20.64] ;  /* 0x0000000614441981 */ /* 0x000f28000c1e1500 */
[----:B------:R-:W4:Y:S04]  /*3f660*/  @P1 LDG.E.U16 R67, desc[UR6][R62.64] ;  /* 0x000000063e431981 */ /* 0x000f28000c1e1500 */
[----:B--2---:R0:W-:Y:S04]  /*3f670*/  STL [R1+0x1768], R56 ;  /* 0x0017683801007387 */ /* 0x0041e80000100800 */
[----:B0-----:R-:W2:Y:S04]  /*3f680*/  LDL.LU R56, [R1+0x2278] ;  /* 0x0022780001387983 */ /* 0x001ea80000300800 */
[----:B------:R-:W2:Y:S04]  /*3f690*/  LDL.LU.64 R6, [R1+0x2270] ;  /* 0x0022700001067983 */ /* 0x000ea80000300a00 */
[----:B---3--:R0:W-:Y:S04]  /*3f6a0*/  STL [R1+0x1764], R57 ;  /* 0x0017643901007387 */ /* 0x0081e80000100800 */
[----:B0-----:R-:W3:Y:S04]  /*3f6b0*/  LDL.LU R57, [R1+0x2268] ;  /* 0x0022680001397983 */ /* 0x001ee80000300800 */
[----:B------:R-:W2:Y:S04]  /*3f6c0*/  LDL.LU.64 R54, [R1+0x2260] ;  /* 0x0022600001367983 */ /* 0x000ea80000300a00 */
[----:B------:R0:W-:Y:S04]  /*3f6d0*/  STL [R1+0x1760], R2 ;  /* 0x0017600201007387 */ /* 0x0001e80000100800 */
[----:B0-----:R-:W2:Y:S04]  /*3f6e0*/  LDL.LU R2, [R1+0x2258] ;  /* 0x0022580001027983 */ /* 0x001ea80000300800 */
[----:B------:R-:W2:Y:S04]  /*3f6f0*/  LDL.LU.64 R52, [R1+0x2250] ;  /* 0x0022500001347983 */ /* 0x000ea80000300a00 */
[----:B------:R0:W-:Y:S04]  /*3f700*/  STL [R1+0x175c], R0 ;  /* 0x00175c0001007387 */ /* 0x0001e80000100800 */
[----:B0-----:R-:W2:Y:S04]  /*3f710*/  LDL.LU R0, [R1+0x2248] ;  /* 0x0022480001007983 */ /* 0x001ea80000300800 */
[----:B------:R-:W2:Y:S04]  /*3f720*/  LDL.LU.64 R50, [R1+0x2240] ;  /* 0x0022400001327983 */ /* 0x000ea80000300a00 */
[----:B------:R-:W2:Y:S01]  /*3f730*/  LDL.LU.64 R64, [R1+0x2238] ;  /* 0x0022380001407983 */ /* 0x000ea20000300a00 */
[----:B------:R-:W-:-:S02]  /*3f740*/  PRMT R23, RZ, 0x7610, R23 ;  /* 0x00007610ff177816 */ /* 0x000fc40000000017 */
[----:B------:R-:W-:-:S04]  /*3f750*/  PRMT R22, RZ, 0x7610, R22 ;  /* 0x00007610ff167816 */ /* 0x000fc80000000016 */
[----:B------:R-:W3:Y:S04]  /*3f760*/  @P5 LDG.E.U16 R23, desc[UR6][R26.64] ;  /* 0x000000061a175981 */ /* 0x000ee8000c1e1500 */
[----:B------:R-:W3:Y:S01]  /*3f770*/  @P5 LDG.E.U16 R22, desc[UR6][R24.64] ;  /* 0x0000000618165981 */ /* 0x000ee2000c1e1500 */
[----:B------:R-:W-:Y:S02]  /*3f780*/  ISETP.GT.AND P5, PT, R4, 0x7a, PT ;  /* 0x0000007a0400780c */ /* 0x000fe40003fa4270 */
[----:B------:R-:W-:Y:S02]  /*3f790*/  PRMT R14, RZ, 0x7610, R14 ;  /* 0x00007610ff0e7816 */ /* 0x000fe4000000000e */
[----:B------:R-:W-:Y:S02]  /*3f7a0*/  PRMT R66, RZ, 0x7610, R66 ;  /* 0x00007610ff427816 */ /* 0x000fe40000000042 */
[----:B------:R-:W-:Y:S01]  /*3f7b0*/  PRMT R19, RZ, 0x7610, R19 ;  /* 0x00007610ff137816 */ /* 0x000fe20000000013 */
[----:B----4-:R-:W-:Y:S04]  /*3f7c0*/  STL [R1+0x21b4], R68 ;  /* 0x0021b44401007387 */ /* 0x010fe80000100800 */
[----:B------:R-:W4:Y:S04]  /*3f7d0*/  LDL.LU.64 R62, [R1+0x2230] ;  /* 0x00223000013e7983 */ /* 0x000f280000300a00 */
[----:B------:R-:W-:Y:S04]  /*3f7e0*/  STL [R1+0x21b8], R67 ;  /* 0x0021b84301007387 */ /* 0x000fe80000100800 */
[----:B------:R-:W3:Y:S04]  /*3f7f0*/  @P1 LDG.E.U16 R66, desc[UR6][R60.64] ;  /* 0x000000063c421981 */ /* 0x000ee8000c1e1500 */
[----:B------:R-:W3:Y:S04]  /*3f800*/  @P1 LDG.E.U16 R19, desc[UR6][R58.64] ;  /* 0x000000063a131981 */ /* 0x000ee8000c1e1500 */
[----:B------:R-:W3:Y:S04]  /*3f810*/  LDL.LU.64 R60, [R1+0x2228] ;  /* 0x00222800013c7983 */ /* 0x000ee80000300a00 */
[----:B------:R-:W3:Y:S04]  /*3f820*/  LDL.LU.64 R58, [R1+0x2220] ;  /* 0x00222000013a7983 */ /* 0x000ee80000300a00 */
[----:B--2---:R-:W2:Y:S01]  /*3f830*/  @P5 LDG.E.U16 R14, desc[UR6][R64.64] ;  /* 0x00000006400e5981 */ /* 0x004ea2000c1e1500 */
[----:B------:R-:W-:-:S02]  /*3f840*/  PRMT R18, RZ, 0x7610, R18 ;  /* 0x00007610ff127816 */ /* 0x000fc40000000012 */
[----:B------:R-:W-:-:S03]  /*3f850*/  PRMT R15, RZ, 0x7610, R15 ;  /* 0x00007610ff0f7816 */ /* 0x000fc6000000000f */
[----:B------:R-:W-:Y:S04]  /*3f860*/  STL.S16 [R1+0xef4], R18 ;  /* 0x000ef41201007387 */ /* 0x000fe80000100600 */
[----:B------:R-:W-:Y:S04]  /*3f870*/  STL [R1+0x1fc0], R64 ;  /* 0x001fc04001007387 */ /* 0x000fe80000100800 */
[----:B------:R-:W-:Y:S04]  /*3f880*/  STL.S16 [R1+0xef0], R15 ;  /* 0x000ef00f01007387 */ /* 0x000fe80000100600 */
[----:B------:R0:W-:Y:S01]  /*3f890*/  STL [R1+0x21ac], R64 ;  /* 0x0021ac4001007387 */ /* 0x0001e20000100800 */
[----:B------:R-:W-:-:S03]  /*3f8a0*/  ISETP.GT.AND P4, PT, R4, 0x73, PT ;  /* 0x000000730400780c */ /* 0x000fc60003f84270 */
[----:B0-----:R-:W4:Y:S04]  /*3f8b0*/  LDL.LU R64, [R1+0xef0] ;  /* 0x000ef00001407983 */ /* 0x001f280000300800 */
[----:B------:R-:W-:Y:S04]  /*3f8c0*/  STL [R1+0x1fbc], R65 ;  /* 0x001fbc4101007387 */ /* 0x000fe80000100800 */
[----:B------:R-:W-:Y:S04]  /*3f8d0*/  STL [R1+0x1758], R71 ;  /* 0x0017584701007387 */ /* 0x000fe80000100800 */
[----:B------:R0:W-:Y:S01]  /*3f8e0*/  STL [R1+0x21b0], R65 ;  /* 0x0021b04101007387 */ /* 0x0001e20000100800 */
[----:B------:R-:W-:-:S02]  /*3f8f0*/  PRMT R92, RZ, 0x7610, R92 ;  /* 0x00007610ff5c7816 */ /* 0x000fc4000000005c */
[----:B------:R-:W-:Y:S02]  /*3f900*/  PRMT R3, RZ, 0x7610, R3 ;  /* 0x00007610ff037816 */ /* 0x000fe40000000003 */
[----:B------:R-:W-:Y:S02]  /*3f910*/  PRMT R90, RZ, 0x7610, R90 ;  /* 0x00007610ff5a7816 */ /* 0x000fe4000000005a */
[----:B------:R-:W4:Y:S04]  /*3f920*/  @P4 LDG.E.U16 R92, desc[UR6][R48.64] ;  /* 0x00000006305c4981 */ /* 0x000f28000c1e1500 */
[----:B0-----:R-:W4:Y:S04]  /*3f930*/  LDL.LU R65, [R1+0xef4] ;  /* 0x000ef40001417983 */ /* 0x001f280000300800 */
[----:B------:R-:W-:Y:S04]  /*3f940*/  STL [R1+0x1754], R69 ;  /* 0x0017544501007387 */ /* 0x000fe80000100800 */
[----:B---3--:R-:W-:Y:S04]  /*3f950*/  STL [R1+0x1750], R23 ;  /* 0x0017501701007387 */ /* 0x008fe80000100800 */
[----:B------:R-:W3:Y:S04]  /*3f960*/  @P4 LDG.E.U16 R3, desc[UR6][R46.64] ;  /* 0x000000062e034981 */ /* 0x000ee8000c1e1500 */
[----:B------:R-:W3:Y:S04]  /*3f970*/  @P4 LDG.E.U16 R90, desc[UR6][R44.64] ;  /* 0x000000062c5a4981 */ /* 0x000ee8000c1e1500 */
[----:B--2---:R0:W-:Y:S04]  /*3f980*/  STL [R1+0xefc], R14 ;  /* 0x000efc0e01007387 */ /* 0x0041e80000100800 */
[----:B------:R-:W-:Y:S04]  /*3f990*/  STL [R1+0x174c], R22 ;  /* 0x00174c1601007387 */ /* 0x000fe80000100800 */
[----:B0-----:R-:W2:Y:S04]  /*3f9a0*/  LDL.64 R14, [R1] ;  /* 0x00000000010e7983 */ /* 0x001ea80000100a00 */
[----:B----4-:R-:W-:Y:S04]  /*3f9b0*/  STL [R1+0x1fc8], R62 ;  /* 0x001fc83e01007387 */ /* 0x010fe80000100800 */
[----:B------:R-:W-:Y:S04]  /*3f9c0*/  STL [R1+0x1fc4], R63 ;  /* 0x001fc43f01007387 */ /* 0x000fe80000100800 */
[----:B------:R-:W-:Y:S04]  /*3f9d0*/  STL [R1+0x1fd0], R60 ;  /* 0x001fd03c01007387 */ /* 0x000fe80000100800 */
[----:B------:R-:W-:Y:S04]  /*3f9e0*/  STL [R1+0x1fcc], R61 ;  /* 0x001fcc3d01007387 */ /* 0x000fe80000100800 */
[----:B------:R-:W-:Y:S04]  /*3f9f0*/  STL [R1+0x1fd8], R58 ;  /* 0x001fd83a01007387 */ /* 0x000fe80000100800 */
[----:B------:R-:W-:Y:S04]  /*3fa00*/  STL [R1+0x1fd4], R59 ;  /* 0x001fd43b01007387 */ /* 0x000fe80000100800 */
[----:B------:R-:W-:Y:S04]  /*3fa10*/  STL [R1+0xf50], R19 ;  /* 0x000f501301007387 */ /* 0x000fe80000100800 */
[----:B------:R-:W4:Y:S04]  /*3fa20*/  LDL.LU.64 R48, [R1+0x2218] ;  /* 0x0022180001307983 */ /* 0x000f280000300a00 */
[----:B------:R-:W3:Y:S04]  /*3fa30*/  LDL.LU.64 R46, [R1+0x2210] ;  /* 0x00221000012e7983 */ /* 0x000ee80000300a00 */
[----:B------:R-:W3:Y:S01]  /*3fa40*/  LDL.LU.64 R44, [R1+0x2208] ;  /* 0x00220800012c7983 */ /* 0x000ee20000300a00 */
[----:B------:R-:W-:-:S02]  /*3fa50*/  ISETP.GT.AND P2, PT, R4, 0x74, PT ;  /* 0x000000740400780c */ /* 0x000fc40003f44270 */
[----:B------:R-:W-:Y:S02]  /*3fa60*/  PRMT R13, RZ, 0x7610, R13 ;  /* 0x00007610ff0d7816 */ /* 0x000fe4000000000d */
[----:B------:R-:W-:Y:S02]  /*3fa70*/  PRMT R74, RZ, 0x7610, R74 ;  /* 0x00007610ff4a7816 */ /* 0x000fe4000000004a */
[----:B------:R-:W-:Y:S02]  /*3fa80*/  PRMT R93, RZ, 0x7610, R93 ;  /* 0x00007610ff5d7816 */ /* 0x000fe4000000005d */
[----:B------:R-:W-:Y:S02]  /*3fa90*/  PRMT R77, RZ, 0x7610, R77 ;  /* 0x00007610ff4d7816 */ /* 0x000fe4000000004d */
[----:B------:R-:W-:Y:S02]  /*3faa0*/  PRMT R76, RZ, 0x7610, R76 ;  /* 0x00007610ff4c7816 */ /* 0x000fe4000000004c */
[----:B------:R-:W-:Y:S01]  /*3fab0*/  PRMT R91, RZ, 0x7610, R91 ;  /* 0x00007610ff5b7816 */ /* 0x000fe2000000005b */
[----:B------:R-:W3:Y:S01]  /*3fac0*/  @P5 LDG.E.U16 R13, desc[UR6][R62.64] ;  /* 0x000000063e0d5981 */ /* 0x000ee2000c1e1500 */
[----:B------:R-:W-:-:S02]  /*3fad0*/  PRMT R5, RZ, 0x7610, R5 ;  /* 0x00007610ff057816 */ /* 0x000fc40000000005 */
[----:B------:R-:W-:Y:S02]  /*3fae0*/  PRMT R7, RZ, 0x7610, R7 ;  /* 0x00007610ff077816 */ /* 0x000fe40000000007 */
[----:B------:R-:W-:Y:S02]  /*3faf0*/  PRMT R6, RZ, 0x7610, R6 ;  /* 0x00007610ff067816 */ /* 0x000fe40000000006 */
[----:B------:R-:W-:Y:S01]  /*3fb00*/  PRMT R12, RZ, 0x7610, R12 ;  /* 0x00007610ff0c7816 */ /* 0x000fe2000000000c */
[----:B------:R-:W3:Y:S04]  /*3fb10*/  @P4 LDG.E.U16 R91, desc[UR6][R16.64] ;  /* 0x00000006105b4981 */ /* 0x000ee8000c1e1500 */
[----:B------:R-:W3:Y:S04]  /*3fb20*/  @P2 LDG.E.U16 R74, desc[UR6][R42.64] ;  /* 0x000000062a4a2981 */ /* 0x000ee8000c1e1500 */
[----:B------:R-:W3:Y:S04]  /*3fb30*/  @P2 LDG.E.U16 R93, desc[UR6][R40.64] ;  /* 0x00000006285d2981 */ /* 0x000ee8000c1e1500 */
[----:B------:R-:W3:Y:S04]  /*3fb40*/  @P2 LDG.E.U16 R77, desc[UR6][R38.64] ;  /* 0x00000006264d2981 */ /* 0x000ee8000c1e1500 */
[----:B------:R-:W3:Y:S01]  /*3fb50*/  @P2 LDG.E.U16 R76, desc[UR6][R36.64] ;  /* 0x00000006244c2981 */ /* 0x000ee2000c1e1500 */
[----:B------:R-:W-:-:S02]  /*3fb60*/  ISETP.GT.AND P2, PT, R4, 0x77, PT ;  /* 0x000000770400780c */ /* 0x000fc40003f44270 */
[C---:B------:R-:W-:Y:S02]  /*3fb70*/  ISETP.GT.AND P4, PT, R4.reuse, 0x76, PT ;  /* 0x000000760400780c */ /* 0x040fe40003f84270 */
[----:B------:R-:W-:Y:S02]  /*3fb80*/  PRMT R9, RZ, 0x7610, R9 ;  /* 0x00007610ff097816 */ /* 0x000fe40000000009 */
[----:B------:R-:W-:Y:S02]  /*3fb90*/  PRMT R11, RZ, 0x7610, R11 ;  /* 0x00007610ff0b7816 */ /* 0x000fe4000000000b */
[----:B------:R-:W-:Y:S02]  /*3fba0*/  PRMT R8, RZ, 0x7610, R8 ;  /* 0x00007610ff087816 */ /* 0x000fe40000000008 */
[----:B------:R-:W-:Y:S02]  /*3fbb0*/  PRMT R10, RZ, 0x7610, R10 ;  /* 0x00007610ff0a7816 */ /* 0x000fe4000000000a */
[----:B------:R-:W-:-:S02]  /*3fbc0*/  ISETP.GT.AND P1, PT, R4, 0x75, PT ;  /* 0x000000750400780c */ /* 0x000fc40003f24270 */
[----:B------:R-:W-:Y:S02]  /*3fbd0*/  PRMT R88, RZ, 0x7610, R88 ;  /* 0x00007610ff587816 */ /* 0x000fe40000000058 */
[----:B------:R-:W-:Y:S01]  /*3fbe0*/  PRMT R89, RZ, 0x7610, R89 ;  /* 0x00007610ff597816 */ /* 0x000fe20000000059 */
[----:B------:R-:W3:Y:S01]  /*3fbf0*/  LDL.LU.64 R42, [R1+0x2200] ;  /* 0x00220000012a7983 */ /* 0x000ee20000300a00 */
[----:B------:R-:W-:-:S03]  /*3fc00*/  PRMT R86, RZ, 0x7610, R86 ;  /* 0x00007610ff567816 */ /* 0x000fc60000000056 */
[----:B------:R-:W3:Y:S01]  /*3fc10*/  LDL.LU.64 R40, [R1+0x21f8] ;  /* 0x0021f80001287983 */ /* 0x000ee20000300a00 */
[----:B------:R-:W-:-:S03]  /*3fc20*/  PRMT R87, RZ, 0x7610, R87 ;  /* 0x00007610ff577816 */ /* 0x000fc60000000057 */
[----:B------:R-:W3:Y:S04]  /*3fc30*/  @P2 LDG.E.U16 R8, desc[UR6][R50.64] ;  /* 0x0000000632082981 */ /* 0x000ee8000c1e1500 */
[----:B------:R-:W3:Y:S04]  /*3fc40*/  @P4 LDG.E.U16 R9, desc[UR6][R52.64] ;  /* 0x0000000634094981 */ /* 0x000ee8000c1e1500 */
[----:B------:R-:W3:Y:S04]  /*3fc50*/  @P4 LDG.E.U16 R11, desc[UR6][R56.64] ;  /* 0x00000006380b4981 */ /* 0x000ee8000c1e1500 */
[----:B------:R-:W3:Y:S04]  /*3fc60*/  @P4 LDG.E.U16 R10, desc[UR6][R54.64] ;  /* 0x00000006360a4981 */ /* 0x000ee8000c1e1500 */
[----:B------:R-:W3:Y:S04]  /*3fc70*/  LDL.LU.64 R38, [R1+0x21f0] ;  /* 0x0021f00001267983 */ /* 0x000ee80000300a00 */
[----:B------:R-:W3:Y:S04]  /*3fc80*/  @P1 LDG.E.U16 R88, desc[UR6][R34.64] ;  /* 0x0000000622581981 */ /* 0x000ee8000c1e1500 */
[----:B------:R-:W3:Y:S04]  /*3fc90*/  @P1 LDG.E.U16 R89, desc[UR6][R32.64] ;  /* 0x0000000620591981 */ /* 0x000ee8000c1e1500 */
[----:B------:R-:W3:Y:S04]  /*3fca0*/  @P1 LDG.E.U16 R86, desc[UR6][R30.64] ;  /* 0x000000061e561981 */ /* 0x000ee8000c1e1500 */
[----:B------:R-:W3:Y:S01]  /*3fcb0*/  @P1 LDG.E.U16 R87, desc[UR6][R28.64] ;  /* 0x000000061c571981 */ /* 0x000ee2000c1e1500 */
[----:B------:R-:W0:Y:S01]  /*3fcc0*/  S2R R27, SR_TID.X ;  /* 0x00000000001b7919 */ /* 0x000e220000002100 */
[----:B------:R-:W-:-:S02]  /*3fcd0*/  PRMT R79, RZ, 0x7610, R79 ;  /* 0x00007610ff4f7816 */ /* 0x000fc4000000004f */
[----:B------:R-:W-:Y:S02]  /*3fce0*/  PRMT R78, RZ, 0x7610, R78 ;  /* 0x00007610ff4e7816 */ /* 0x000fe4000000004e */
[----:B------:R-:W-:Y:S02]  /*3fcf0*/  PRMT R81, RZ, 0x7610, R81 ;  /* 0x00007610ff517816 */ /* 0x000fe40000000051 */
[----:B------:R-:W-:Y:S01]  /*3fd00*/  PRMT R80, RZ, 0x7610, R80 ;  /* 0x00007610ff507816 */ /* 0x000fe20000000050 */
[----:B------:R-:W3:Y:S04]  /*3fd10*/  @P5 LDG.E.U16 R65, desc[UR6][R60.64] ;  /* 0x000000063c415981 */ /* 0x000ee8000c1e1500 */
[----:B------:R-:W3:Y:S04]  /*3fd20*/  @P5 LDG.E.U16 R64, desc[UR6][R58.64] ;  /* 0x000000063a405981 */ /* 0x000ee8000c1e1500 */
[----:B--2---:R-:W2:Y:S04]  /*3fd30*/  @P4 LDG.E.U16 R12, desc[UR6][R14.64] ;  /* 0x000000060e0c4981 */ /* 0x004ea8000c1e1500 */
[----:B----4-:R-:W4:Y:S04]  /*3fd40*/  @P2 LDG.E.U16 R7, desc[UR6][R48.64] ;  /* 0x0000000630072981 */ /* 0x010f28000c1e1500 */
[----:B---3--:R-:W3:Y:S04]  /*3fd50*/  @P2 LDG.E.U16 R5, desc[UR6][R44.64] ;  /* 0x000000062c052981 */ /* 0x008ee8000c1e1500 */
[----:B------:R-:W2:Y:S04]  /*3fd60*/  @P2 LDG.E.U16 R6, desc[UR6][R46.64] ;  /* 0x000000062e062981 */ /* 0x000ea8000c1e1500 */
[----:B------:R-:W-:Y:S04]  /*3fd70*/  STL [R1+0xef8], R13 ;  /* 0x000ef80d01007387 */ /* 0x000fe80000100800 */
[----:B------:R-:W2:Y:S04]  /*3fd80*/  LDL.LU.64 R36, [R1+0x21e8] ;  /* 0x0021e80001247983 */ /* 0x000ea80000300a00 */
[----:B------:R-:W2:Y:S04]  /*3fd90*/  LDL.LU.64 R34, [R1+0x21e0] ;  /* 0x0021e00001227983 */ /* 0x000ea80000300a00 */
[----:B------:R-:W2:Y:S04]  /*3fda0*/  LDL.LU.64 R32, [R1+0x21d8] ;  /* 0x0021d80001207983 */ /* 0x000ea80000300a00 */
[----:B------:R-:W2:Y:S04]  /*3fdb0*/  LDL.LU.64 R30, [R1+0x21d0] ;  /* 0x0021d000011e7983 */ /* 0x000ea80000300a00 */
[----:B------:R-:W2:Y:S04]  /*3fdc0*/  LDL.LU.64 R28, [R1+0x21c8] ;  /* 0x0021c800011c7983 */ /* 0x000ea80000300a00 */
        /* <DEDUP_REMOVED lines=12> */
[----:B------:R-:W2:Y:S04]  /*3fe90*/  LDL.LU R26, [R1+0x1ec0] ;  /* 0x001ec000011a7983 */ /* 0x000ea80000300800 */
[----:B---3--:R1:W-:Y:S04]  /*3fea0*/  STL [R1+0x172c], R5 ;  /* 0x00172c0501007387 */ /* 0x0083e80000100800 */
[----:B-1----:R-:W3:Y:S04]  /*3feb0*/  LDL.LU R5, [R1+0x1ef0] ;  /* 0x001ef00001057983 */ /* 0x002ee80000300800 */
[----:B----4-:R1:W-:Y:S04]  /*3fec0*/  STL [R1+0x1734], R7 ;  /* 0x0017340701007387 */ /* 0x0103e80000100800 */
[----:B-1----:R-:W4:Y:S04]  /*3fed0*/  LDL.LU R7, [R1+0x1ec4] ;  /* 0x001ec40001077983 */ /* 0x002f280000300800 */
[----:B--2---:R1:W-:Y:S04]  /*3fee0*/  STL [R1+0x1730], R6 ;  /* 0x0017300601007387 */ /* 0x0043e80000100800 */
[----:B-1----:R-:W4:Y:S04]  /*3fef0*/  LDL.LU R6, [R1+0x1ef4] ;  /* 0x001ef40001067983 */ /* 0x002f280000300800 */
[----:B------:R-:W-:Y:S04]  /*3ff00*/  STL [R1+0x1748], R12 ;  /* 0x0017480c01007387 */ /* 0x000fe80000100800 */
[----:B------:R1:W-:Y:S04]  /*3ff10*/  STL [R1+0x173c], R9 ;  /* 0x00173c0901007387 */ /* 0x0003e80000100800 */
[----:B------:R-:W-:Y:S04]  /*3ff20*/  STL [R1+0x1744], R11 ;  /* 0x0017440b01007387 */ /* 0x000fe80000100800 */
[----:B-1----:R-:W2:Y:S04]  /*3ff30*/  LDL.LU R9, [R1+0x1ec8] ;  /* 0x001ec80001097983 */ /* 0x002ea80000300800 */
[----:B------:R1:W-:Y:S04]  /*3ff40*/  STL [R1+0x1738], R8 ;  /* 0x0017380801007387 */ /* 0x0003e80000100800 */
[----:B-1----:R-:W2:Y:S04]  /*3ff50*/  LDL.LU R8, [R1+0x1ef8] ;  /* 0x001ef80001087983 */ /* 0x002ea80000300800 */
[----:B------:R1:W-:Y:S04]  /*3ff60*/  STL [R1+0x1740], R10 ;  /* 0x0017400a01007387 */ /* 0x0003e80000100800 */
[----:B------:R-:W2:Y:S04]  /*3ff70*/  LDL.LU R11, [R1+0x1ecc] ;  /* 0x001ecc00010b7983 */ /* 0x000ea80000300800 */
[----:B-1----:R-:W2:Y:S04]  /*3ff80*/  LDL.LU R10, [R1+0x1efc] ;  /* 0x001efc00010a7983 */ /* 0x002ea80000300800 */
[----:B------:R-:W2:Y:S04]  /*3ff90*/  LDL.LU R13, [R1+0x1ed0] ;  /* 0x001ed000010d7983 */ /* 0x000ea80000300800 */
[----:B------:R-:W2:Y:S04]  /*3ffa0*/  LDL.LU R12, [R1+0x1f00] ;  /* 0x001f0000010c7983 */ /* 0x000ea80000300800 */
[----:B------:R-:W2:Y:S04]  /*3ffb0*/  LDL.LU R15, [R1+0x1ed4] ;  /* 0x001ed400010f7983 */ /* 0x000ea80000300800 */
[----:B------:R-:W2:Y:S04]  /*3ffc0*/  LDL.LU R14, [R1+0x1f04] ;  /* 0x001f0400010e7983 */ /* 0x000ea80000300800 */
[----:B------:R-:W2:Y:S04]  /*3ffd0*/  LDL.LU R17, [R1+0x1ed8] ;  /* 0x001ed80001117983 */ /* 0x000ea80000300800 */
[----:B------:R-:W2:Y:S04]  /*3ffe0*/  LDL.LU R16, [R1+0x1f08] ;  /* 0x001f080001107983 */ /* 0x000ea80000300800 */
[----:B------:R-:W2:Y:S04]  /*3fff0*/  LDL.LU R19, [R1+0x1edc] ;  /* 0x001edc0001137983 */ /* 0x000ea80000300800 */
[----:B------:R-:W2:Y:S04]  /*40000*/  LDL.LU R18, [R1+0x1f0c] ;  /* 0x001f0c0001127983 */ /* 0x000ea80000300800 */
[----:B------:R-:W3:Y:S04]  /*40010*/  LDL.LU R21, [R1+0x1ee0] ;  /* 0x001ee00001157983 */ /* 0x000ee80000300800 */
[----:B------:R-:W3:Y:S04]  /*40020*/  LDL.LU R20, [R1+0x1f10] ;  /* 0x001f100001147983 */ /* 0x000ee80000300800 */
[----:B------:R-:W4:Y:S04]  /*40030*/  LDL.LU R23, [R1+0x1ee4] ;  /* 0x001ee40001177983 */ /* 0x000f280000300800 */
[----:B------:R-:W4:Y:S04]  /*40040*/  LDL.LU R22, [R1+0x1f14] ;  /* 0x001f140001167983 */ /* 0x000f280000300800 */
[----:B------:R-:W4:Y:S04]  /*40050*/  LDL.LU R25, [R1+0x1ee8] ;  /* 0x001ee80001197983 */ /* 0x000f280000300800 */
[----:B------:R-:W4:Y:S04]  /*40060*/  LDL.LU R24, [R1+0x1f18] ;  /* 0x001f180001187983 */ /* 0x000f280000300800 */
[----:B------:R-:W-:Y:S04]  /*40070*/  STL [R1+0x2010], R44 ;  /* 0x0020102c01007387 */ /* 0x000fe80000100800 */
[----:B------:R-:W-:Y:S01]  /*40080*/  STL [R1+0x200c], R45 ;  /* 0x00200c2d01007387 */ /* 0x000fe20000100800 */
[----:B------:R-:W-:-:S03]  /*40090*/  ISETP.GT.AND P4, PT, R4, 0x7c, PT ;  /* 0x0000007c0400780c */ /* 0x000fc60003f84270 */
        /* <DEDUP_REMOVED lines=10> */
[----:B------:R-:W-:Y:S01]  /*40140*/  STL [R1+0x2040], R32 ;  /* 0x0020402001007387 */ /* 0x000fe20000100800 */
[----:B0-----:R-:W-:-:S03]  /*40150*/  LOP3.LUT R27, R27, 0x7f, RZ, 0xc0, !PT ;  /* 0x0000007f1b1b7812 */ /* 0x001fc600078ec0ff */
[----:B------:R-:W-:Y:S04]  /*40160*/  STL [R1+0x203c], R33 ;  /* 0x00203c2101007387 */ /* 0x000fe80000100800 */
[----:B------:R0:W-:Y:S04]  /*40170*/  STL [R1+0x204c], R30 ;  /* 0x00204c1e01007387 */ /* 0x0001e80000100800 */
[----:B------:R-:W4:Y:S04]  /*40180*/  @P4 LDG.E.U16 R79, desc[UR6][R34.64] ;  /* 0x00000006224f4981 */ /* 0x000f28000c1e1500 */
[----:B------:R-:W4:Y:S04]  /*40190*/  @P4 LDG.E.U16 R78, desc[UR6][R32.64] ;  /* 0x00000006204e4981 */ /* 0x000f28000c1e1500 */
[----:B------:R0:W4:Y:S04]  /*401a0*/  @P4 LDG.E.U16 R81, desc[UR6][R30.64] ;  /* 0x000000061e514981 */ /* 0x000128000c1e1500 */
[----:B------:R-:W-:Y:S04]  /*401b0*/  STL [R1+0x2044], R31 ;  /* 0x0020441f01007387 */ /* 0x000fe80000100800 */
[----:B------:R1:W4:Y:S04]  /*401c0*/  @P4 LDG.E.U16 R80, desc[UR6][R28.64] ;  /* 0x000000061c504981 */ /* 0x000328000c1e1500 */
[----:B------:R1:W-:Y:S01]  /*401d0*/  STL [R1+0x2054], R28 ;  /* 0x0020541c01007387 */ /* 0x0003e20000100800 */
[----:B------:R-:W-:-:S03]  /*401e0*/  ISETP.GE.AND P4, PT, R27, R4, PT ;  /* 0x000000041b00720c */ /* 0x000fc60003f86270 */
[----:B------:R1:W-:Y:S01]  /*401f0*/  STL [R1+0x2050], R29 ;  /* 0x0020501d01007387 */ /* 0x0003e20000100800 */
[----:B------:R-:W-:-:S03]  /*40200*/  IMAD.MOV.U32 R27, RZ, RZ, R2 ;  /* 0x000000ffff1b7224 */ /* 0x000fc600078e0002 */
[----:B------:R-:W4:Y:S01]  /*40210*/  LDL.LU R2, [R1+0x21c0] ;  /* 0x0021c00001027983 */ /* 0x000f220000300800 */
[C---:B------:R-:W-:Y:S02]  /*40220*/  ISETP.GT.AND P5, PT, R4.reuse, 0x7e, PT ;  /* 0x0000007e0400780c */ /* 0x040fe40003fa4270 */
[----:B0-----:R-:W-:Y:S02]  /*40230*/  PRMT R30, RZ, 0x7610, R30 ;  /* 0x00007610ff1e7816 */ /* 0x001fe4000000001e */
[----:B------:R-:W-:Y:S02]  /*40240*/  PRMT R67, RZ, 0x7610, R67 ;  /* 0x00007610ff437816 */ /* 0x000fe40000000043 */
[----:B------:R-:W-:Y:S02]  /*40250*/  PRMT R68, RZ, 0x7610, R68 ;  /* 0x00007610ff447816 */ /* 0x000fe40000000044 */
[----:B------:R-:W-:Y:S02]  /*40260*/  ISETP.GT.AND P1, PT, R4, 0x7b, PT ;  /* 0x0000007b0400780c */ /* 0x000fe40003f24270 */
[----:B------:R-:W-:-:S02]  /*40270*/  PRMT R75, RZ, 0x7610, R75 ;  /* 0x00007610ff4b7816 */ /* 0x000fc4000000004b */
[----:B------:R-:W-:Y:S02]  /*40280*/  PRMT R72, RZ, 0x7610, R72 ;  /* 0x00007610ff487816 */ /* 0x000fe40000000048 */
[----:B------:R-:W-:Y:S02]  /*40290*/  PRMT R73, RZ, 0x7610, R73 ;  /* 0x00007610ff497816 */ /* 0x000fe40000000049 */
[----:B------:R-:W-:Y:S02]  /*402a0*/  PRMT R70, RZ, 0x7610, R70 ;  /* 0x00007610ff467816 */ /* 0x000fe40000000046 */
[C---:B------:R-:W-:Y:S02]  /*402b0*/  ISETP.GT.AND P2, PT, R4.reuse, 0x7d, PT ;  /* 0x0000007d0400780c */ /* 0x040fe40003f44270 */
[----:B------:R-:W-:Y:S01]  /*402c0*/  PRMT R84, RZ, 0x7610, R84 ;  /* 0x00007610ff547816 */ /* 0x000fe20000000054 */
[----:B------:R-:W4:Y:S04]  /*402d0*/  @P1 LDG.E.U16 R75, desc[UR6][R42.64] ;  /* 0x000000062a4b1981 */ /* 0x000f28000c1e1500 */
[----:B------:R-:W4:Y:S04]  /*402e0*/  @P1 LDG.E.U16 R72, desc[UR6][R40.64] ;  /* 0x0000000628481981 */ /* 0x000f28000c1e1500 */
[----:B------:R-:W4:Y:S04]  /*402f0*/  @P1 LDG.E.U16 R73, desc[UR6][R38.64] ;  /* 0x0000000626491981 */ /* 0x000f28000c1e1500 */
[----:B------:R-:W4:Y:S04]  /*40300*/  @P1 LDG.E.U16 R70, desc[UR6][R36.64] ;  /* 0x0000000624461981 */ /* 0x000f28000c1e1500 */
[----:B--2---:R-:W2:Y:S04]  /*40310*/  @P5 LDG.E.U16 R30, desc[UR6][R18.64] ;  /* 0x00000006121e5981 */ /* 0x004ea8000c1e1500 */
[----:B------:R-:W2:Y:S04]  /*40320*/  @P5 LDG.E.U16 R67, desc[UR6][R12.64] ;  /* 0x000000060c435981 */ /* 0x000ea8000c1e1500 */
[----:B------:R-:W2:Y:S01]  /*40330*/  @P5 LDG.E.U16 R68, desc[UR6][R14.64] ;  /* 0x000000060e445981 */ /* 0x000ea2000c1e1500 */
[----:B------:R-:W-:Y:S01]  /*40340*/  ISETP.GT.AND P1, PT, R4, 0x7f, PT ;  /* 0x0000007f0400780c */ /* 0x000fe20003f24270 */
[----:B---3--:R-:W-:-:S02]  /*40350*/  IMAD.MOV.U32 R4, RZ, RZ, R5 ;  /* 0x000000ffff047224 */ /* 0x008fc400078e0005 */
[----:B------:R-:W-:Y:S02]  /*40360*/  IMAD.MOV.U32 R5, RZ, RZ, R26 ;  /* 0x000000ffff057224 */ /* 0x000fe400078e001a */
[----:B------:R-:W-:Y:S02]  /*40370*/  IMAD.MOV.U32 R26, RZ, RZ, R0 ;  /* 0x000000ffff1a7224 */ /* 0x000fe400078e0000 */
[----:B------:R-:W3:Y:S04]  /*40380*/  LDL.LU R0, [R1+0x21bc] ;  /* 0x0021bc0001007983 */ /* 0x000ee80000300800 */
[----:B------:R-:W-:Y:S04]  /*40390*/  STL [R1+0x205c], R26 ;  /* 0x00205c1a01007387 */ /* 0x000fe80000100800 */
[----:B------:R0:W3:Y:S04]  /*403a0*/  @P2 LDG.E.U16 R84, desc[UR6][R26.64] ;  /* 0x000000061a542981 */ /* 0x0000e8000c1e1500 */
[----:B------:R0:W-:Y:S01]  /*403b0*/  STL [R1+0x2058], R27 ;  /* 0x0020581b01007387 */ /* 0x0001e20000100800 */
[----:B-1----:R-:W-:-:S02]  /*403c0*/  PRMT R28, RZ, 0x7610, R28 ;  /* 0x00007610ff1c7816 */ /* 0x002fc4000000001c */
[----:B------:R-:W-:-:S04]  /*403d0*/  PRMT R29, RZ, 0x7610, R29 ;  /* 0x00007610ff1d7816 */ /* 0x000fc8000000001d */
[----:B------:R-:W3:Y:S04]  /*403e0*/  @P1 LDG.E.U16 R28, desc[UR6][R8.64] ;  /* 0x00000006081c1981 */ /* 0x000ee8000c1e1500 */
[----:B----4-:R-:W4:Y:S01]  /*403f0*/  @P1 LDG.E.U16 R29, desc[UR6][R6.64] ;  /* 0x00000006061d1981 */ /* 0x010f22000c1e1500 */
[----:B0-----:R-:W-:-:S06]  /*40400*/  PRMT R27, RZ, 0x7610, R27 ;  /* 0x00007610ff1b7816 */ /* 0x001fcc000000001b */
[----:B------:R-:W3:Y:S01]  /*40410*/  @P1 LDG.E.U16 R27, desc[UR6][R10.64] ;  /* 0x000000060a1b1981 */ /* 0x000ee2000c1e1500 */
[----:B------:R-:W-:-:S06]  /*40420*/  PRMT R2, RZ, 0x7610, R2 ;  /* 0x00007610ff027816 */ /* 0x000fcc0000000002 */
[----:B------:R-:W3:Y:S04]  /*40430*/  @P1 LDG.E.U16 R2, desc[UR6][R4.64] ;  /* 0x0000000604021981 */ /* 0x000ee8000c1e1500 */
[----:B------:R-:W-:Y:S04]  /*40440*/  STL [R1+0x2064], R24 ;  /* 0x0020641801007387 */ /* 0x000fe80000100800 */
[----:B------:R-:W-:Y:S04]  /*40450*/  STL [R1+0x2060], R25 ;  /* 0x0020601901007387 */ /* 0x000fe80000100800 */
[----:B------:R-:W-:Y:S04]  /*40460*/  STL [R1+0x206c], R22 ;  /* 0x00206c1601007387 */ /* 0x000fe80000100800 */
[----:B------:R-:W-:Y:S04]  /*40470*/  STL [R1+0x2068], R23 ;  /* 0x0020681701007387 */ /* 0x000fe80000100800 */
[----:B------:R-:W-:Y:S04]  /*40480*/  STL [R1+0x2074], R20 ;  /* 0x0020741401007387 */ /* 0x000fe80000100800 */
[----:B------:R-:W-:Y:S01]  /*40490*/  STL [R1+0x2070], R21 ;  /* 0x0020701501007387 */ /* 0x000fe20000100800 */
[----:B------:R-:W-:-:S02]  /*404a0*/  PRMT R26, RZ, 0x7610, R26 ;  /* 0x00007610ff1a7816 */ /* 0x000fc4000000001a */
[----:B------:R-:W-:Y:S02]  /*404b0*/  PRMT R83, RZ, 0x7610, R83 ;  /* 0x00007610ff537816 */ /* 0x000fe40000000053 */
[----:B------:R-:W-:Y:S02]  /*404c0*/  PRMT R82, RZ, 0x7610, R82 ;  /* 0x00007610ff527816 */ /* 0x000fe40000000052 */
[----:B------:R-:W-:Y:S01]  /*404d0*/  PRMT R85, RZ, 0x7610, R85 ;  /* 0x00007610ff557816 */ /* 0x000fe20000000055 */
[----:B------:R-:W4:Y:S04]  /*404e0*/  @P5 LDG.E.U16 R26, desc[UR6][R16.64] ;  /* 0x00000006101a5981 */ /* 0x000f28000c1e1500 */
[----:B------:R-:W4:Y:S04]  /*404f0*/  @P2 LDG.E.U16 R83, desc[UR6][R20.64] ;  /* 0x0000000614532981 */ /* 0x000f28000c1e1500 */
[----:B------:R-:W4:Y:S04]  /*40500*/  @P2 LDG.E.U16 R82, desc[UR6][R22.64] ;  /* 0x0000000616522981 */ /* 0x000f28000c1e1500 */
[----:B------:R-:W4:Y:S01]  /*40510*/  @P2 LDG.E.U16 R85, desc[UR6][R24.64] ;  /* 0x0000000618552981 */ /* 0x000f22000c1e1500 */
[----:B------:R-:W-:Y:S06]  /*40520*/  BAR.SYNC.DEFER_BLOCKING 0x0 ;  /* 0x0000000000007b1d */ /* 0x000fec0000010000 */
[----:B--2---:R-:W-:Y:S04]  /*40530*/  STL [R1+0x20dc], R30 ;  /* 0x0020dc1e01007387 */ /* 0x004fe80000100800 */
[----:B------:R-:W-:Y:S04]  /*40540*/  STL [R1+0x207c], R18 ;  /* 0x00207c1201007387 */ /* 0x000fe80000100800 */
[----:B------:R-:W-:Y:S04]  /*40550*/  STL [R1+0x2078], R19 ;  /* 0x0020781301007387 */ /* 0x000fe80000100800 */
[----:B------:R-:W-:Y:S04]  /*40560*/  STL [R1+0x2084], R16 ;  /* 0x0020841001007387 */ /* 0x000fe80000100800 */
[----:B------:R-:W-:Y:S04]  /*40570*/  STL [R1+0x2080], R17 ;  /* 0x0020801101007387 */ /* 0x000fe80000100800 */
[----:B------:R-:W-:Y:S04]  /*40580*/  STL [R1+0x208c], R14 ;  /* 0x00208c0e01007387 */ /* 0x000fe80000100800 */
[----:B------:R0:W-:Y:S04]  /*40590*/  STL [R1+0x2088], R15 ;  /* 0x0020880f01007387 */ /* 0x0001e80000100800 */
[----:B------:R-:W2:Y:S04]  /*405a0*/  LDL.LU R69, [R1+0x14f8] ;  /* 0x0014f80001457983 */ /* 0x000ea80000300800 */
[----:B0-----:R-:W2:Y:S04]  /*405b0*/  LDL.LU R15, [R1+0x13a4] ;  /* 0x0013a400010f7983 */ /* 0x001ea80000300800 */
        /* <DEDUP_REMOVED lines=12> */
[----:B------:R0:W-:Y:S04]  /*40680*/  STL [R1+0x171c], R67 ;  /* 0x00171c4301007387 */ /* 0x0001e80000100800 */
[----:B0-----:R-:W2:Y:S04]  /*40690*/  LDL.LU R67, [R1+0x1274] ;  /* 0x0012740001437983 */ /* 0x001ea80000300800 */
[----:B------:R0:W-:Y:S04]  /*406a0*/  STL [R1+0x1720], R68 ;  /* 0x0017204401007387 */ /* 0x0001e80000100800 */
[----:B0-----:R-:W2:Y:S04]  /*406b0*/  LDL.LU R68, [R1+0x1270] ;  /* 0x0012700001447983 */ /* 0x001ea80000300800 */
[----:B------:R-:W2:Y:S04]  /*406c0*/  LDL.LU R71, [R1+0x121c] ;  /* 0x00121c0001477983 */ /* 0x000ea80000300800 */
[----:B------:R0:W-:Y:S04]  /*406d0*/  STL [R1+0x2094], R12 ;  /* 0x0020940c01007387 */ /* 0x0001e80000100800 */
[----:B0-----:R-:W2:Y:S04]  /*406e0*/  LDL.LU R12, [R1+0x13a8] ;  /* 0x0013a800010c7983 */ /* 0x001ea80000300800 */
[----:B------:R0:W-:Y:S04]  /*406f0*/  STL [R1+0x2090], R13 ;  /* 0x0020900d01007387 */ /* 0x0001e80000100800 */
[----:B0-----:R-:W2:Y:S04]  /*40700*/  LDL.LU R13, [R1+0x140c] ;  /* 0x00140c00010d7983 */ /* 0x001ea80000300800 */
[----:B---3--:R0:W-:Y:S04]  /*40710*/  STL [R1+0x20a0], R27 ;  /* 0x0020a01b01007387 */ /* 0x0081e80000100800 */
[----:B0-----:R-:W3:Y:S04]  /*40720*/  LDL.LU R27, [R1+0x1410] ;  /* 0x00141000011b7983 */ /* 0x001ee80000300800 */
[----:B------:R0:W-:Y:S04]  /*40730*/  STL [R1+0x209c], R10 ;  /* 0x00209c0a01007387 */ /* 0x0001e80000100800 */
        /* <DEDUP_REMOVED lines=9> */
[----:B----4-:R0:W-:Y:S04]  /*407d0*/  STL [R1+0x20b8], R29 ;  /* 0x0020b81d01007387 */ /* 0x0101e80000100800 */
[----:B0-----:R-:W4:Y:S04]  /*407e0*/  LDL.LU R29, [R1+0x1488] ;  /* 0x00148800011d7983 */ /* 0x001f280000300800 */
        /* <DEDUP_REMOVED lines=8> */
[----:B--2---:R0:W-:Y:S04]  /*40870*/  STS.U16 [R0+UR76+0x20000], R69 ;  /* 0x0200004500007988 */ /* 0x0041e8000800044c */
[----:B0-----:R-:W2:Y:S04]  /*40880*/  LDL.LU R69, [R1+0x1218] ;  /* 0x0012180001457983 */ /* 0x001ea80000300800 */
[----:B------:R-:W2:Y:S04]  /*40890*/  LDL.LU R4, [R1+0x1214] ;  /* 0x0012140001047983 */ /* 0x000ea80000300800 */
[----:B------:R0:W-:Y:S04]  /*408a0*/  STS.U16 [R0+UR76+0x21c00], R71 ;  /* 0x021c004700007988 */ /* 0x0001e8000800044c */
        /* <DEDUP_REMOVED lines=10> */
[----:B---3--:R-:W-:Y:S04]  /*40950*/  STS.U16 [R0+UR76+0x30800], R27 ;  /* 0x0308001b00007988 */ /* 0x008fe8000800044c */
[----:B------:R-:W-:Y:S04]  /*40960*/  STS.U16 [R0+UR76+0x28800], R10 ;  /* 0x0288000a00007988 */ /* 0x000fe8000800044c */
[----:B------:R-:W-:Y:S04]  /*40970*/  STS.U16 [R0+UR76+0x20800], R11 ;  /* 0x0208000b00007988 */ /* 0x000fe8000800044c */
[----:B------:R-:W-:Y:S04]  /*40980*/  STS.U16 [R0+UR76+0x38400], R28 ;  /* 0x0384001c00007988 */ /* 0x000fe8000800044c */
[----:B------:R-:W-:Y:S04]  /*40990*/  STS.U16 [R0+UR76+0x30400], R8 ;  /* 0x0304000800007988 */ /* 0x000fe8000800044c */
[----:B------:R-:W-:Y:S04]  /*409a0*/  STS.U16 [R0+UR76+0x28400], R9 ;  /* 0x0284000900007988 */ /* 0x000fe8000800044c */
[----:B----4-:R-:W-:Y:S04]  /*409b0*/  STS.U16 [R0+UR76+0x20400], R29 ;  /* 0x0204001d00007988 */ /* 0x010fe8000800044c */
[----:B------:R-:W-:Y:S04]  /*409c0*/  STS.U16 [R0+UR76+0x38000], R6 ;  /* 0x0380000600007988 */ /* 0x000fe8000800044c */
[----:B------:R-:W-:Y:S04]  /*409d0*/  STS.U16 [R0+UR76+0x30000], R7 ;  /* 0x0300000700007988 */ /* 0x000fe8000800044c */
[----:B------:R0:W-:Y:S04]  /*409e0*/  STS.U16 [R0+UR76+0x28000], R2 ;  /* 0x0280000200007988 */ /* 0x0001e8000800044c */
[----:B0-----:R-:W3:Y:S04]  /*409f0*/  LDL.LU R2, [R1+0x11bc] ;  /* 0x0011bc0001027983 */ /* 0x001ee80000300800 */
[----:B------:R-:W4:Y:S04]  /*40a00*/  LDL.LU R7, [R1+0x11b8] ;  /* 0x0011b80001077983 */ /* 0x000f280000300800 */
        /* <DEDUP_REMOVED lines=16> */
[----:B------:R0:W-:Y:S04]  /*40b10*/  STS.U16 [R0+UR76+0x21400], R21 ;  /* 0x0214001500007988 */ /* 0x0001e8000800044c */
[----:B------:R-:W3:Y:S04]  /*40b20*/  LDL.LU R30, [R1+0x1034] ;  /* 0x00103400011e7983 */ /* 0x000ee80000300800 */
[----:B------:R1:W-:Y:S04]  /*40b30*/  STS.U16 [R0+UR76+0x29400], R20 ;  /* 0x0294001400007988 */ /* 0x0003e8000800044c */
[----:B------:R0:W-:Y:S04]  /*40b40*/  STS.U16 [R0+UR76+0x31400], R23 ;  /* 0x0314001700007988 */ /* 0x0001e8000800044c */
[----:B------:R0:W-:Y:S04]  /*40b50*/  STS.U16 [R0+UR76+0x39400], R22 ;  /* 0x0394001600007988 */ /* 0x0001e8000800044c */
[----:B------:R1:W-:Y:S04]  /*40b60*/  STS.U16 [R0+UR76+0x21800], R25 ;  /* 0x0218001900007988 */ /* 0x0003e8000800044c */
[----:B------:R1:W-:Y:S04]  /*40b70*/  STS.U16 [R0+UR76+0x29800], R24 ;  /* 0x0298001800007988 */ /* 0x0003e8000800044c */
[----:B0-----:R-:W3:Y:S04]  /*40b80*/  LDL.LU R21, [R1+0x1030] ;  /* 0x0010300001157983 */ /* 0x001ee80000300800 */
[----:B-1----:R-:W3:Y:S04]  /*40b90*/  LDL.LU R20, [R1+0xfdc] ;  /* 0x000fdc0001147983 */ /* 0x002ee80000300800 */
[----:B------:R-:W3:Y:S04]  /*40ba0*/  LDL.LU R23, [R1+0xfd8] ;  /* 0x000fd80001177983 */ /* 0x000ee80000300800 */
[----:B------:R-:W3:Y:S04]  /*40bb0*/  LDL.LU R22, [R1+0xfd4] ;  /* 0x000fd40001167983 */ /* 0x000ee80000300800 */
[----:B------:R-:W3:Y:S04]  /*40bc0*/  LDL.LU R25, [R1+0xfd0] ;  /* 0x000fd00001197983 */ /* 0x000ee80000300800 */
[----:B------:R0:W-:Y:S04]  /*40bd0*/  STS.U16 [R0+UR76+0x31800], R67 ;  /* 0x0318004300007988 */ /* 0x0001e8000800044c */
[----:B------:R-:W3:Y:S04]  /*40be0*/  LDL.LU R24, [R1+0xf7c] ;  /* 0x000f7c0001187983 */ /* 0x000ee80000300800 */
[----:B------:R1:W-:Y:S04]  /*40bf0*/  STS.U16 [R0+UR76+0x39800], R68 ;  /* 0x0398004400007988 */ /* 0x0003e8000800044c */
[----:B0-----:R-:W3:Y:S04]  /*40c00*/  LDL.LU R67, [R1+0xf78] ;  /* 0x000f780001437983 */ /* 0x001ee80000300800 */
[----:B-1----:R-:W3:Y:S04]  /*40c10*/  LDL.LU R68, [R1+0xf74] ;  /* 0x000f740001447983 */ /* 0x002ee80000300800 */
[----:B--2---:R0:W-:Y:S04]  /*40c20*/  STS.U16 [R0+UR76+0x29c00], R69 ;  /* 0x029c004500007988 */ /* 0x0041e8000800044c */
[----:B0-----:R-:W2:Y:S04]  /*40c30*/  LDL.LU R69, [R1+0xf70] ;  /* 0x000f700001457983 */ /* 0x001ea80000300800 */
[----:B------:R0:W-:Y:S04]  /*40c40*/  STS.U16 [R0+UR76+0x39c00], R71 ;  /* 0x039c004700007988 */ /* 0x0001e8000800044c */
[----:B0-----:R-:W2:Y:S04]  /*40c50*/  LDL.LU R71, [R1+0xf1c] ;  /* 0x000f1c0001477983 */ /* 0x001ea80000300800 */
[----:B------:R-:W-:Y:S04]  /*40c60*/  STS.U16 [R0+UR76+0x31c00], R4 ;  /* 0x031c000400007988 */ /* 0x000fe8000800044c */
[----:B----4-:R-:W-:Y:S04]  /*40c70*/  STS.U16 [R0+UR76+0x2a000], R7 ;  /* 0x02a0000700007988 */ /* 0x010fe8000800044c */
        /* <DEDUP_REMOVED lines=18> */
[----:B0-----:R-:W3:Y:S04]  /*40da0*/  LDL.LU R67, [R1+0xf18] ;  /* 0x000f180001437983 */ /* 0x001ee80000300800 */
[----:B------:R-:W-:Y:S04]  /*40db0*/  STS.U16 [R0+UR76+0x3b000], R21 ;  /* 0x03b0001500007988 */ /* 0x000fe8000800044c */
[----:B------:R-:W-:Y:S04]  /*40dc0*/  STS.U16 [R0+UR76+0x23400], R20 ;  /* 0x0234001400007988 */ /* 0x000fe8000800044c */
[----:B------:R-:W-:Y:S04]  /*40dd0*/  STS.U16 [R0+UR76+0x2b400], R23 ;  /* 0x02b4001700007988 */ /* 0x000fe8000800044c */
[----:B------:R-:W-:Y:S04]  /*40de0*/  STS.U16 [R0+UR76+0x33400], R22 ;  /* 0x0334001600007988 */ /* 0x000fe8000800044c */
[----:B------:R-:W-:Y:S04]  /*40df0*/  STS.U16 [R0+UR76+0x3b400], R25 ;  /* 0x03b4001900007988 */ /* 0x000fe8000800044c */
[----:B------:R-:W-:Y:S04]  /*40e00*/  STS.U16 [R0+UR76+0x23800], R24 ;  /* 0x0238001800007988 */ /* 0x000fe8000800044c */
[----:B------:R-:W-:Y:S04]  /*40e10*/  STS.U16 [R0+UR76+0x33800], R68 ;  /* 0x0338004400007988 */ /* 0x000fe8000800044c */
[----:B--2---:R0:W-:Y:S04]  /*40e20*/  STS.U16 [R0+UR76+0x3b800], R69 ;  /* 0x03b8004500007988 */ /* 0x0041e8000800044c */
[----:B0-----:R-:W2:Y:S04]  /*40e30*/  LDL.LU R69, [R1+0xf14] ;  /* 0x000f140001457983 */ /* 0x001ea80000300800 */
        /* <DEDUP_REMOVED lines=27> */
[----:B0-----:R-:W4:Y:S04]  /*40ff0*/  LDL.LU R71, [R1+0x1268] ;  /* 0x0012680001477983 */ /* 0x001f280000300800 */
[----:B------:R0:W-:Y:S02]  /*41000*/  STS.U16 [R0+UR76+0x22000], R2 ;  /* 0x0220000200007988 */ /* 0x0001e4000800044c */
[----:B0-----:R-:W-:-:S02]  /*41010*/  LOP3.LUT R2, R0, 0x10, RZ, 0x3c, !PT ;  /* 0x0000001000027812 */ /* 0x001fc400078e3cff */
[----:B---3--:R0:W-:Y:S04]  /*41020*/  STS.U16 [R0+UR76+0x2bc00], R67 ;  /* 0x02bc004300007988 */ /* 0x0081e8000800044c */
[----:B0-----:R-:W3:Y:S04]  /*41030*/  LDL.LU R67, [R1+0x1264] ;  /* 0x0012640001437983 */ /* 0x001ee80000300800 */
[----:B--2---:R0:W-:Y:S04]  /*41040*/  STS.U16 [R0+UR76+0x33c00], R69 ;  /* 0x033c004500007988 */ /* 0x0041e8000800044c */
[----:B----4-:R-:W-:Y:S04]  /*41050*/  STS.U16 [R0+UR76+0x3bc00], R4 ;  /* 0x03bc000400007988 */ /* 0x010fe8000800044c */
[----:B------:R-:W-:Y:S04]  /*41060*/  STS.U16 [R2+UR76+0x20080], R7 ;  /* 0x0200800702007988 */ /* 0x000fe8000800044c */
[----:B------:R-:W-:Y:S04]  /*41070*/  STS.U16 [R2+UR76+0x28080], R6 ;  /* 0x0280800602007988 */ /* 0x000fe8000800044c */
[----:B------:R-:W-:Y:S04]  /*41080*/  STS.U16 [R2+UR76+0x30080], R29 ;  /* 0x0300801d02007988 */ /* 0x000fe8000800044c */
[----:B------:R-:W-:Y:S04]  /*41090*/  STS.U16 [R2+UR76+0x38080], R9 ;  /* 0x0380800902007988 */ /* 0x000fe8000800044c */
        /* <DEDUP_REMOVED lines=22> */
[----:B0-----:R-:W4:Y:S04]  /*41200*/  LDL.LU R68, [R1+0x120c] ;  /* 0x00120c0001447983 */ /* 0x001f280000300800 */
        /* <DEDUP_REMOVED lines=27> */
[----:B---3--:R0:W-:Y:S04]  /*413c0*/  STS.U16 [R2+UR76+0x31880], R67 ;  /* 0x0318804302007988 */ /* 0x0081e8000800044c */
[----:B0-----:R-:W3:Y:S04]  /*413d0*/  LDL.LU R67, [R1+0xfc0] ;  /* 0x000fc00001437983 */ /* 0x001ee80000300800 */
[----:B--2---:R0:W-:Y:S04]  /*413e0*/  STS.U16 [R2+UR76+0x39880], R69 ;  /* 0x0398804502007988 */ /* 0x0041e8000800044c */
[----:B0-----:R-:W2:Y:S04]  /*413f0*/  LDL.LU R69, [R1+0xf6c] ;  /* 0x000f6c0001457983 */ /* 0x001ea80000300800 */
[----:B----4-:R0:W-:Y:S04]  /*41400*/  STS.U16 [R2+UR76+0x21c80], R68 ;  /* 0x021c804402007988 */ /* 0x0101e8000800044c */
[----:B0-----:R-:W4:Y:S04]  /*41410*/  LDL.LU R68, [R1+0xf68] ;  /* 0x000f680001447983 */ /* 0x001f280000300800 */
[----:B------:R0:W-:Y:S04]  /*41420*/  STS.U16 [R2+UR76+0x29c80], R71 ;  /* 0x029c804702007988 */ /* 0x0001e8000800044c */
[----:B0-----:R-:W4:Y:S04]  /*41430*/  LDL.LU R71, [R1+0xf64] ;  /* 0x000f640001477983 */ /* 0x001f280000300800 */
[----:B------:R0:W-:Y:S04]  /*41440*/  STS.U16 [R2+UR76+0x31c80], R4 ;  /* 0x031c800402007988 */ /* 0x0001e8000800044c */
        /* <DEDUP_REMOVED lines=24> */
[----:B0-----:R-:W4:Y:S04]  /*415d0*/  LDL.LU R4, [R1+0xf60] ;  /* 0x000f600001047983 */ /* 0x001f280000300800 */
[----:B---3--:R-:W-:Y:S04]  /*415e0*/  STS.U16 [R2+UR76+0x3b480], R67 ;  /* 0x03b4804302007988 */ /* 0x008fe8000800044c */
[----:B--2---:R0:W-:Y:S04]  /*415f0*/  STS.U16 [R2+UR76+0x23880], R69 ;  /* 0x0238804502007988 */ /* 0x0041e8000800044c */
[----:B0-----:R-:W2:Y:S04]  /*41600*/  LDL.LU R69, [R1+0xf0c] ;  /* 0x000f0c0001457983 */ /* 0x001ea80000300800 */
        /* <DEDUP_REMOVED lines=26> */
[----:B------:R1:W-:Y:S04]  /*417b0*/  STS.U16 [R2+UR76+0x33880], R71 ;  /* 0x0338804702007988 */ /* 0x0003e8000800044c */
[----:B0-----:R-:W4:Y:S04]  /*417c0*/  LDL.LU R68, [R1+0x12b4] ;  /* 0x0012b40001447983 */ /* 0x001f280000300800 */
[----:B-1----:R-:W4:Y:S04]  /*417d0*/  LDL.LU R71, [R1+0x12b0] ;  /* 0x0012b00001477983 */ /* 0x002f280000300800 */
[----:B------:R0:W-:Y:S02]  /*417e0*/  STS.U16 [R2+UR76+0x3b880], R4 ;  /* 0x03b8800402007988 */ /* 0x0001e4000800044c */
[----:B0-----:R-:W-:-:S02]  /*417f0*/  LOP3.LUT R4, R0, 0x20, RZ, 0x3c, !PT ;  /* 0x0000002000047812 */ /* 0x001fc400078e3cff */
[----:B--2---:R0:W-:Y:S04]  /*41800*/  STS.U16 [R2+UR76+0x23c80], R69 ;  /* 0x023c804502007988 */ /* 0x0041e8000800044c */
        /* <DEDUP_REMOVED lines=24> */
[----:B----4-:R1:W-:Y:S04]  /*41990*/  STS.U16 [R4+UR76+0x29500], R67 ;  /* 0x0295004304007988 */ /* 0x0103e8000800044c */
[----:B0-----:R-:W2:Y:S04]  /*419a0*/  LDL.LU R69, [R1+0x125c] ;  /* 0x00125c0001457983 */ /* 0x001ea80000300800 */
[----:B------:R-:W-:Y:S04]  /*419b0*/  STS.U16 [R4+UR76+0x31500], R68 ;  /* 0x0315004404007988 */ /* 0x000fe8000800044c */
[----:B-1----:R-:W3:Y:S04]  /*419c0*/  LDL.LU R67, [R1+0x1258] ;  /* 0x0012580001437983 */ /* 0x002ee80000300800 */
        /* <DEDUP_REMOVED lines=29> */
[----:B--2---:R0:W-:Y:S04]  /*41ba0*/  STS.U16 [R4+UR76+0x21900], R69 ;  /* 0x0219004504007988 */ /* 0x0041e8000800044c */
[----:B---3--:R1:W-:Y:S04]  /*41bb0*/  STS.U16 [R4+UR76+0x29900], R67 ;  /* 0x0299004304007988 */ /* 0x0083e8000800044c */
[----:B0-----:R-:W2:Y:S04]  /*41bc0*/  LDL.LU R69, [R1+0xfb4] ;  /* 0x000fb40001457983 */ /* 0x001ea80000300800 */
[----:B-1----:R-:W3:Y:S04]  /*41bd0*/  LDL.LU R67, [R1+0x21b8] ;  /* 0x0021b80001437983 */ /* 0x002ee80000300800 */
[----:B----4-:R0:W-:Y:S04]  /*41be0*/  STS.U16 [R4+UR76+0x31900], R71 ;  /* 0x0319004704007988 */ /* 0x0101e8000800044c */
[----:B0-----:R-:W4:Y:S04]  /*41bf0*/  LDL.LU R71, [R1+0xfb0] ;  /* 0x000fb00001477983 */ /* 0x001f280000300800 */
[----:B------:R0:W-:Y:S04]  /*41c00*/  STS.U16 [R4+UR76+0x39900], R68 ;  /* 0x0399004404007988 */ /* 0x0001e8000800044c */
[----:B------:R-:W-:Y:S04]  /*41c10*/  STS.U16 [R4+UR76+0x21d00], R5 ;  /* 0x021d000504007988 */ /* 0x000fe8000800044c */
[----:B------:R-:W-:Y:S04]  /*41c20*/  STS.U16 [R4+UR76+0x29d00], R2 ;  /* 0x029d000204007988 */ /* 0x000fe8000800044c */
[----:B------:R-:W-:Y:S04]  /*41c30*/  STS.U16 [R4+UR76+0x31d00], R7 ;  /* 0x031d000704007988 */ /* 0x000fe8000800044c */
[----:B------:R-:W-:Y:S04]  /*41c40*/  STS.U16 [R4+UR76+0x39d00], R6 ;  /* 0x039d000604007988 */ /* 0x000fe8000800044c */
[----:B------:R1:W-:Y:S04]  /*41c50*/  STS.U16 [R4+UR76+0x22100], R29 ;  /* 0x0221001d04007988 */ /* 0x0003e8000800044c */
[----:B------:R1:W-:Y:S04]  /*41c60*/  STS.U16 [R4+UR76+0x2a100], R9 ;  /* 0x02a1000904007988 */ /* 0x0003e8000800044c */
[----:B------:R1:W-:Y:S04]  /*41c70*/  STS.U16 [R4+UR76+0x32100], R8 ;  /* 0x0321000804007988 */ /* 0x0003e8000800044c */
[----:B0-----:R-:W3:Y:S04]  /*41c80*/  LDL.LU R68, [R1+0x21b4] ;  /* 0x0021b40001447983 */ /* 0x001ee80000300800 */
[----:B------:R0:W-:Y:S04]  /*41c90*/  STS.U16 [R4+UR76+0x3a100], R28 ;  /* 0x03a1001c04007988 */ /* 0x0001e8000800044c */
[----:B------:R0:W-:Y:S04]  /*41ca0*/  STS.U16 [R4+UR76+0x22500], R11 ;  /* 0x0225000b04007988 */ /* 0x0001e8000800044c */
[----:B------:R0:W-:Y:S04]  /*41cb0*/  STS.U16 [R4+UR76+0x2a500], R10 ;  /* 0x02a5000a04007988 */ /* 0x0001e8000800044c */
[----:B------:R0:W-:Y:S04]  /*41cc0*/  STS.U16 [R4+UR76+0x32500], R27 ;  /* 0x0325001b04007988 */ /* 0x0001e8000800044c */
[----:B-1----:R-:W3:Y:S04]  /*41cd0*/  LDL.LU R29, [R1+0xf50] ;  /* 0x000f5000011d7983 */ /* 0x002ee80000300800 */
[----:B------:R-:W3:Y:S04]  /*41ce0*/  LDL.LU R9, [R1+0xefc] ;  /* 0x000efc0001097983 */ /* 0x000ee80000300800 */
[----:B------:R1:W-:Y:S04]  /*41cf0*/  STS.U16 [R4+UR76+0x3a500], R13 ;  /* 0x03a5000d04007988 */ /* 0x0003e8000800044c */
[----:B------:R0:W-:Y:S04]  /*41d00*/  STS.U16 [R4+UR76+0x22900], R12 ;  /* 0x0229000c04007988 */ /* 0x0001e8000800044c */
[----:B------:R-:W3:Y:S04]  /*41d10*/  LDL.LU R8, [R1+0xef8] ;  /* 0x000ef80001087983 */ /* 0x000ee80000300800 */
[----:B------:R1:W-:Y:S04]  /*41d20*/  STS.U16 [R4+UR76+0x2a900], R15 ;  /* 0x02a9000f04007988 */ /* 0x0003e8000800044c */
[----:B------:R1:W-:Y:S04]  /*41d30*/  STS.U16 [R4+UR76+0x32900], R14 ;  /* 0x0329000e04007988 */ /* 0x0003e8000800044c */
[----:B0-----:R-:W3:Y:S04]  /*41d40*/  LDL.LU R28, [R1+0x14c8] ;  /* 0x0014c800011c7983 */ /* 0x001ee80000300800 */
[----:B------:R0:W-:Y:S04]  /*41d50*/  STS.U16 [R4+UR76+0x3a900], R17 ;  /* 0x03a9001104007988 */ /* 0x0001e8000800044c */
[----:B------:R-:W3:Y:S04]  /*41d60*/  LDL.LU R11, [R1+0x14c4] ;  /* 0x0014c400010b7983 */ /* 0x000ee80000300800 */
[----:B------:R0:W-:Y:S04]  /*41d70*/  STS.U16 [R4+UR76+0x22d00], R16 ;  /* 0x022d001004007988 */ /* 0x0001e8000800044c */
[----:B------:R-:W3:Y:S04]  /*41d80*/  LDL.LU R10, [R1+0x14c0] ;  /* 0x0014c000010a7983 */ /* 0x000ee80000300800 */
[----:B------:R0:W-:Y:S04]  /*41d90*/  STS.U16 [R4+UR76+0x2ad00], R19 ;  /* 0x02ad001304007988 */ /* 0x0001e8000800044c */
[----:B------:R-:W3:Y:S04]  /*41da0*/  LDL.LU R27, [R1+0x14bc] ;  /* 0x0014bc00011b7983 */ /* 0x000ee80000300800 */
[----:B------:R0:W-:Y:S04]  /*41db0*/  STS.U16 [R4+UR76+0x32d00], R18 ;  /* 0x032d001204007988 */ /* 0x0001e8000800044c */
[----:B-1----:R-:W3:Y:S04]  /*41dc0*/  LDL.LU R13, [R1+0x1458] ;  /* 0x00145800010d7983 */ /* 0x002ee80000300800 */
[----:B------:R1:W-:Y:S04]  /*41dd0*/  STS.U16 [R4+UR76+0x3ad00], R30 ;  /* 0x03ad001e04007988 */ /* 0x0003e8000800044c */
[----:B------:R-:W3:Y:S04]  /*41de0*/  LDL.LU R12, [R1+0x1454] ;  /* 0x00145400010c7983 */ /* 0x000ee80000300800 */
[----:B------:R0:W-:Y:S04]  /*41df0*/  STS.U16 [R4+UR76+0x23100], R21 ;  /* 0x0231001504007988 */ /* 0x0001e8000800044c */
[----:B------:R-:W3:Y:S04]  /*41e00*/  LDL.LU R15, [R1+0x1450] ;  /* 0x00145000010f7983 */ /* 0x000ee80000300800 */
[----:B------:R-:W-:Y:S04]  /*41e10*/  STS.U16 [R4+UR76+0x2b100], R20 ;  /* 0x02b1001404007988 */ /* 0x000fe8000800044c */
[----:B------:R-:W3:Y:S04]  /*41e20*/  LDL.LU R14, [R1+0x144c] ;  /* 0x00144c00010e7983 */ /* 0x000ee80000300800 */
[----:B------:R-:W-:Y:S04]  /*41e30*/  STS.U16 [R4+UR76+0x33100], R23 ;  /* 0x0331001704007988 */ /* 0x000fe8000800044c */
[----:B0-----:R-:W3:Y:S04]  /*41e40*/  LDL.LU R17, [R1+0x13e8] ;  /* 0x0013e80001117983 */ /* 0x001ee80000300800 */
[----:B------:R-:W-:Y:S04]  /*41e50*/  STS.U16 [R4+UR76+0x3b100], R22 ;  /* 0x03b1001604007988 */ /* 0x000fe8000800044c */
[----:B------:R-:W3:Y:S04]  /*41e60*/  LDL.LU R16, [R1+0x13e4] ;  /* 0x0013e40001107983 */ /* 0x000ee80000300800 */
[----:B------:R-:W-:Y:S04]  /*41e70*/  STS.U16 [R4+UR76+0x23500], R25 ;  /* 0x0235001904007988 */ /* 0x000fe8000800044c */
[----:B------:R-:W3:Y:S04]  /*41e80*/  LDL.LU R19, [R1+0x13e0] ;  /* 0x0013e00001137983 */ /* 0x000ee80000300800 */
[----:B------:R-:W-:Y:S04]  /*41e90*/  STS.U16 [R4+UR76+0x2b500], R24 ;  /* 0x02b5001804007988 */ /* 0x000fe8000800044c */
[----:B------:R-:W3:Y:S04]  /*41ea0*/  LDL.LU R18, [R1+0x13dc] ;  /* 0x0013dc0001127983 */ /* 0x000ee80000300800 */
[----:B-1----:R-:W3:Y:S04]  /*41eb0*/  LDL.LU R30, [R1+0x1378] ;  /* 0x00137800011e7983 */ /* 0x002ee80000300800 */
[----:B------:R-:W3:Y:S04]  /*41ec0*/  LDL.LU R21, [R1+0x1374] ;  /* 0x0013740001157983 */ /* 0x000ee80000300800 */
[----:B--2---:R-:W-:Y:S04]  /*41ed0*/  STS.U16 [R4+UR76+0x33500], R69 ;  /* 0x0335004504007988 */ /* 0x004fe8000800044c */
[----:B----4-:R0:W-:Y:S04]  /*41ee0*/  STS.U16 [R4+UR76+0x3b500], R71 ;  /* 0x03b5004704007988 */ /* 0x0101e8000800044c */
[----:B0-----:R-:W2:Y:S04]  /*41ef0*/  LDL.LU R71, [R1+0x1370] ;  /* 0x0013700001477983 */ /* 0x001ea80000300800 */
[----:B---3--:R-:W-:Y:S04]  /*41f00*/  STS.U16 [R4+UR76+0x23900], R68 ;  /* 0x0239004404007988 */ /* 0x008fe8000800044c */
[----:B------:R0:W-:Y:S04]  /*41f10*/  STS.U16 [R4+UR76+0x2b900], R67 ;  /* 0x02b9004304007988 */ /* 0x0001e8000800044c */
[----:B------:R1:W-:Y:S04]  /*41f20*/  STS.U16 [R4+UR76+0x33900], R66 ;  /* 0x0339004204007988 */ /* 0x0003e8000800044c */
[----:B------:R-:W-:Y:S01]  /*41f30*/  STS.U16 [R4+UR76+0x3b900], R29 ;  /* 0x03b9001d04007988 */ /* 0x000fe2000800044c */
[----:B------:R-:W-:-:S03]  /*41f40*/  LOP3.LUT R2, R0, 0x30, RZ, 0x3c, !PT ;  /* 0x0000003000027812 */ /* 0x000fc600078e3cff */
[----:B------:R-:W-:Y:S04]  /*41f50*/  STS.U16 [R4+UR76+0x23d00], R9 ;  /* 0x023d000904007988 */ /* 0x000fe8000800044c */
[----:B------:R-:W-:Y:S04]  /*41f60*/  STS.U16 [R4+UR76+0x2bd00], R8 ;  /* 0x02bd000804007988 */ /* 0x000fe8000800044c */
[----:B------:R3:W-:Y:S04]  /*41f70*/  STS.U16 [R4+UR76+0x33d00], R65 ;  /* 0x033d004104007988 */ /* 0x0007e8000800044c */
[----:B------:R4:W-:Y:S04]  /*41f80*/  STS.U16 [R4+UR76+0x3bd00], R64 ;  /* 0x03bd004004007988 */ /* 0x0009e8000800044c */
[----:B------:R-:W2:Y:S04]  /*41f90*/  LDL.LU R20, [R1+0x136c] ;  /* 0x00136c0001147983 */ /* 0x000ea80000300800 */
[----:B------:R-:W-:Y:S04]  /*41fa0*/  STS.U16 [R2+UR76+0x20180], R28 ;  /* 0x0201801c02007988 */ /* 0x000fe8000800044c */
[----:B------:R-:W-:Y:S04]  /*41fb0*/  STS.U16 [R2+UR76+0x28180], R11 ;  /* 0x0281800b02007988 */ /* 0x000fe8000800044c */
[----:B------:R-:W2:Y:S04]  /*41fc0*/  LDL.LU R23, [R1+0x130c] ;  /* 0x00130c0001177983 */ /* 0x000ea80000300800 */
[----:B------:R-:W2:Y:S04]  /*41fd0*/  LDL.LU R22, [R1+0x1308] ;  /* 0x0013080001167983 */ /* 0x000ea80000300800 */
[----:B------:R-:W-:Y:S04]  /*41fe0*/  STS.U16 [R2+UR76+0x30180], R10 ;  /* 0x0301800a02007988 */ /* 0x000fe8000800044c */
[----:B------:R-:W-:Y:S04]  /*41ff0*/  STS.U16 [R2+UR76+0x38180], R27 ;  /* 0x0381801b02007988 */ /* 0x000fe8000800044c */
[----:B------:R-:W2:Y:S04]  /*42000*/  LDL.LU R25, [R1+0x1304] ;  /* 0x0013040001197983 */ /* 0x000ea80000300800 */
[----:B------:R-:W-:Y:S04]  /*42010*/  STS.U16 [R2+UR76+0x20580], R13 ;  /* 0x0205800d02007988 */ /* 0x000fe8000800044c */
[----:B------:R-:W-:Y:S04]  /*42020*/  STS.U16 [R2+UR76+0x28580], R12 ;  /* 0x0285800c02007988 */ /* 0x000fe8000800044c */
[----:B------:R-:W2:Y:S04]  /*42030*/  LDL.LU R24, [R1+0x1300] ;  /* 0x0013000001187983 */ /* 0x000ea80000300800 */
[----:B0-----:R-:W2:Y:S04]  /*42040*/  LDL.LU R67, [R1+0x12ac] ;  /* 0x0012ac0001437983 */ /* 0x001ea80000300800 */
[----:B-1----:R-:W2:Y:S04]  /*42050*/  LDL.LU R66, [R1+0x12a8] ;  /* 0x0012a80001427983 */ /* 0x002ea80000300800 */
[----:B------:R-:W-:Y:S04]  /*42060*/  STS.U16 [R2+UR76+0x30580], R15 ;  /* 0x0305800f02007988 */ /* 0x000fe8000800044c */
[----:B------:R-:W-:Y:S04]  /*42070*/  STS.U16 [R2+UR76+0x38580], R14 ;  /* 0x0385800e02007988 */ /* 0x000fe8000800044c */
[----:B------:R-:W2:Y:S04]  /*42080*/  LDL.LU R69, [R1+0x12a4] ;  /* 0x0012a40001457983 */ /* 0x000ea80000300800 */
[----:B------:R-:W2:Y:S04]  /*42090*/  LDL.LU R68, [R1+0x12a0] ;  /* 0x0012a00001447983 */ /* 0x000ea80000300800 */
[----:B------:R-:W-:Y:S04]  /*420a0*/  STS.U16 [R2+UR76+0x20980], R17 ;  /* 0x0209801102007988 */ /* 0x000fe8000800044c */
[----:B------:R-:W-:Y:S04]  /*420b0*/  STS.U16 [R2+UR76+0x28980], R16 ;  /* 0x0289801002007988 */ /* 0x000fe8000800044c */
[----:B---3--:R-:W3:Y:S04]  /*420c0*/  LDL.LU R65, [R1+0x21b0] ;  /* 0x0021b00001417983 */ /* 0x008ee80000300800 */
[----:B------:R-:W-:Y:S04]  /*420d0*/  STS.U16 [R2+UR76+0x30980], R19 ;  /* 0x0309801302007988 */ /* 0x000fe8000800044c */
[----:B------:R-:W-:Y:S04]  /*420e0*/  STS.U16 [R2+UR76+0x38980], R18 ;  /* 0x0389801202007988 */ /* 0x000fe8000800044c */
[----:B----4-:R-:W4:Y:S04]  /*420f0*/  LDL.LU R64, [R1+0x21ac] ;  /* 0x0021ac0001407983 */ /* 0x010f280000300800 */
[----:B------:R-:W-:Y:S04]  /*42100*/  STS.U16 [R2+UR76+0x20d80], R30 ;  /* 0x020d801e02007988 */ /* 0x000fe8000800044c */
[----:B------:R-:W-:Y:S04]  /*42110*/  STS.U16 [R2+UR76+0x28d80], R21 ;  /* 0x028d801502007988 */ /* 0x000fe8000800044c */
[----:B--2---:R0:W-:Y:S04]  /*42120*/  STS.U16 [R2+UR76+0x30d80], R71 ;  /* 0x030d804702007988 */ /* 0x0041e8000800044c */
[----:B0-----:R-:W2:Y:S04]  /*42130*/  LDL.LU R71, [R1+0x124c] ;  /* 0x00124c0001477983 */ /* 0x001ea80000300800 */
[----:B------:R-:W3:Y:S04]  /*42140*/  LDL.LU R4, [R1+0x1248] ;  /* 0x0012480001047983 */ /* 0x000ee80000300800 */
[----:B------:R-:W3:Y:S04]  /*42150*/  LDL.LU R7, [R1+0x1244] ;  /* 0x0012440001077983 */ /* 0x000ee80000300800 */
[----:B------:R-:W3:Y:S04]  /*42160*/  LDL.LU R6, [R1+0x1240] ;  /* 0x0012400001067983 */ /* 0x000ee80000300800 */
        /* <DEDUP_REMOVED lines=19> */
[----:B------:R0:W-:Y:S04]  /*422a0*/  STS.U16 [R2+UR76+0x29180], R22 ;  /* 0x0291801602007988 */ /* 0x0001e8000800044c */
[----:B------:R0:W-:Y:S04]  /*422b0*/  STS.U16 [R2+UR76+0x31180], R25 ;  /* 0x0311801902007988 */ /* 0x0001e8000800044c */
[----:B------:R1:W-:Y:S04]  /*422c0*/  STS.U16 [R2+UR76+0x39180], R24 ;  /* 0x0391801802007988 */ /* 0x0003e8000800044c */
[----:B------:R1:W-:Y:S04]  /*422d0*/  STS.U16 [R2+UR76+0x21580], R67 ;  /* 0x0215804302007988 */ /* 0x0003e8000800044c */
[----:B0-----:R-:W4:Y:S04]  /*422e0*/  LDL.LU R20, [R1+0x1068] ;  /* 0x0010680001147983 */ /* 0x001f280000300800 */
[----:B-1----:R-:W4:Y:S04]  /*422f0*/  LDL.LU R23, [R1+0x1064] ;  /* 0x0010640001177983 */ /* 0x002f280000300800 */
[----:B------:R-:W4:Y:S04]  /*42300*/  LDL.LU R22, [R1+0x1060] ;  /* 0x0010600001167983 */ /* 0x000f280000300800 */
[----:B------:R-:W4:Y:S04]  /*42310*/  LDL.LU R25, [R1+0x100c] ;  /* 0x00100c0001197983 */ /* 0x000f280000300800 */
[----:B------:R-:W4:Y:S04]  /*42320*/  LDL.LU R24, [R1+0x1008] ;  /* 0x0010080001187983 */ /* 0x000f280000300800 */
[----:B------:R0:W-:Y:S04]  /*42330*/  STS.U16 [R2+UR76+0x29580], R66 ;  /* 0x0295804202007988 */ /* 0x0001e8000800044c */
[----:B------:R-:W4:Y:S04]  /*42340*/  LDL.LU R67, [R1+0x1004] ;  /* 0x0010040001437983 */ /* 0x000f280000300800 */
[----:B------:R1:W-:Y:S04]  /*42350*/  STS.U16 [R2+UR76+0x31580], R69 ;  /* 0x0315804502007988 */ /* 0x0003e8000800044c */
[----:B------:R1:W-:Y:S04]  /*42360*/  STS.U16 [R2+UR76+0x39580], R68 ;  /* 0x0395804402007988 */ /* 0x0003e8000800044c */
[----:B0-----:R-:W4:Y:S04]  /*42370*/  LDL.LU R66, [R1+0x1000] ;  /* 0x0010000001427983 */ /* 0x001f280000300800 */
[----:B-1----:R-:W4:Y:S04]  /*42380*/  LDL.LU R69, [R1+0xfac] ;  /* 0x000fac0001457983 */ /* 0x002f280000300800 */
[----:B------:R-:W4:Y:S04]  /*42390*/  LDL.LU R68, [R1+0xfa8] ;  /* 0x000fa80001447983 */ /* 0x000f280000300800 */
[----:B--2---:R0:W-:Y:S04]  /*423a0*/  STS.U16 [R2+UR76+0x21980], R71 ;  /* 0x0219804702007988 */ /* 0x0041e8000800044c */
[----:B0-----:R-:W2:Y:S04]  /*423b0*/  LDL.LU R71, [R1+0xfa4] ;  /* 0x000fa40001477983 */ /* 0x001ea80000300800 */
[----:B---3--:R-:W-:Y:S04]  /*423c0*/  STS.U16 [R2+UR76+0x29980], R4 ;  /* 0x0299800402007988 */ /* 0x008fe8000800044c */
[----:B------:R-:W-:Y:S04]  /*423d0*/  STS.U16 [R2+UR76+0x31980], R7 ;  /* 0x0319800702007988 */ /* 0x000fe8000800044c */
[----:B------:R-:W-:Y:S04]  /*423e0*/  STS.U16 [R2+UR76+0x39980], R6 ;  /* 0x0399800602007988 */ /* 0x000fe8000800044c */
[----:B----4-:R-:W-:Y:S04]  /*423f0*/  STS.U16 [R2+UR76+0x21d80], R29 ;  /* 0x021d801d02007988 */ /* 0x010fe8000800044c */
[----:B------:R-:W-:Y:S04]  /*42400*/  STS.U16 [R2+UR76+0x29d80], R9 ;  /* 0x029d800902007988 */ /* 0x000fe8000800044c */
[----:B------:R-:W-:Y:S04]  /*42410*/  STS.U16 [R2+UR76+0x31d80], R8 ;  /* 0x031d800802007988 */ /* 0x000fe8000800044c */
[----:B------:R-:W-:Y:S04]  /*42420*/  STS.U16 [R2+UR76+0x39d80], R28 ;  /* 0x039d801c02007988 */ /* 0x000fe8000800044c */
[----:B------:R-:W-:Y:S04]  /*42430*/  STS.U16 [R2+UR76+0x22180], R11 ;  /* 0x0221800b02007988 */ /* 0x000fe8000800044c */
[----:B------:R0:W-:Y:S04]  /*42440*/  STS.U16 [R2+UR76+0x2a180], R10 ;  /* 0x02a1800a02007988 */ /* 0x0001e8000800044c */
[----:B------:R1:W-:Y:S04]  /*42450*/  STS.U16 [R2+UR76+0x32180], R27 ;  /* 0x0321801b02007988 */ /* 0x0003e8000800044c */
[----:B0-----:R-:W3:Y:S04]  /*42460*/  LDL.LU R10, [R1+0xfa0] ;  /* 0x000fa000010a7983 */ /* 0x001ee80000300800 */
[----:B------:R0:W-:Y:S04]  /*42470*/  STS.U16 [R2+UR76+0x3a180], R13 ;  /* 0x03a1800d02007988 */ /* 0x0001e8000800044c */
[----:B-1----:R-:W4:Y:S04]  /*42480*/  LDL.LU R27, [R1+0x14b8] ;  /* 0x0014b800011b7983 */ /* 0x002f280000300800 */
        /* <DEDUP_REMOVED lines=36> */
[----:B0-----:R-:W4:Y:S04]  /*426d0*/  LDL.LU R68, [R1+0x12f0] ;  /* 0x0012f00001447983 */ /* 0x001f280000300800 */
[----:B--2---:R0:W-:Y:S04]  /*426e0*/  STS.U16 [R2+UR76+0x33580], R71 ;  /* 0x0335804702007988 */ /* 0x0041e8000800044c */
[----:B0-----:R-:W2:Y:S01]  /*426f0*/  LDL.LU R71, [R1+0x129c] ;  /* 0x00129c0001477983 */ /* 0x001ea20000300800 */
[----:B------:R-:W-:-:S03]  /*42700*/  LOP3.LUT R4, R0, 0x40, RZ, 0x3c, !PT ;  /* 0x0000004000047812 */ /* 0x000fc600078e3cff */
[----:B---3--:R-:W-:Y:S04]  /*42710*/  STS.U16 [R2+UR76+0x3b580], R10 ;  /* 0x03b5800a02007988 */ /* 0x008fe8000800044c */
[----:B------:R0:W-:Y:S04]  /*42720*/  STS.U16 [R2+UR76+0x23980], R91 ;  /* 0x0239805b02007988 */ /* 0x0001e8000800044c */
[----:B------:R1:W-:Y:S04]  /*42730*/  STS.U16 [R2+UR76+0x2b980], R92 ;  /* 0x02b9805c02007988 */ /* 0x0003e8000800044c */
[----:B------:R3:W-:Y:S04]  /*42740*/  STS.U16 [R2+UR76+0x33980], R3 ;  /* 0x0339800302007988 */ /* 0x0007e8000800044c */
[----:B------:R0:W-:Y:S04]  /*42750*/  STS.U16 [R2+UR76+0x3b980], R90 ;  /* 0x03b9805a02007988 */ /* 0x0001e8000800044c */
[----:B------:R0:W-:Y:S04]  /*42760*/  STS.U16 [R2+UR76+0x23d80], R75 ;  /* 0x023d804b02007988 */ /* 0x0001e8000800044c */
[----:B------:R0:W-:Y:S04]  /*42770*/  STS.U16 [R2+UR76+0x2bd80], R72 ;  /* 0x02bd804802007988 */ /* 0x0001e8000800044c */
[----:B------:R0:W-:Y:S04]  /*42780*/  STS.U16 [R2+UR76+0x33d80], R73 ;  /* 0x033d804902007988 */ /* 0x0001e8000800044c */
[----:B------:R0:W-:Y:S04]  /*42790*/  STS.U16 [R2+UR76+0x3bd80], R70 ;  /* 0x03bd804602007988 */ /* 0x0001e8000800044c */
[----:B----4-:R-:W-:Y:S04]  /*427a0*/  STS.U16 [R4+UR76+0x20200], R27 ;  /* 0x0202001b04007988 */ /* 0x010fe8000800044c */
[----:B------:R-:W-:Y:S04]  /*427b0*/  STS.U16 [R4+UR76+0x28200], R13 ;  /* 0x0282000d04007988 */ /* 0x000fe8000800044c */
[----:B0-----:R-:W4:Y:S04]  /*427c0*/  LDL.LU R91, [R1+0x21a8] ;  /* 0x0021a800015b7983 */ /* 0x001f280000300800 */
[----:B------:R-:W-:Y:S04]  /*427d0*/  STS.U16 [R4+UR76+0x30200], R12 ;  /* 0x0302000c04007988 */ /* 0x000fe8000800044c */
[----:B------:R-:W-:Y:S04]  /*427e0*/  STS.U16 [R4+UR76+0x38200], R15 ;  /* 0x0382000f04007988 */ /* 0x000fe8000800044c */
[----:B------:R-:W-:Y:S04]  /*427f0*/  STS.U16 [R4+UR76+0x20600], R14 ;  /* 0x0206000e04007988 */ /* 0x000fe8000800044c */
[----:B-1----:R-:W4:Y:S04]  /*42800*/  LDL.LU R92, [R1+0x21a4] ;  /* 0x0021a400015c7983 */ /* 0x002f280000300800 */
[----:B------:R-:W-:Y:S04]  /*42810*/  STS.U16 [R4+UR76+0x28600], R17 ;  /* 0x0286001104007988 */ /* 0x000fe8000800044c */
[----:B------:R-:W-:Y:S04]  /*42820*/  STS.U16 [R4+UR76+0x30600], R16 ;  /* 0x0306001004007988 */ /* 0x000fe8000800044c */
[----:B---3--:R-:W3:Y:S04]  /*42830*/  LDL.LU R3, [R1+0x21a0] ;  /* 0x0021a00001037983 */ /* 0x008ee80000300800 */
[----:B------:R-:W3:Y:S04]  /*42840*/  LDL.LU R90, [R1+0x219c] ;  /* 0x00219c00015a7983 */ /* 0x000ee80000300800 */
[----:B------:R-:W3:Y:S04]  /*42850*/  LDL.LU R75, [R1+0x2198] ;  /* 0x00219800014b7983 */ /* 0x000ee80000300800 */
[----:B------:R-:W3:Y:S04]  /*42860*/  LDL.LU R72, [R1+0x2194] ;  /* 0x0021940001487983 */ /* 0x000ee80000300800 */
[----:B------:R-:W3:Y:S04]  /*42870*/  LDL.LU R73, [R1+0x2190] ;  /* 0x0021900001497983 */ /* 0x000ee80000300800 */
[----:B------:R-:W3:Y:S04]  /*42880*/  LDL.LU R70, [R1+0x218c] ;  /* 0x00218c0001467983 */ /* 0x000ee80000300800 */
        /* <DEDUP_REMOVED lines=13> */
[----:B-1----:R-:W4:Y:S04]  /*42960*/  LDL.LU R66, [R1+0x1294] ;  /* 0x0012940001427983 */ /* 0x002f280000300800 */
[----:B------:R0:W-:Y:S04]  /*42970*/  STS.U16 [R4+UR76+0x39200], R68 ;  /* 0x0392004404007988 */ /* 0x0001e8000800044c */
[----:B------:R-:W4:Y:S04]  /*42980*/  LDL.LU R69, [R1+0x1290] ;  /* 0x0012900001457983 */ /* 0x000f280000300800 */
[----:B0-----:R-:W4:Y:S04]  /*42990*/  LDL.LU R68, [R1+0x123c] ;  /* 0x00123c0001447983 */ /* 0x001f280000300800 */
        /* <DEDUP_REMOVED lines=28> */
[----:B---3--:R0:W-:Y:S04]  /*42b60*/  STS.U16 [R4+UR76+0x29600], R67 ;  /* 0x0296004304007988 */ /* 0x0081e8000800044c */
[----:B----4-:R1:W-:Y:S04]  /*42b70*/  STS.U16 [R4+UR76+0x31600], R66 ;  /* 0x0316004204007988 */ /* 0x0103e8000800044c */
[----:B------:R3:W-:Y:S04]  /*42b80*/  STS.U16 [R4+UR76+0x39600], R69 ;  /* 0x0396004504007988 */ /* 0x0007e8000800044c */
[----:B0-----:R-:W4:Y:S04]  /*42b90*/  LDL.LU R67, [R1+0x2188] ;  /* 0x0021880001437983 */ /* 0x001f280000300800 */
[----:B------:R0:W-:Y:S04]  /*42ba0*/  STS.U16 [R4+UR76+0x21a00], R68 ;  /* 0x021a004404007988 */ /* 0x0001e8000800044c */
[----:B-1----:R-:W4:Y:S04]  /*42bb0*/  LDL.LU R66, [R1+0x2184] ;  /* 0x0021840001427983 */ /* 0x002f280000300800 */
[----:B---3--:R-:W3:Y:S04]  /*42bc0*/  LDL.LU R69, [R1+0x2180] ;  /* 0x0021800001457983 */ /* 0x008ee80000300800 */
[----:B0-----:R-:W3:Y:S04]  /*42bd0*/  LDL.LU R68, [R1+0x217c] ;  /* 0x00217c0001447983 */ /* 0x001ee80000300800 */
[----:B--2---:R0:W-:Y:S04]  /*42be0*/  STS.U16 [R4+UR76+0x29a00], R71 ;  /* 0x029a004704007988 */ /* 0x0041e8000800044c */
        /* <DEDUP_REMOVED lines=26> */
[----:B0-----:R-:W2:Y:S04]  /*42d90*/  LDL.LU R71, [R1+0x2178] ;  /* 0x0021780001477983 */ /* 0x001ea80000300800 */
[----:B------:R0:W-:Y:S04]  /*42da0*/  STS.U16 [R4+UR76+0x23600], R70 ;  /* 0x0236004604007988 */ /* 0x0001e8000800044c */
[----:B------:R1:W-:Y:S04]  /*42db0*/  STS.U16 [R4+UR76+0x2b600], R73 ;  /* 0x02b6004904007988 */ /* 0x0003e8000800044c */
[----:B0-----:R-:W2:Y:S04]  /*42dc0*/  LDL.LU R70, [R1+0x2174] ;  /* 0x0021740001467983 */ /* 0x001ea80000300800 */
[----:B-1----:R-:W2:Y:S04]  /*42dd0*/  LDL.LU R73, [R1+0x2170] ;  /* 0x0021700001497983 */ /* 0x002ea80000300800 */
[----:B------:R-:W2:Y:S04]  /*42de0*/  LDL.LU R28, [R1+0x14a8] ;  /* 0x0014a800011c7983 */ /* 0x000ea80000300800 */
        /* <DEDUP_REMOVED lines=13> */
[----:B------:R-:W4:Y:S04]  /*42ec0*/  LDL.LU R20, [R1+0x13c0] ;  /* 0x0013c00001147983 */ /* 0x000f280000300800 */
        /* <DEDUP_REMOVED lines=11> */
[----:B0-----:R-:W4:Y:S04]  /*42f80*/  LDL.LU R93, [R1+0x12e0] ;  /* 0x0012e000015d7983 */ /* 0x001f280000300800 */
[----:B------:R0:W-:Y:S04]  /*42f90*/  STS.U16 [R4+UR76+0x33a00], R77 ;  /* 0x033a004d04007988 */ /* 0x0001e8000800044c */
[----:B------:R1:W-:Y:S01]  /*42fa0*/  STS.U16 [R4+UR76+0x3ba00], R76 ;  /* 0x03ba004c04007988 */ /* 0x0003e2000800044c */
[----:B------:R-:W-:-:S03]  /*42fb0*/  LOP3.LUT R2, R0, 0x50, RZ, 0x3c, !PT ;  /* 0x0000005000027812 */ /* 0x000fc600078e3cff */
        /* <DEDUP_REMOVED lines=9> */
[----:B------:R-:W4:Y:S04]  /*43050*/  LDL.LU R80, [R1+0x214c] ;  /* 0x00214c0001507983 */ /* 0x000f280000300800 */
[----:B--2---:R-:W-:Y:S04]  /*43060*/  STS.U16 [R2+UR76+0x20280], R28 ;  /* 0x0202801c02007988 */ /* 0x004fe8000800044c */
[----:B---3--:R-:W-:Y:S04]  /*43070*/  STS.U16 [R2+UR76+0x28280], R11 ;  /* 0x0282800b02007988 */ /* 0x008fe8000800044c */
[----:B----4-:R-:W-:Y:S04]  /*43080*/  STS.U16 [R2+UR76+0x30280], R10 ;  /* 0x0302800a02007988 */ /* 0x010fe8000800044c */
[----:B------:R-:W-:Y:S04]  /*43090*/  STS.U16 [R2+UR76+0x38280], R27 ;  /* 0x0382801b02007988 */ /* 0x000fe8000800044c */
[----:B------:R-:W-:Y:S04]  /*430a0*/  STS.U16 [R2+UR76+0x20680], R13 ;  /* 0x0206800d02007988 */ /* 0x000fe8000800044c */
[----:B------:R-:W-:Y:S04]  /*430b0*/  STS.U16 [R2+UR76+0x28680], R12 ;  /* 0x0286800c02007988 */ /* 0x000fe8000800044c */
[----:B------:R-:W-:Y:S04]  /*430c0*/  STS.U16 [R2+UR76+0x30680], R15 ;  /* 0x0306800f02007988 */ /* 0x000fe8000800044c */
[----:B------:R-:W-:Y:S04]  /*430d0*/  STS.U16 [R2+UR76+0x38680], R30 ;  /* 0x0386801e02007988 */ /* 0x000fe8000800044c */
[----:B------:R-:W-:Y:S04]  /*430e0*/  STS.U16 [R2+UR76+0x20a80], R21 ;  /* 0x020a801502007988 */ /* 0x000fe8000800044c */
[----:B------:R0:W-:Y:S04]  /*430f0*/  STS.U16 [R2+UR76+0x28a80], R24 ;  /* 0x028a801802007988 */ /* 0x0001e8000800044c */
[----:B0-----:R-:W2:Y:S04]  /*43100*/  LDL.LU R24, [R1+0x128c] ;  /* 0x00128c0001187983 */ /* 0x001ea80000300800 */
[----:B------:R0:W-:Y:S04]  /*43110*/  STS.U16 [R2+UR76+0x30a80], R20 ;  /* 0x030a801402007988 */ /* 0x0001e8000800044c */
[----:B------:R-:W3:Y:S04]  /*43120*/  LDL.LU R30, [R1+0x1288] ;  /* 0x00128800011e7983 */ /* 0x000ee80000300800 */
[----:B------:R-:W4:Y:S04]  /*43130*/  LDL.LU R21, [R1+0x1284] ;  /* 0x0012840001157983 */ /* 0x000f280000300800 */
        /* <DEDUP_REMOVED lines=29> */
[----:B----4-:R2:W-:Y:S04]  /*43310*/  STS.U16 [R2+UR76+0x31680], R21 ;  /* 0x0316801502007988 */ /* 0x0105e8000800044c */
[----:B0-----:R-:W3:Y:S04]  /*43320*/  LDL.LU R24, [R1+0x10a8] ;  /* 0x0010a80001187983 */ /* 0x001ee80000300800 */
[----:B------:R-:W4:Y:S04]  /*43330*/  LDL.LU R15, [R1+0x10a4] ;  /* 0x0010a400010f7983 */ /* 0x000f280000300800 */
[----:B------:R-:W4:Y:S04]  /*43340*/  LDL.LU R14, [R1+0x10a0] ;  /* 0x0010a000010e7983 */ /* 0x000f280000300800 */
[----:B------:R-:W4:Y:S04]  /*43350*/  LDL.LU R17, [R1+0x104c] ;  /* 0x00104c0001117983 */ /* 0x000f280000300800 */
[----:B------:R-:W4:Y:S04]  /*43360*/  LDL.LU R16, [R1+0x1048] ;  /* 0x0010480001107983 */ /* 0x000f280000300800 */
[----:B------:R-:W4:Y:S04]  /*43370*/  LDL.LU R19, [R1+0x1044] ;  /* 0x0010440001137983 */ /* 0x000f280000300800 */
[----:B------:R-:W4:Y:S04]  /*43380*/  LDL.LU R18, [R1+0x1040] ;  /* 0x0010400001127983 */ /* 0x000f280000300800 */
[----:B-1----:R-:W4:Y:S04]  /*43390*/  LDL.LU R30, [R1+0xfec] ;  /* 0x000fec00011e7983 */ /* 0x002f280000300800 */
[----:B------:R0:W-:Y:S04]  /*433a0*/  STS.U16 [R2+UR76+0x39680], R20 ;  /* 0x0396801402007988 */ /* 0x0001e8000800044c */
[----:B--2---:R-:W2:Y:S04]  /*433b0*/  LDL.LU R21, [R1+0xfe8] ;  /* 0x000fe80001157983 */ /* 0x004ea80000300800 */
[----:B0-----:R-:W2:Y:S04]  /*433c0*/  LDL.LU R20, [R1+0xfe4] ;  /* 0x000fe40001147983 */ /* 0x001ea80000300800 */
        /* <DEDUP_REMOVED lines=18> */
[----:B0-----:R-:W2:Y:S04]  /*434f0*/  LDL.LU R23, [R1+0x1498] ;  /* 0x0014980001177983 */ /* 0x001ea80000300800 */
[----:B-1----:R-:W2:Y:S04]  /*43500*/  LDL.LU R22, [R1+0x1494] ;  /* 0x0014940001167983 */ /* 0x002ea80000300800 */
[----:B------:R-:W2:Y:S04]  /*43510*/  LDL.LU R25, [R1+0x1490] ;  /* 0x0014900001197983 */ /* 0x000ea80000300800 */
[----:B---3--:R0:W-:Y:S04]  /*43520*/  STS.U16 [R2+UR76+0x2aa80], R24 ;  /* 0x02aa801802007988 */ /* 0x0081e8000800044c */
[----:B----4-:R-:W-:Y:S04]  /*43530*/  STS.U16 [R2+UR76+0x32a80], R15 ;  /* 0x032a800f02007988 */ /* 0x010fe8000800044c */
[----:B------:R-:W-:Y:S04]  /*43540*/  STS.U16 [R2+UR76+0x3aa80], R14 ;  /* 0x03aa800e02007988 */ /* 0x000fe8000800044c */
[----:B------:R-:W-:Y:S04]  /*43550*/  STS.U16 [R2+UR76+0x22e80], R17 ;  /* 0x022e801102007988 */ /* 0x000fe8000800044c */
[----:B------:R-:W-:Y:S04]  /*43560*/  STS.U16 [R2+UR76+0x2ae80], R16 ;  /* 0x02ae801002007988 */ /* 0x000fe8000800044c */
[----:B------:R-:W-:Y:S04]  /*43570*/  STS.U16 [R2+UR76+0x32e80], R19 ;  /* 0x032e801302007988 */ /* 0x000fe8000800044c */
[----:B------:R-:W-:Y:S04]  /*43580*/  STS.U16 [R2+UR76+0x3ae80], R18 ;  /* 0x03ae801202007988 */ /* 0x000fe8000800044c */
[----:B------:R-:W-:Y:S04]  /*43590*/  STS.U16 [R2+UR76+0x23280], R30 ;  /* 0x0232801e02007988 */ /* 0x000fe8000800044c */
[----:B--2---:R-:W-:Y:S04]  /*435a0*/  STS.U16 [R2+UR76+0x2b280], R21 ;  /* 0x02b2801502007988 */ /* 0x004fe8000800044c */
[----:B0-----:R-:W2:Y:S04]  /*435b0*/  LDL.LU R24, [R1+0x148c] ;  /* 0x00148c0001187983 */ /* 0x001ea80000300800 */
[----:B------:R-:W-:Y:S04]  /*435c0*/  STS.U16 [R2+UR76+0x33280], R20 ;  /* 0x0332801402007988 */ /* 0x000fe8000800044c */
        /* <DEDUP_REMOVED lines=8> */
[----:B---3--:R-:W3:Y:S04]  /*43650*/  LDL.LU R3, [R1+0x213c] ;  /* 0x00213c0001037983 */ /* 0x008ee80000300800 */
[----:B----4-:R-:W4:Y:S04]  /*43660*/  LDL.LU R92, [R1+0x2138] ;  /* 0x00213800015c7983 */ /* 0x010f280000300800 */
[----:B------:R-:W3:Y:S04]  /*43670*/  LDL.LU R91, [R1+0x2134] ;  /* 0x00213400015b7983 */ /* 0x000ee80000300800 */
[----:B------:R-:W3:Y:S04]  /*43680*/  LDL.LU R88, [R1+0x2130] ;  /* 0x0021300001587983 */ /* 0x000ee80000300800 */
[----:B------:R0:W-:Y:S04]  /*43690*/  STS.U16 [R2+UR76+0x2ba80], R89 ;  /* 0x02ba805902007988 */ /* 0x0001e8000800044c */
        /* <DEDUP_REMOVED lines=10> */
[----:B------:R-:W3:Y:S04]  /*43740*/  LDL.LU R82, [R1+0x2118] ;  /* 0x0021180001527983 */ /* 0x000ee80000300800 */
[----:B------:R0:W-:Y:S04]  /*43750*/  STS.U16 [R2+UR76+0x3be80], R83 ;  /* 0x03be805302007988 */ /* 0x0001e8000800044c */
[----:B0-----:R-:W3:Y:S04]  /*43760*/  LDL.LU R83, [R1+0x2114] ;  /* 0x0021140001537983 */ /* 0x001ee80000300800 */
[----:B------:R-:W3:Y:S04]  /*43770*/  LDL R4, [R1+0x1524] ;  /* 0x0015240001047983 */ /* 0x000ee80000100800 */
[----:B------:R-:W4:Y:S04]  /*43780*/  LDL R2, [R1+0x1528] ;  /* 0x0015280001027983 */ /* 0x000f280000100800 */
[----:B------:R-:W4:Y:S04]  /*43790*/  LDL R7, [R1+0x1568] ;  /* 0x0015680001077983 */ /* 0x000f280000100800 */
[----:B------:R-:W4:Y:S01]  /*437a0*/  LDL R8, [R1+0x1564] ;  /* 0x0015640001087983 */ /* 0x000f220000100800 */
[----:B------:R-:W-:-:S02]  /*437b0*/  PRMT R31, RZ, 0x7610, R31 ;  /* 0x00007610ff1f7816 */ /* 0x000fc4000000001f */
[----:B------:R-:W-:Y:S01]  /*437c0*/  LOP3.LUT R9, R0, 0x60, RZ, 0x3c, !PT ;  /* 0x0000006000097812 */ /* 0x000fe200078e3cff */
[----:B------:R-:W4:Y:S04]  /*437d0*/  LDL R5, [R1+0x15a8] ;  /* 0x0015a80001057983 */ /* 0x000f280000100800 */
[----:B------:R-:W-:Y:S04]  /*437e0*/  STS.U16 [R9+UR76+0x20300], R23 ;  /* 0x0203001709007988 */ /* 0x000fe8000800044c */
[----:B------:R-:W-:Y:S04]  /*437f0*/  STS.U16 [R9+UR76+0x28300], R22 ;  /* 0x0283001609007988 */ /* 0x000fe8000800044c */
[----:B------:R-:W-:Y:S04]  /*43800*/  STS.U16 [R9+UR76+0x30300], R25 ;  /* 0x0303001909007988 */ /* 0x000fe8000800044c */
[----:B--2---:R-:W-:Y:S01]  /*43810*/  STS.U16 [R9+UR76+0x38300], R24 ;  /* 0x0383001809007988 */ /* 0x004fe2000800044c */
[----:B---3--:R-:W-:-:S02]  /*43820*/  @!P4 IMAD.MOV.U32 R11, RZ, RZ, R4 ;  /* 0x000000ffff0bc224 */ /* 0x008fc400078e0004 */
[----:B----4-:R-:W-:-:S05]  /*43830*/  @!P4 IMAD.MOV.U32 R10, RZ, RZ, R2 ;  /* 0x000000ffff0ac224 */ /* 0x010fca00078e0002 */
[----:B------:R0:W2:Y:S04]  /*43840*/  @!P4 LDG.E.U16 R31, desc[UR6][R10.64] ;  /* 0x000000060a1fc981 */ /* 0x0000a8000c1e1500 */
[----:B------:R1:W-:Y:S04]  /*43850*/  STS.U16 [R9+UR76+0x20700], R83 ;  /* 0x0207005309007988 */ /* 0x0003e8000800044c */
[----:B-1----:R-:W3:Y:S04]  /*43860*/  LDL.LU R83, [R1+0x2110] ;  /* 0x0021100001537983 */ /* 0x002ee80000300800 */
[----:B------:R-:W4:Y:S04]  /*43870*/  LDL R6, [R1+0x15a4] ;  /* 0x0015a40001067983 */ /* 0x000f280000100800 */
[----:B------:R1:W-:Y:S04]  /*43880*/  STS.U16 [R9+UR76+0x28700], R82 ;  /* 0x0287005209007988 */ /* 0x0003e8000800044c */
[----:B------:R0:W-:Y:S04]  /*43890*/  STS.U16 [R9+UR76+0x30700], R85 ;  /* 0x0307005509007988 */ /* 0x0001e8000800044c */
[----:B------:R0:W-:Y:S04]  /*438a0*/  STS.U16 [R9+UR76+0x38700], R84 ;  /* 0x0387005409007988 */ /* 0x0001e8000800044c */
[----:B------:R0:W-:Y:S04]  /*438b0*/  STS.U16 [R9+UR76+0x20b00], R87 ;  /* 0x020b005709007988 */ /* 0x0001e8000800044c */
[----:B------:R0:W-:Y:S04]  /*438c0*/  STS.U16 [R9+UR76+0x28b00], R86 ;  /* 0x028b005609007988 */ /* 0x0001e8000800044c */
[----:B------:R0:W-:Y:S04]  /*438d0*/  STS.U16 [R9+UR76+0x30b00], R89 ;  /* 0x030b005909007988 */ /* 0x0001e8000800044c */
[----:B-1----:R-:W3:Y:S04]  /*438e0*/  LDL.LU R82, [R1+0x210c] ;  /* 0x00210c0001527983 */ /* 0x002ee80000300800 */
[----:B0-----:R-:W3:Y:S04]  /*438f0*/  LDL.LU R85, [R1+0x2108] ;  /* 0x0021080001557983 */ /* 0x001ee80000300800 */
[----:B------:R-:W3:Y:S04]  /*43900*/  LDL.LU R84, [R1+0x2104] ;  /* 0x0021040001547983 */ /* 0x000ee80000300800 */
[----:B------:R-:W3:Y:S04]  /*43910*/  LDL.LU R87, [R1+0x2100] ;  /* 0x0021000001577983 */ /* 0x000ee80000300800 */
        /* <DEDUP_REMOVED lines=14> */
[----:B------:R-:W3:Y:S04]  /*43a00*/  LDL R4, [R1+0x15e4] ;  /* 0x0015e40001047983 */ /* 0x000ee80000100800 */
[----:B------:R-:W3:Y:S01]  /*43a10*/  LDL R2, [R1+0x15e8] ;  /* 0x0015e80001027983 */ /* 0x000ee20000100800 */
[----:B------:R-:W-:Y:S01]  /*43a20*/  PRMT R32, RZ, 0x7610, R32 ;  /* 0x00007610ff207816 */ /* 0x000fe20000000020 */
[----:B------:R-:W-:Y:S01]  /*43a30*/  @!P4 IMAD.MOV.U32 R10, RZ, RZ, R7 ;  /* 0x000000ffff0ac224 */ /* 0x000fe200078e0007 */
[----:B------:R-:W-:-:S05]  /*43a40*/  @!P4 MOV R11, R8 ;  /* 0x00000008000bc202 */ /* 0x000fca0000000f00 */
[----:B------:R-:W3:Y:S01]  /*43a50*/  @!P4 LDG.E.U16 R32, desc[UR6][R10.64] ;  /* 0x000000060a20c981 */ /* 0x000ee2000c1e1500 */
[----:B------:R-:W-:Y:S01]  /*43a60*/  PRMT R33, RZ, 0x7610, R33 ;  /* 0x00007610ff217816 */ /* 0x000fe20000000021 */
[----:B------:R-:W-:Y:S02]  /*43a70*/  @!P4 IMAD.MOV.U32 R12, RZ, RZ, R5 ;  /* 0x000000ffff0cc224 */ /* 0x000fe400078e0005 */
[----:B--2---:R-:W-:Y:S04]  /*43a80*/  STL [R1+0x20c8], R31 ;  /* 0x0020c81f01007387 */ /* 0x004fe80000100800 */
[----:B------:R-:W2:Y:S04]  /*43a90*/  LDL R8, [R1+0x1624] ;  /* 0x0016240001087983 */ /* 0x000ea80000100800 */
[----:B------:R-:W2:Y:S01]  /*43aa0*/  LDL R7, [R1+0x1628] ;  /* 0x0016280001077983 */ /* 0x000ea20000100800 */
[----:B----4-:R-:W-:-:S05]  /*43ab0*/  @!P4 IMAD.MOV.U32 R13, RZ, RZ, R6 ;  /* 0x000000ffff0dc224 */ /* 0x010fca00078e0006 */
[----:B------:R3:W4:Y:S01]  /*43ac0*/  @!P4 LDG.E.U16 R33, desc[UR6][R12.64] ;  /* 0x000000060c21c981 */ /* 0x000722000c1e1500 */
[----:B------:R-:W-:Y:S02]  /*43ad0*/  PRMT R34, RZ, 0x7610, R34 ;  /* 0x00007610ff227816 */ /* 0x000fe40000000022 */
[----:B------:R-:W-:Y:S01]  /*43ae0*/  PRMT R44, RZ, 0x7610, R44 ;  /* 0x00007610ff2c7816 */ /* 0x000fe2000000002c */
[----:B---3--:R-:W-:Y:S02]  /*43af0*/  @!P4 IMAD.MOV.U32 R13, RZ, RZ, R4 ;  /* 0x000000ffff0dc224 */ /* 0x008fe400078e0004 */
[----:B------:R-:W-:-:S05]  /*43b00*/  @!P4 IMAD.MOV.U32 R12, RZ, RZ, R2 ;  /* 0x000000ffff0cc224 */ /* 0x000fca00078e0002 */
[----:B------:R2:W3:Y:S04]  /*43b10*/  @!P4 LDG.E.U16 R34, desc[UR6][R12.64] ;  /* 0x000000060c22c981 */ /* 0x0004e8000c1e1500 */
[----:B------:R-:W-:Y:S04]  /*43b20*/  STL [R1+0x20cc], R32 ;  /* 0x0020cc2001007387 */ /* 0x000fe80000100800 */
[----:B------:R-:W3:Y:S04]  /*43b30*/  LDL R10, [R1+0x1664] ;  /* 0x00166400010a7983 */ /* 0x000ee80000100800 */
[----:B------:R-:W3:Y:S04]  /*43b40*/  LDL R9, [R1+0x1668] ;  /* 0x0016680001097983 */ /* 0x000ee80000100800 */
[----:B------:R-:W3:Y:S04]  /*43b50*/  LDL R6, [R1+0x16a4] ;  /* 0x0016a40001067983 */ /* 0x000ee80000100800 */
[----:B------:R-:W3:Y:S01]  /*43b60*/  LDL R5, [R1+0x16a8] ;  /* 0x0016a80001057983 */ /* 0x000ee20000100800 */
[----:B--2---:R-:W-:-:S02]  /*43b70*/  @!P4 IMAD.MOV.U32 R13, RZ, RZ, R8 ;  /* 0x000000ffff0dc224 */ /* 0x004fc400078e0008 */
[----:B------:R-:W-:-:S05]  /*43b80*/  @!P4 IMAD.MOV.U32 R12, RZ, RZ, R7 ;  /* 0x000000ffff0cc224 */ /* 0x000fca00078e0007 */
[----:B------:R-:W2:Y:S04]  /*43b90*/  @!P4 LDG.E.U16 R44, desc[UR6][R12.64] ;  /* 0x000000060c2cc981 */ /* 0x000ea8000c1e1500 */
[----:B----4-:R-:W-:Y:S04]  /*43ba0*/  STL [R1+0x20d0], R33 ;  /* 0x0020d02101007387 */ /* 0x010fe80000100800 */
[----:B------:R-:W4:Y:S04]  /*43bb0*/  LDL R4, [R1+0x16dc] ;  /* 0x0016dc0001047983 */ /* 0x000f280000100800 */
[----:B------:R-:W4:Y:S01]  /*43bc0*/  LDL R2, [R1+0x16e0] ;  /* 0x0016e00001027983 */ /* 0x000f220000100800 */
[----:B------:R-:W-:-:S02]  /*43bd0*/  PRMT R35, RZ, 0x7610, R35 ;  /* 0x00007610ff237816 */ /* 0x000fc40000000023 */
[----:B------:R-:W-:Y:S01]  /*43be0*/  PRMT R36, RZ, 0x7610, R36 ;  /* 0x00007610ff247816 */ /* 0x000fe20000000024 */
[----:B---3--:R0:W-:Y:S04]  /*43bf0*/  STL [R1+0x20d4], R34 ;  /* 0x0020d42201007387 */ /* 0x0081e80000100800 */
[----:B------:R-:W3:Y:S04]  /*43c00*/  LDL R8, [R1+0x152c] ;  /* 0x00152c0001087983 */ /* 0x000ee80000100800 */
[----:B------:R-:W3:Y:S01]  /*43c10*/  LDL R7, [R1+0x1530] ;  /* 0x0015300001077983 */ /* 0x000ee20000100800 */
[----:B------:R-:W-:-:S02]  /*43c20*/  @!P4 IMAD.MOV.U32 R11, RZ, RZ, R10 ;  /* 0x000000ffff0bc224 */ /* 0x000fc400078e000a */
[----:B------:R-:W-:-:S05]  /*43c30*/  @!P4 IMAD.MOV.U32 R10, RZ, RZ, R9 ;  /* 0x000000ffff0ac224 */ /* 0x000fca00078e0009 */
[----:B------:R1:W3:Y:S02]  /*43c40*/  @!P4 LDG.E.U16 R35, desc[UR6][R10.64] ;  /* 0x000000060a23c981 */ /* 0x0002e4000c1e1500 */
[----:B-1----:R-:W-:Y:S02]  /*43c50*/  @!P4 IMAD.MOV.U32 R11, RZ, RZ, R6 ;  /* 0x000000ffff0bc224 */ /* 0x002fe400078e0006 */
[----:B------:R-:W-:-:S05]  /*43c60*/  @!P4 IMAD.MOV.U32 R10, RZ, RZ, R5 ;  /* 0x000000ffff0ac224 */ /* 0x000fca00078e0005 */
[----:B------:R4:W3:Y:S04]  /*43c70*/  @!P4 LDG.E.U16 R36, desc[UR6][R10.64] ;  /* 0x000000060a24c981 */ /* 0x0008e8000c1e1500 */
[----:B--2---:R-:W-:Y:S04]  /*43c80*/  STL [R1+0x20d8], R44 ;  /* 0x0020d82c01007387 */ /* 0x004fe80000100800 */
[----:B------:R-:W2:Y:S04]  /*43c90*/  LDL R6, [R1+0x156c] ;  /* 0x00156c0001067983 */ /* 0x000ea80000100800 */
[----:B------:R-:W2:Y:S01]  /*43ca0*/  LDL R5, [R1+0x1570] ;  /* 0x0015700001057983 */ /* 0x000ea20000100800 */
[----:B------:R-:W-:-:S03]  /*43cb0*/  PRMT R37, RZ, 0x7610, R37 ;  /* 0x00007610ff257816 */ /* 0x000fc60000000025 */
[----:B------:R-:W2:Y:S04]  /*43cc0*/  LDL R12, [R1+0x15ec] ;  /* 0x0015ec00010c7983 */ /* 0x000ea80000100800 */
[----:B------:R-:W2:Y:S01]  /*43cd0*/  LDL R9, [R1+0x1630] ;  /* 0x0016300001097983 */ /* 0x000ea20000100800 */
[----:B----4-:R-:W-:Y:S02]  /*43ce0*/  @!P4 IMAD.MOV.U32 R11, RZ, RZ, R4 ;  /* 0x000000ffff0bc224 */ /* 0x010fe400078e0004 */
[----:B------:R-:W-:Y:S01]  /*43cf0*/  @!P4 IMAD.MOV.U32 R10, RZ, RZ, R2 ;  /* 0x000000ffff0ac224 */ /* 0x000fe200078e0002 */
[----:B------:R-:W4:Y:S04]  /*43d00*/  LDL R4, [R1+0x15ac] ;  /* 0x0015ac0001047983 */ /* 0x000f280000100800 */
[----:B------:R-:W4:Y:S04]  /*43d10*/  LDL R2, [R1+0x15b0] ;  /* 0x0015b00001027983 */ /* 0x000f280000100800 */
[----:B------:R-:W4:Y:S04]  /*43d20*/  @!P4 LDG.E.U16 R37, desc[UR6][R10.64] ;  /* 0x000000060a25c981 */ /* 0x000f28000c1e1500 */
[----:B------:R-:W4:Y:S04]  /*43d30*/  LDL R11, [R1+0x15f0] ;  /* 0x0015f000010b7983 */ /* 0x000f280000100800 */
[----:B------:R-:W4:Y:S01]  /*43d40*/  LDL R10, [R1+0x162c] ;  /* 0x00162c00010a7983 */ /* 0x000f220000100800 */
[----:B------:R-:W-:Y:S01]  /*43d50*/  PRMT R38, RZ, 0x7610, R38 ;  /* 0x00007610ff267816 */ /* 0x000fe20000000026 */
[----:B---3--:R-:W-:-:S02]  /*43d60*/  @!P4 IMAD.MOV.U32 R15, RZ, RZ, R8 ;  /* 0x000000ffff0fc224 */ /* 0x008fc400078e0008 */
[----:B------:R-:W-:Y:S01]  /*43d70*/  @!P4 IMAD.MOV.U32 R14, RZ, RZ, R7 ;  /* 0x000000ffff0ec224 */ /* 0x000fe200078e0007 */
[----:B------:R-:W3:Y:S04]  /*43d80*/  LDL R8, [R1+0x166c] ;  /* 0x00166c0001087983 */ /* 0x000ee80000100800 */
[----:B------:R-:W3:Y:S04]  /*43d90*/  LDL R7, [R1+0x1670] ;  /* 0x0016700001077983 */ /* 0x000ee80000100800 */
[----:B------:R2:W3:Y:S01]  /*43da0*/  @!P4 LDG.E.U16 R38, desc[UR6][R14.64] ;  /* 0x000000060e26c981 */ /* 0x0004e2000c1e1500 */
[----:B------:R-:W-:Y:S01]  /*43db0*/  PRMT R39, RZ, 0x7610, R39 ;  /* 0x00007610ff277816 */ /* 0x000fe20000000027 */
[----:B--2---:R-:W-:-:S02]  /*43dc0*/  @!P4 IMAD.MOV.U32 R15, RZ, RZ, R6 ;  /* 0x000000ffff0fc224 */ /* 0x004fc400078e0006 */
[----:B------:R-:W-:Y:S01]  /*43dd0*/  @!P4 IMAD.MOV.U32 R14, RZ, RZ, R5 ;  /* 0x000000ffff0ec224 */ /* 0x000fe200078e0005 */
[----:B------:R-:W2:Y:S04]  /*43de0*/  LDL R6, [R1+0x16ac] ;  /* 0x0016ac0001067983 */ /* 0x000ea80000100800 */
[----:B------:R-:W2:Y:S04]  /*43df0*/  LDL R5, [R1+0x16b0] ;  /* 0x0016b00001057983 */ /* 0x000ea80000100800 */
[----:B------:R4:W2:Y:S02]  /*43e00*/  @!P4 LDG.E.U16 R39, desc[UR6][R14.64] ;  /* 0x000000060e27c981 */ /* 0x0008a4000c1e1500 */
[----:B----4-:R-:W-:-:S02]  /*43e10*/  @!P4 IMAD.MOV.U32 R15, RZ, RZ, R4 ;  /* 0x000000ffff0fc224 */ /* 0x010fc400078e0004 */
[----:B------:R-:W-:Y:S01]  /*43e20*/  @!P4 IMAD.MOV.U32 R14, RZ, RZ, R2 ;  /* 0x000000ffff0ec224 */ /* 0x000fe200078e0002 */
[----:B------:R-:W4:Y:S04]  /*43e30*/  LDL R4, [R1+0x16e4] ;  /* 0x0016e40001047983 */ /* 0x000f280000100800 */
[----:B------:R-:W4:Y:S01]  /*43e40*/  LDL R2, [R1+0x16e8] ;  /* 0x0016e80001027983 */ /* 0x000f220000100800 */
[----:B------:R-:W-:Y:S01]  /*43e50*/  @!P4 IMAD.MOV.U32 R13, RZ, RZ, R12 ;  /* 0x000000ffff0dc224 */ /* 0x000fe200078e000c */
[----:B------:R-:W-:Y:S01]  /*43e60*/  PRMT R52, RZ, 0x7610, R52 ;  /* 0x00007610ff347816 */ /* 0x000fe20000000034 */
[----:B------:R-:W-:Y:S02]  /*43e70*/  @!P4 IMAD.MOV.U32 R12, RZ, RZ, R11 ;  /* 0x000000ffff0cc224 */ /* 0x000fe400078e000b */
[----:B------:R-:W-:-:S02]  /*43e80*/  @!P4 IMAD.MOV.U32 R11, RZ, RZ, R10 ;  /* 0x000000ffff0bc224 */ /* 0x000fc400078e000a */
[----:B------:R-:W-:Y:S01]  /*43e90*/  @!P4 IMAD.MOV.U32 R10, RZ, RZ, R9 ;  /* 0x000000ffff0ac224 */ /* 0x000fe200078e0009 */
[----:B------:R-:W-:Y:S02]  /*43ea0*/  PRMT R42, RZ, 0x7610, R42 ;  /* 0x00007610ff2a7816 */ /* 0x000fe4000000002a */
[----:B------:R-:W-:Y:S02]  /*43eb0*/  PRMT R41, RZ, 0x7610, R41 ;  /* 0x00007610ff297816 */ /* 0x000fe40000000029 */
[----:B------:R-:W-:Y:S02]  /*43ec0*/  PRMT R43, RZ, 0x7610, R43 ;  /* 0x00007610ff2b7816 */ /* 0x000fe4000000002b */
[----:B------:R-:W-:Y:S01]  /*43ed0*/  PRMT R40, RZ, 0x7610, R40 ;  /* 0x00007610ff287816 */ /* 0x000fe20000000028 */
[----:B------:R3:W4:Y:S04]  /*43ee0*/  @!P4 LDG.E.U16 R52, desc[UR6][R10.64] ;  /* 0x000000060a34c981 */ /* 0x000728000c1e1500 */
[----:B------:R-:W4:Y:S04]  /*43ef0*/  @!P4 LDG.E.U16 R41, desc[UR6][R12.64] ;  /* 0x000000060c29c981 */ /* 0x000f28000c1e1500 */
[----:B------:R-:W4:Y:S04]  /*43f00*/  LDL R9, [R1+0x15f8] ;  /* 0x0015f80001097983 */ /* 0x000f280000100800 */
[----:B------:R-:W4:Y:S04]  /*43f10*/  @!P4 LDG.E.U16 R40, desc[UR6][R14.64] ;  /* 0x000000060e28c981 */ /* 0x000f28000c1e1500 */
[----:B------:R-:W4:Y:S01]  /*43f20*/  LDL R12, [R1+0x15b4] ;  /* 0x0015b400010c7983 */ /* 0x000f220000100800 */
[----:B---3--:R-:W-:-:S02]  /*43f30*/  @!P4 IMAD.MOV.U32 R11, RZ, RZ, R8 ;  /* 0x000000ffff0bc224 */ /* 0x008fc400078e0008 */
[----:B------:R-:W-:Y:S01]  /*43f40*/  @!P4 IMAD.MOV.U32 R10, RZ, RZ, R7 ;  /* 0x000000ffff0ac224 */ /* 0x000fe200078e0007 */
[----:B------:R-:W3:Y:S04]  /*43f50*/  LDL R8, [R1+0x1534] ;  /* 0x0015340001087983 */ /* 0x000ee80000100800 */
[----:B------:R-:W3:Y:S04]  /*43f60*/  LDL R7, [R1+0x1538] ;  /* 0x0015380001077983 */ /* 0x000ee80000100800 */
[----:B------:R2:W3:Y:S02]  /*43f70*/  @!P4 LDG.E.U16 R42, desc[UR6][R10.64] ;  /* 0x000000060a2ac981 */ /* 0x0004e4000c1e1500 */
[----:B--2---:R-:W-:-:S02]  /*43f80*/  @!P4 IMAD.MOV.U32 R11, RZ, RZ, R6 ;  /* 0x000000ffff0bc224 */ /* 0x004fc400078e0006 */
[----:B------:R-:W-:Y:S01]  /*43f90*/  @!P4 IMAD.MOV.U32 R10, RZ, RZ, R5 ;  /* 0x000000ffff0ac224 */ /* 0x000fe200078e0005 */
[----:B------:R-:W2:Y:S04]  /*43fa0*/  LDL R6, [R1+0x1574] ;  /* 0x0015740001067983 */ /* 0x000ea80000100800 */
[----:B------:R-:W2:Y:S04]  /*43fb0*/  LDL R5, [R1+0x1578] ;  /* 0x0015780001057983 */ /* 0x000ea80000100800 */
[----:B------:R-:W2:Y:S04]  /*43fc0*/  @!P4 LDG.E.U16 R43, desc[UR6][R10.64] ;  /* 0x000000060a2bc981 */ /* 0x000ea8000c1e1500 */
[----:B------:R-:W2:Y:S04]  /*43fd0*/  LDL R11, [R1+0x15b8] ;  /* 0x0015b800010b7983 */ /* 0x000ea80000100800 */
[----:B------:R-:W2:Y:S01]  /*43fe0*/  LDL R10, [R1+0x15f4] ;  /* 0x0015f400010a7983 */ /* 0x000ea20000100800 */
[----:B----4-:R-:W-:-:S02]  /*43ff0*/  @!P4 IMAD.MOV.U32 R15, RZ, RZ, R4 ;  /* 0x000000ffff0fc224 */ /* 0x010fc400078e0004 */
[----:B------:R-:W-:Y:S01]  /*44000*/  @!P4 IMAD.MOV.U32 R14, RZ, RZ, R2 ;  /* 0x000000ffff0ec224 */ /* 0x000fe200078e0002 */
[----:B------:R-:W4:Y:S04]  /*44010*/  LDL R4, [R1+0x1634] ;  /* 0x0016340001047983 */ /* 0x000f280000100800 */
[----:B------:R-:W4:Y:S01]  /*44020*/  LDL R2, [R1+0x1638] ;  /* 0x0016380001027983 */ /* 0x000f220000100800 */
[----:B------:R-:W-:-:S06]  /*44030*/  PRMT R45, RZ, 0x7610, R45 ;  /* 0x00007610ff2d7816 */ /* 0x000fcc000000002d */
[----:B------:R3:W4:Y:S01]  /*44040*/  @!P4 LDG.E.U16 R45, desc[UR6][R14.64] ;  /* 0x000000060e2dc981 */ /* 0x000722000c1e1500 */
[----:B------:R-:W-:Y:S02]  /*44050*/  PRMT R46, RZ, 0x7610, R46 ;  /* 0x00007610ff2e7816 */ /* 0x000fe4000000002e */
[----:B---3--:R-:W-:Y:S01]  /*44060*/  @!P4 MOV R15, R8 ;  /* 0x00000008000fc202 */ /* 0x008fe20000000f00 */
[----:B------:R-:W-:Y:S01]  /*44070*/  @!P4 IMAD.MOV.U32 R14, RZ, RZ, R7 ;  /* 0x000000ffff0ec224 */ /* 0x000fe200078e0007 */
[----:B------:R-:W3:Y:S04]  /*44080*/  LDL R8, [R1+0x1674] ;  /* 0x0016740001087983 */ /* 0x000ee80000100800 */
[----:B------:R-:W3:Y:S04]  /*44090*/  LDL R7, [R1+0x1678] ;  /* 0x0016780001077983 */ /* 0x000ee80000100800 */
[----:B------:R2:W3:Y:S01]  /*440a0*/  @!P4 LDG.E.U16 R46, desc[UR6][R14.64] ;  /* 0x000000060e2ec981 */ /* 0x0004e2000c1e1500 */
[----:B------:R-:W-:Y:S01]  /*440b0*/  @!P4 IMAD.MOV.U32 R13, RZ, RZ, R12 ;  /* 0x000000ffff0dc224 */ /* 0x000fe200078e000c */
[----:B------:R-:W-:Y:S01]  /*440c0*/  PRMT R49, RZ, 0x7610, R49 ;  /* 0x00007610ff317816 */ /* 0x000fe20000000031 */
[----:B--2---:R-:W-:-:S02]  /*440d0*/  @!P4 IMAD.MOV.U32 R15, RZ, RZ, R6 ;  /* 0x000000ffff0fc224 */ /* 0x004fc400078e0006 */
[----:B------:R-:W-:Y:S01]  /*440e0*/  @!P4 IMAD.MOV.U32 R14, RZ, RZ, R5 ;  /* 0x000000ffff0ec224 */ /* 0x000fe200078e0005 */
[----:B------:R-:W2:Y:S04]  /*440f0*/  LDL R6, [R1+0x16b4] ;  /* 0x0016b40001067983 */ /* 0x000ea80000100800 */
[----:B------:R-:W2:Y:S01]  /*44100*/  LDL R5, [R1+0x16b8] ;  /* 0x0016b80001057983 */ /* 0x000ea20000100800 */
[----:B------:R-:W-:Y:S02]  /*44110*/  @!P4 IMAD.MOV.U32 R12, RZ, RZ, R11 ;  /* 0x000000ffff0cc224 */ /* 0x000fe400078e000b */
[----:B------:R-:W-:Y:S02]  /*44120*/  @!P4 IMAD.MOV.U32 R11, RZ, RZ, R10 ;  /* 0x000000ffff0bc224 */ /* 0x000fe400078e000a */
[----:B------:R-:W-:Y:S01]  /*44130*/  @!P4 IMAD.MOV.U32 R10, RZ, RZ, R9 ;  /* 0x000000ffff0ac224 */ /* 0x000fe200078e0009 */
[----:B------:R-:W-:-:S02]  /*44140*/  PRMT R60, RZ, 0x7610, R60 ;  /* 0x00007610ff3c7816 */ /* 0x000fc4000000003c */
[----:B------:R-:W-:Y:S02]  /*44150*/  PRMT R48, RZ, 0x7610, R48 ;  /* 0x00007610ff307816 */ /* 0x000fe40000000030 */
[----:B------:R-:W-:Y:S02]  /*44160*/  PRMT R50, RZ, 0x7610, R50 ;  /* 0x00007610ff327816 */ /* 0x000fe40000000032 */
[----:B------:R-:W-:Y:S01]  /*44170*/  PRMT R47, RZ, 0x7610, R47 ;  /* 0x00007610ff2f7816 */ /* 0x000fe2000000002f */
[----:B------:R4:W2:Y:S04]  /*44180*/  @!P4 LDG.E.U16 R49, desc[UR6][R10.64] ;  /* 0x000000060a31c981 */ /* 0x0008a8000c1e1500 */
[----:B------:R-:W2:Y:S04]  /*44190*/  @!P4 LDG.E.U16 R48, desc[UR6][R12.64] ;  /* 0x000000060c30c981 */ /* 0x000ea8000c1e1500 */
[----:B------:R-:W2:Y:S04]  /*441a0*/  LDL R9, [R1+0x15c0] ;  /* 0x0015c00001097983 */ /* 0x000ea80000100800 */
[----:B------:R-:W2:Y:S01]  /*441b0*/  @!P4 LDG.E.U16 R47, desc[UR6][R14.64] ;  /* 0x000000060e2fc981 */ /* 0x000ea2000c1e1500 */
[----:B----4-:R-:W-:-:S02]  /*441c0*/  @!P4 IMAD.MOV.U32 R11, RZ, RZ, R4 ;  /* 0x000000ffff0bc224 */ /* 0x010fc400078e0004 */
[----:B------:R-:W-:Y:S01]  /*441d0*/  @!P4 IMAD.MOV.U32 R10, RZ, RZ, R2 ;  /* 0x000000ffff0ac224 */ /* 0x000fe200078e0002 */
[----:B------:R-:W4:Y:S04]  /*441e0*/  LDL R4, [R1+0x16ec] ;  /* 0x0016ec0001047983 */ /* 0x000f280000100800 */
[----:B------:R-:W4:Y:S04]  /*441f0*/  LDL R2, [R1+0x16f0] ;  /* 0x0016f00001027983 */ /* 0x000f280000100800 */
[----:B------:R3:W4:Y:S04]  /*44200*/  @!P4 LDG.E.U16 R60, desc[UR6][R10.64] ;  /* 0x000000060a3cc981 */ /* 0x000728000c1e1500 */
[----:B------:R-:W4:Y:S01]  /*44210*/  LDL R12, [R1+0x157c] ;  /* 0x00157c00010c7983 */ /* 0x000f220000100800 */
[----:B---3--:R-:W-:-:S02]  /*44220*/  @!P4 IMAD.MOV.U32 R11, RZ, RZ, R8 ;  /* 0x000000ffff0bc224 */ /* 0x008fc400078e0008 */
[----:B------:R-:W-:Y:S01]  /*44230*/  @!P4 IMAD.MOV.U32 R10, RZ, RZ, R7 ;  /* 0x000000ffff0ac224 */ /* 0x000fe200078e0007 */
[----:B------:R-:W3:Y:S04]  /*44240*/  LDL R8, [R1+0x153c] ;  /* 0x00153c0001087983 */ /* 0x000ee80000100800 */
[----:B------:R-:W3:Y:S04]  /*44250*/  LDL R7, [R1+0x1540] ;  /* 0x0015400001077983 */ /* 0x000ee80000100800 */
[----:B------:R-:W3:Y:S04]  /*44260*/  @!P4 LDG.E.U16 R50, desc[UR6][R10.64] ;  /* 0x000000060a32c981 */ /* 0x000ee8000c1e1500 */
[----:B------:R-:W3:Y:S04]  /*44270*/  LDL R11, [R1+0x1580] ;  /* 0x00158000010b7983 */ /* 0x000ee80000100800 */
[----:B------:R-:W3:Y:S01]  /*44280*/  LDL R10, [R1+0x15bc] ;  /* 0x0015bc00010a7983 */ /* 0x000ee20000100800 */
        /* <DEDUP_REMOVED lines=10> */
[----:B------:R-:W-:Y:S01]  /*44330*/  PRMT R53, RZ, 0x7610, R53 ;  /* 0x00007610ff357816 */ /* 0x000fe20000000035 */
[----:B------:R-:W-:-:S05]  /*44340*/  @!P4 IMAD.MOV.U32 R13, RZ, RZ, R12 ;  /* 0x000000ffff0dc224 */ /* 0x000fca00078e000c */
[----:B------:R3:W4:Y:S01]  /*44350*/  @!P4 LDG.E.U16 R53, desc[UR6][R14.64] ;  /* 0x000000060e35c981 */ /* 0x000722000c1e1500 */
[----:B------:R-:W-:Y:S01]  /*44360*/  PRMT R56, RZ, 0x7610, R56 ;  /* 0x00007610ff387816 */ /* 0x000fe20000000038 */
[----:B---3--:R-:W-:Y:S02]  /*44370*/  @!P4 IMAD.MOV.U32 R14, RZ, RZ, R7 ;  /* 0x000000ffff0ec224 */ /* 0x008fe400078e0007 */
[----:B------:R-:W-:Y:S01]  /*44380*/  @!P4 IMAD.MOV.U32 R15, RZ, RZ, R8 ;  /* 0x000000ffff0fc224 */ /* 0x000fe200078e0008 */
[----:B------:R-:W3:Y:S04]  /*44390*/  LDL R7, [R1+0x1680] ;  /* 0x0016800001077983 */ /* 0x000ee80000100800 */
[----:B------:R-:W3:Y:S01]  /*443a0*/  LDL R8, [R1+0x167c] ;  /* 0x00167c0001087983 */ /* 0x000ee20000100800 */
[----:B------:R-:W-:-:S02]  /*443b0*/  @!P4 IMAD.MOV.U32 R12, RZ, RZ, R11 ;  /* 0x000000ffff0cc224 */ /* 0x000fc400078e000b */
[----:B------:R-:W-:Y:S02]  /*443c0*/  @!P4 IMAD.MOV.U32 R11, RZ, RZ, R10 ;  /* 0x000000ffff0bc224 */ /* 0x000fe400078e000a */
[----:B------:R-:W-:Y:S01]  /*443d0*/  @!P4 IMAD.MOV.U32 R10, RZ, RZ, R9 ;  /* 0x000000ffff0ac224 */ /* 0x000fe200078e0009 */
[----:B------:R-:W-:Y:S02]  /*443e0*/  PRMT R57, RZ, 0x7610, R57 ;  /* 0x00007610ff397816 */ /* 0x000fe40000000039 */
[----:B------:R-:W-:Y:S02]  /*443f0*/  PRMT R55, RZ, 0x7610, R55 ;  /* 0x00007610ff377816 */ /* 0x000fe40000000037 */
[----:B------:R-:W-:Y:S02]  /*44400*/  PRMT R68, RZ, 0x7610, R68 ;  /* 0x00007610ff447816 */ /* 0x000fe40000000044 */
[----:B------:R-:W-:Y:S01]  /*44410*/  PRMT R54, RZ, 0x7610, R54 ;  /* 0x00007610ff367816 */ /* 0x000fe20000000036 */
[----:B------:R2:W3:Y:S04]  /*44420*/  @!P4 LDG.E.U16 R56, desc[UR6][R10.64] ;  /* 0x000000060a38c981 */ /* 0x0004e8000c1e1500 */
[----:B------:R-:W3:Y:S04]  /*44430*/  @!P4 LDG.E.U16 R55, desc[UR6][R12.64] ;  /* 0x000000060c37c981 */ /* 0x000ee8000c1e1500 */
[----:B------:R-:W3:Y:S04]  /*44440*/  LDL R9, [R1+0x1588] ;  /* 0x0015880001097983 */ /* 0x000ee80000100800 */
[----:B------:R-:W3:Y:S04]  /*44450*/  @!P4 LDG.E.U16 R54, desc[UR6][R14.64] ;  /* 0x000000060e36c981 */ /* 0x000ee8000c1e1500 */
[----:B------:R-:W3:Y:S01]  /*44460*/  LDL R12, [R1+0x1544] ;  /* 0x00154400010c7983 */ /* 0x000ee20000100800 */
        /* <DEDUP_REMOVED lines=8> */
[----:B------:R-:W4:Y:S04]  /*444f0*/  LDL R2, [R1+0x16f8] ;  /* 0x0016f80001027983 */ /* 0x000f280000100800 */
[----:B------:R-:W4:Y:S04]  /*44500*/  @!P4 LDG.E.U16 R68, desc[UR6][R10.64] ;  /* 0x000000060a44c981 */ /* 0x000f28000c1e1500 */
[----:B------:R-:W4:Y:S04]  /*44510*/  LDL R11, [R1+0x1548] ;  /* 0x00154800010b7983 */ /* 0x000f280000100800 */
[----:B------:R-:W4:Y:S01]  /*44520*/  LDL R10, [R1+0x1584] ;  /* 0x00158400010a7983 */ /* 0x000f220000100800 */
[----:B---3--:R-:W-:-:S02]  /*44530*/  @!P4 IMAD.MOV.U32 R14, RZ, RZ, R7 ;  /* 0x000000ffff0ec224 */ /* 0x008fc400078e0007 */
[----:B------:R-:W-:Y:S01]  /*44540*/  @!P4 IMAD.MOV.U32 R15, RZ, RZ, R8 ;  /* 0x000000ffff0fc224 */ /* 0x000fe200078e0008 */
[----:B------:R-:W3:Y:S04]  /*44550*/  LDL R7, [R1+0x15c8] ;  /* 0x0015c80001077983 */ /* 0x000ee80000100800 */
[----:B------:R-:W3:Y:S01]  /*44560*/  LDL R8, [R1+0x15c4] ;  /* 0x0015c40001087983 */ /* 0x000ee20000100800 */
[----:B------:R-:W-:-:S06]  /*44570*/  PRMT R58, RZ, 0x7610, R58 ;  /* 0x00007610ff3a7816 */ /* 0x000fcc000000003a */
[----:B------:R2:W3:Y:S01]  /*44580*/  @!P4 LDG.E.U16 R58, desc[UR6][R14.64] ;  /* 0x000000060e3ac981 */ /* 0x0004e2000c1e1500 */
[----:B------:R-:W-:Y:S01]  /*44590*/  PRMT R59, RZ, 0x7610, R59 ;  /* 0x00007610ff3b7816 */ /* 0x000fe2000000003b */
[----:B--2---:R-:W-:Y:S02]  /*445a0*/  @!P4 IMAD.MOV.U32 R15, RZ, RZ, R6 ;  /* 0x000000ffff0fc224 */ /* 0x004fe400078e0006 */
[----:B------:R-:W-:Y:S01]  /*445b0*/  @!P4 IMAD.MOV.U32 R14, RZ, RZ, R5 ;  /* 0x000000ffff0ec224 */ /* 0x000fe200078e0005 */
[----:B------:R-:W2:Y:S04]  /*445c0*/  LDL R6, [R1+0x1604] ;  /* 0x0016040001067983 */ /* 0x000ea80000100800 */
[----:B------:R-:W2:Y:S04]  /*445d0*/  LDL R5, [R1+0x1608] ;  /* 0x0016080001057983 */ /* 0x000ea80000100800 */
[----:B------:R4:W2:Y:S02]  /*445e0*/  @!P4 LDG.E.U16 R59, desc[UR6][R14.64] ;  /* 0x000000060e3bc981 */ /* 0x0008a4000c1e1500 */
[----:B----4-:R-:W-:Y:S01]  /*445f0*/  @!P4 MOV R15, R4 ;  /* 0x00000004000fc202 */ /* 0x010fe20000000f00 */
[----:B------:R-:W-:Y:S01]  /*44600*/  @!P4 IMAD.MOV.U32 R14, RZ, RZ, R2 ;  /* 0x000000ffff0ec224 */ /* 0x000fe200078e0002 */
[----:B------:R-:W4:Y:S04]  /*44610*/  LDL R4, [R1+0x1644] ;  /* 0x0016440001047983 */ /* 0x000f280000100800 */
[----:B------:R-:W4:Y:S01]  /*44620*/  LDL R2, [R1+0x1648] ;  /* 0x0016480001027983 */ /* 0x000f220000100800 */
[----:B------:R-:W-:Y:S01]  /*44630*/  @!P4 IMAD.MOV.U32 R13, RZ, RZ, R12 ;  /* 0x000000ffff0dc224 */ /* 0x000fe200078e000c */
[----:B------:R-:W-:Y:S01]  /*44640*/  PRMT R63, RZ, 0x7610, R63 ;  /* 0x00007610ff3f7816 */ /* 0x000fe2000000003f */
[----:B------:R-:W-:-:S02]  /*44650*/  @!P4 IMAD.MOV.U32 R12, RZ, RZ, R11 ;  /* 0x000000ffff0cc224 */ /* 0x000fc400078e000b */
[----:B------:R-:W-:Y:S02]  /*44660*/  @!P4 IMAD.MOV.U32 R11, RZ, RZ, R10 ;  /* 0x000000ffff0bc224 */ /* 0x000fe400078e000a */
        /* <DEDUP_REMOVED lines=8> */
[----:B------:R-:W4:Y:S01]  /*446f0*/  @!P4 LDG.E.U16 R61, desc[UR6][R14.64] ;  /* 0x000000060e3dc981 */ /* 0x000f22000c1e1500 */
[----:B---3--:R-:W-:-:S02]  /*44700*/  @!P4 IMAD.MOV.U32 R10, RZ, RZ, R7 ;  /* 0x000000ffff0ac224 */ /* 0x008fc400078e0007 */
[----:B------:R-:W-:Y:S01]  /*44710*/  @!P4 IMAD.MOV.U32 R11, RZ, RZ, R8 ;  /* 0x000000ffff0bc224 */ /* 0x000fe200078e0008 */
[----:B------:R-:W3:Y:S04]  /*44720*/  LDL R7, [R1+0x1688] ;  /* 0x0016880001077983 */ /* 0x000ee80000100800 */
[----:B------:R-:W3:Y:S04]  /*44730*/  LDL R8, [R1+0x1684] ;  /* 0x0016840001087983 */ /* 0x000ee80000100800 */
[----:B------:R2:W3:Y:S04]  /*44740*/  @!P4 LDG.E.U16 R64, desc[UR6][R10.64] ;  /* 0x000000060a40c981 */ /* 0x0004e8000c1e1500 */
[----:B------:R-:W3:Y:S01]  /*44750*/  LDL R12, [R1+0x16fc] ;  /* 0x0016fc00010c7983 */ /* 0x000ee20000100800 */
        /* <DEDUP_REMOVED lines=13> */
[----:B------:R-:W-:Y:S01]  /*44830*/  PRMT R66, RZ, 0x7610, R66 ;  /* 0x00007610ff427816 */ /* 0x000fe20000000042 */
[----:B---3--:R-:W-:Y:S02]  /*44840*/  @!P4 IMAD.MOV.U32 R14, RZ, RZ, R7 ;  /* 0x000000ffff0ec224 */ /* 0x008fe400078e0007 */
        /* <DEDUP_REMOVED lines=45> */
[----:B------:R-:W-:Y:S01]  /*44b20*/  @!P4 IMAD.MOV.U32 R13, RZ, RZ, R12 ;  /* 0x000000ffff0dc224 */ /* 0x000fe200078e000c */
[----:B------:R-:W-:-:S04]  /*44b30*/  PRMT R77, RZ, 0x7610, R77 ;  /* 0x00007610ff4d7816 */ /* 0x000fc8000000004d */
[----:B------:R3:W4:Y:S01]  /*44b40*/  @!P4 LDG.E.U16 R83, desc[UR6][R14.64] ;  /* 0x000000060e53c981 */ /* 0x000722000c1e1500 */
[----:B------:R-:W-:Y:S01]  /*44b50*/  PRMT R78, RZ, 0x7610, R78 ;  /* 0x00007610ff4e7816 */ /* 0x000fe2000000004e */
[----:B---3--:R-:W-:Y:S02]  /*44b60*/  @!P4 IMAD.MOV.U32 R14, RZ, RZ, R7 ;  /* 0x000000ffff0ec224 */ /* 0x008fe400078e0007 */
[----:B------:R-:W-:Y:S01]  /*44b70*/  @!P4 IMAD.MOV.U32 R15, RZ, RZ, R8 ;  /* 0x000000ffff0fc224 */ /* 0x000fe200078e0008 */
[----:B------:R-:W3:Y:S04]  /*44b80*/  LDL R7, [R1+0x15d8] ;  /* 0x0015d80001077983 */ /* 0x000ee80000100800 */
[----:B------:R-:W3:Y:S01]  /*44b90*/  LDL R8, [R1+0x15d4] ;  /* 0x0015d40001087983 */ /* 0x000ee20000100800 */
[----:B------:R-:W-:Y:S01]  /*44ba0*/  @!P4 MOV R12, R11 ;  /* 0x0000000b000cc202 */ /* 0x000fe20000000f00 */
[----:B------:R-:W-:-:S02]  /*44bb0*/  @!P4 IMAD.MOV.U32 R11, RZ, RZ, R10 ;  /* 0x000000ffff0bc224 */ /* 0x000fc400078e000a */
[----:B------:R-:W-:Y:S01]  /*44bc0*/  @!P4 IMAD.MOV.U32 R10, RZ, RZ, R9 ;  /* 0x000000ffff0ac224 */ /* 0x000fe200078e0009 */
[----:B------:R-:W-:Y:S02]  /*44bd0*/  PRMT R74, RZ, 0x7610, R74 ;  /* 0x00007610ff4a7816 */ /* 0x000fe4000000004a */
[----:B------:R-:W-:Y:S02]  /*44be0*/  PRMT R75, RZ, 0x7610, R75 ;  /* 0x00007610ff4b7816 */ /* 0x000fe4000000004b */
[----:B------:R-:W-:Y:S02]  /*44bf0*/  PRMT R3, RZ, 0x7610, R3 ;  /* 0x00007610ff037816 */ /* 0x000fe40000000003 */
[----:B------:R-:W-:Y:S01]  /*44c00*/  PRMT R79, RZ, 0x7610, R79 ;  /* 0x00007610ff4f7816 */ /* 0x000fe2000000004f */
[----:B------:R2:W3:Y:S04]  /*44c10*/  @!P4 LDG.E.U16 R77, desc[UR6][R10.64] ;  /* 0x000000060a4dc981 */ /* 0x0004e8000c1e1500 */
[----:B------:R-:W3:Y:S04]  /*44c20*/  @!P4 LDG.E.U16 R74, desc[UR6][R14.64] ;  /* 0x000000060e4ac981 */ /* 0x000ee8000c1e1500 */
[----:B------:R-:W3:Y:S04]  /*44c30*/  @!P4 LDG.E.U16 R75, desc[UR6][R12.64] ;  /* 0x000000060c4bc981 */ /* 0x000ee8000c1e1500 */
[----:B------:R-:W3:Y:S04]  /*44c40*/  LDL R9, [R1+0x16d8] ;  /* 0x0016d80001097983 */ /* 0x000ee80000100800 */
        /* <DEDUP_REMOVED lines=29> */
[----:B------:R-:W-:Y:S02]  /*44e20*/  PRMT R93, RZ, 0x7610, R93 ;  /* 0x00007610ff5d7816 */ /* 0x000fe4000000005d */
[----:B------:R-:W-:Y:S02]  /*44e30*/  PRMT R81, RZ, 0x7610, R81 ;  /* 0x00007610ff517816 */ /* 0x000fe40000000051 */
[----:B------:R-:W-:-:S02]  /*44e40*/  PRMT R82, RZ, 0x7610, R82 ;  /* 0x00007610ff527816 */ /* 0x000fc40000000052 */
[----:B------:R-:W-:Y:S02]  /*44e50*/  PRMT R84, RZ, 0x7610, R84 ;  /* 0x00007610ff547816 */ /* 0x000fe40000000054 */
[----:B------:R-:W-:Y:S01]  /*44e60*/  PRMT R85, RZ, 0x7610, R85 ;  /* 0x00007610ff557816 */ /* 0x000fe20000000055 */
[----:B------:R-:W4:Y:S01]  /*44e70*/  @!P4 LDG.E.U16 R93, desc[UR6][R14.64] ;  /* 0x000000060e5dc981 */ /* 0x000f22000c1e1500 */
[----:B------:R-:W-:Y:S02]  /*44e80*/  @!P4 IMAD.MOV.U32 R12, RZ, RZ, R11 ;  /* 0x000000ffff0cc224 */ /* 0x000fe400078e000b */
[----:B------:R-:W-:Y:S02]  /*44e90*/  @!P4 IMAD.MOV.U32 R11, RZ, RZ, R10 ;  /* 0x000000ffff0bc224 */ /* 0x000fe400078e000a */
[----:B------:R-:W-:Y:S01]  /*44ea0*/  @!P4 IMAD.MOV.U32 R10, RZ, RZ, R9 ;  /* 0x000000ffff0ac224 */ /* 0x000fe200078e0009 */
[----:B------:R-:W4:Y:S04]  /*44eb0*/  @!P4 LDG.E.U16 R81, desc[UR6][R12.64] ;  /* 0x000000060c51c981 */ /* 0x000f28000c1e1500 */
[----:B------:R-:W4:Y:S04]  /*44ec0*/  @!P4 LDG.E.U16 R82, desc[UR6][R10.64] ;  /* 0x000000060a52c981 */ /* 0x000f28000c1e1500 */
[----:B------:R-:W4:Y:S04]  /*44ed0*/  LDL R15, [R1+0x15dc] ;  /* 0x0015dc00010f7983 */ /* 0x000f280000100800 */
[----:B------:R-:W4:Y:S04]  /*44ee0*/  LDL R13, [R1+0x15e0] ;  /* 0x0015e000010d7983 */ /* 0x000f280000100800 */
[----:B------:R-:W4:Y:S04]  /*44ef0*/  LDL R12, [R1+0x161c] ;  /* 0x00161c00010c7983 */ /* 0x000f280000100800 */
[----:B------:R-:W4:Y:S01]  /*44f00*/  LDL R11, [R1+0x1620] ;  /* 0x00162000010b7983 */ /* 0x000f220000100800 */
[----:B---3--:R-:W-:-:S02]  /*44f10*/  @!P4 IMAD.MOV.U32 R9, RZ, RZ, R8 ;  /* 0x000000ffff09c224 */ /* 0x008fc400078e0008 */
[----:B------:R-:W-:Y:S01]  /*44f20*/  @!P4 IMAD.MOV.U32 R8, RZ, RZ, R7 ;  /* 0x000000ffff08c224 */ /* 0x000fe200078e0007 */
[----:B------:R-:W3:Y:S04]  /*44f30*/  LDL R10, [R1+0x165c] ;  /* 0x00165c00010a7983 */ /* 0x000ee80000100800 */
[----:B------:R-:W3:Y:S04]  /*44f40*/  @!P4 LDG.E.U16 R84, desc[UR6][R8.64] ;  /* 0x000000060854c981 */ /* 0x000ee8000c1e1500 */
[----:B------:R-:W3:Y:S04]  /*44f50*/  LDL R9, [R1+0x1660] ;  /* 0x0016600001097983 */ /* 0x000ee80000100800 */
[----:B------:R-:W3:Y:S01]  /*44f60*/  LDL R8, [R1+0x169c] ;  /* 0x00169c0001087983 */ /* 0x000ee20000100800 */
[----:B--2---:R-:W-:-:S02]  /*44f70*/  @!P4 IMAD.MOV.U32 R7, RZ, RZ, R6 ;  /* 0x000000ffff07c224 */ /* 0x004fc400078e0006 */
[----:B------:R-:W-:Y:S02]  /*44f80*/  @!P4 IMAD.MOV.U32 R6, RZ, RZ, R5 ;  /* 0x000000ffff06c224 */ /* 0x000fe400078e0005 */
[----:B------:R-:W2:Y:S04]  /*44f90*/  LDL R5, [R1+0x1508] ;  /* 0x0015080001057983 */ /* 0x000ea80000100800 */
[----:B------:R-:W2:Y:S04]  /*44fa0*/  @!P4 LDG.E.U16 R85, desc[UR6][R6.64] ;  /* 0x000000060655c981 */ /* 0x000ea8000c1e1500 */
[----:B------:R-:W2:Y:S04]  /*44fb0*/  LDL R7, [R1+0x16a0] ;  /* 0x0016a00001077983 */ /* 0x000ea80000100800 */
[----:B------:R-:W2:Y:S04]  /*44fc0*/  LDL R6, [R1+0x1504] ;  /* 0x0015040001067983 */ /* 0x000ea80000100800 */
        /* <DEDUP_REMOVED lines=10> */
[----:B------:R-:W2:Y:S01]  /*45070*/  LDL.LU R25, [R1+0x183c] ;  /* 0x00183c0001197983 */ /* 0x000ea20000300800 */
[----:B----4-:R-:W-:-:S03]  /*45080*/  @!P4 IMAD.MOV.U32 R29, RZ, RZ, R4 ;  /* 0x000000ffff1dc224 */ /* 0x010fc600078e0004 */
[----:B------:R-:W4:Y:S04]  /*45090*/  LDL.LU R24, [R1+0x1828] ;  /* 0x0018280001187983 */ /* 0x000f280000300800 */
[----:B------:R-:W4:Y:S01]  /*450a0*/  LDL R4, [R1+0x1514] ;  /* 0x0015140001047983 */ /* 0x000f220000100800 */
[----:B------:R-:W-:-:S03]  /*450b0*/  @!P4 IMAD.MOV.U32 R28, RZ, RZ, R2 ;  /* 0x000000ffff1cc224 */ /* 0x000fc600078e0002 */
[----:B------:R-:W4:Y:S01]  /*450c0*/  LDL R2, [R1+0x1518] ;  /* 0x0015180001027983 */ /* 0x000f220000100800 */
[----:B------:R-:W-:Y:S02]  /*450d0*/  PRMT R86, RZ, 0x7610, R86 ;  /* 0x00007610ff567816 */ /* 0x000fe40000000056 */
[----:B0-----:R-:W-:-:S04]  /*450e0*/  LOP3.LUT R34, R0, 0x60, RZ, 0x3c, !PT ;  /* 0x0000006000227812 */ /* 0x001fc800078e3cff */
[----:B------:R0:W4:Y:S01]  /*450f0*/  @!P4 LDG.E.U16 R86, desc[UR6][R28.64] ;  /* 0x000000061c56c981 */ /* 0x000122000c1e1500 */
[----:B------:R-:W-:Y:S02]  /*45100*/  PRMT R90, RZ, 0x7610, R90 ;  /* 0x00007610ff5a7816 */ /* 0x000fe4000000005a */
[----:B------:R-:W-:Y:S01]  /*45110*/  PRMT R92, RZ, 0x7610, R92 ;  /* 0x00007610ff5c7816 */ /* 0x000fe2000000005c */
[----:B0-----:R-:W-:Y:S02]  /*45120*/  @!P4 IMAD.MOV.U32 R28, RZ, RZ, R13 ;  /* 0x000000ffff1cc224 */ /* 0x001fe400078e000d */
[----:B------:R-:W-:Y:S02]  /*45130*/  @!P4 IMAD.MOV.U32 R13, RZ, RZ, R12 ;  /* 0x000000ffff0dc224 */ /* 0x000fe400078e000c */
[----:B------:R-:W-:Y:S02]  /*45140*/  @!P4 IMAD.MOV.U32 R12, RZ, RZ, R11 ;  /* 0x000000ffff0cc224 */ /* 0x000fe400078e000b */
[----:B---3--:R-:W-:Y:S01]  /*45150*/  @!P4 IMAD.MOV.U32 R11, RZ, RZ, R10 ;  /* 0x000000ffff0bc224 */ /* 0x008fe200078e000a */
[----:B------:R-:W-:Y:S01]  /*45160*/  PRMT R87, RZ, 0x7610, R87 ;  /* 0x00007610ff577816 */ /* 0x000fe20000000057 */
[----:B------:R-:W-:Y:S01]  /*45170*/  @!P4 IMAD.MOV.U32 R29, RZ, RZ, R15 ;  /* 0x000000ffff1dc224 */ /* 0x000fe200078e000f */
[----:B------:R-:W-:-:S02]  /*45180*/  PRMT R91, RZ, 0x7610, R91 ;  /* 0x00007610ff5b7816 */ /* 0x000fc4000000005b */
[----:B------:R-:W-:Y:S02]  /*45190*/  PRMT R89, RZ, 0x7610, R89 ;  /* 0x00007610ff597816 */ /* 0x000fe40000000059 */
[----:B------:R-:W3:Y:S01]  /*451a0*/  @!P4 LDG.E.U16 R87, desc[UR6][R28.64] ;  /* 0x000000061c57c981 */ /* 0x000ee2000c1e1500 */
[----:B------:R-:W-:Y:S02]  /*451b0*/  @!P4 IMAD.MOV.U32 R10, RZ, RZ, R9 ;  /* 0x000000ffff0ac224 */ /* 0x000fe400078e0009 */
[----:B------:R-:W-:-:S03]  /*451c0*/  @!P4 IMAD.MOV.U32 R9, RZ, RZ, R8 ;  /* 0x000000ffff09c224 */ /* 0x000fc600078e0008 */
[----:B------:R-:W3:Y:S04]  /*451d0*/  @!P4 LDG.E.U16 R89, desc[UR6][R10.64] ;  /* 0x000000060a59c981 */ /* 0x000ee8000c1e1500 */
[----:B--2---:R-:W-:Y:S04]  /*451e0*/  STS.U16 [R34+UR76+0x29300], R14 ;  /* 0x0293000e22007988 */ /* 0x004fe8000800044c */
[----:B------:R-:W-:Y:S04]  /*451f0*/  STS.U16 [R34+UR76+0x31300], R17 ;  /* 0x0313001122007988 */ /* 0x000fe8000800044c */
[----:B------:R-:W-:Y:S04]  /*45200*/  STS.U16 [R34+UR76+0x39300], R16 ;  /* 0x0393001022007988 */ /* 0x000fe8000800044c */
[----:B------:R-:W-:Y:S01]  /*45210*/  STS.U16 [R34+UR76+0x21700], R19 ;  /* 0x0217001322007988 */ /* 0x000fe2000800044c */
[----:B------:R-:W-:-:S03]  /*45220*/  @!P4 MOV R8, R7 ;  /* 0x000000070008c202 */ /* 0x000fc60000000f00 */
[----:B------:R-:W-:Y:S01]  /*45230*/  STS.U16 [R34+UR76+0x29700], R18 ;  /* 0x0297001222007988 */ /* 0x000fe2000800044c */
[----:B------:R-:W-:-:S03]  /*45240*/  @!P4 IMAD.MOV.U32 R7, RZ, RZ, R6 ;  /* 0x000000ffff07c224 */ /* 0x000fc600078e0006 */
[----:B------:R0:W-:Y:S01]  /*45250*/  STS.U16 [R34+UR76+0x31700], R30 ;  /* 0x0317001e22007988 */ /* 0x0001e2000800044c */
[----:B------:R-:W-:-:S03]  /*45260*/  @!P4 IMAD.MOV.U32 R6, RZ, RZ, R5 ;  /* 0x000000ffff06c224 */ /* 0x000fc600078e0005 */
[----:B------:R-:W2:Y:S01]  /*45270*/  @!P4 LDG.E.U16 R91, desc[UR6][R8.64] ;  /* 0x00000006085bc981 */ /* 0x000ea2000c1e1500 */
[----:B----4-:R-:W-:-:S03]  /*45280*/  @!P4 IMAD.MOV.U32 R5, RZ, RZ, R4 ;  /* 0x000000ffff05c224 */ /* 0x010fc600078e0004 */
[----:B------:R-:W4:Y:S04]  /*45290*/  @!P4 LDG.E.U16 R92, desc[UR6][R6.64] ;  /* 0x00000006065cc981 */ /* 0x000f28000c1e1500 */
[----:B0-----:R-:W2:Y:S01]  /*452a0*/  LDL.LU R30, [R1+0x1824] ;  /* 0x00182400011e7983 */ /* 0x001ea20000300800 */
[----:B------:R-:W-:-:S03]  /*452b0*/  @!P4 IMAD.MOV.U32 R4, RZ, RZ, R2 ;  /* 0x000000ffff04c224 */ /* 0x000fc600078e0002 */
[----:B------:R-:W3:Y:S04]  /*452c0*/  LDL.LU R44, [R1+0x1820] ;  /* 0x00182000012c7983 */ /* 0x000ee80000300800 */
[----:B------:R-:W4:Y:S04]  /*452d0*/  LDL.LU R33, [R1+0x181c] ;  /* 0x00181c0001217983 */ /* 0x000f280000300800 */
[----:B------:R-:W4:Y:S04]  /*452e0*/  LDL.LU R32, [R1+0x1808] ;  /* 0x0018080001207983 */ /* 0x000f280000300800 */
[----:B------:R-:W4:Y:S04]  /*452f0*/  @!P4 LDG.E.U16 R90, desc[UR6][R4.64] ;  /* 0x00000006045ac981 */ /* 0x000f28000c1e1500 */
        /* <DEDUP_REMOVED lines=13> */
[----:B------:R-:W-:-:S06]  /*453d0*/  PRMT R88, RZ, 0x7610, R88 ;  /* 0x00007610ff587816 */ /* 0x000fcc0000000058 */
[----:B------:R-:W4:Y:S04]  /*453e0*/  @!P4 LDG.E.U16 R88, desc[UR6][R12.64] ;  /* 0x000000060c58c981 */ /* 0x000f28000c1e1500 */
[----:B------:R0:W-:Y:S04]  /*453f0*/  STS.U16 [R34+UR76+0x39700], R21 ;  /* 0x0397001522007988 */ /* 0x0001e8000800044c */
[----:B------:R1:W-:Y:S04]  /*45400*/  STS.U16 [R34+UR76+0x21b00], R20 ;  /* 0x021b001422007988 */ /* 0x0003e8000800044c */
        /* <DEDUP_REMOVED lines=9> */
[----:B------:R0:W-:Y:S04]  /*454a0*/  STS.U16 [R34+UR76+0x29b00], R23 ;  /* 0x029b001722007988 */ /* 0x0001e8000800044c */
[----:B-1----:R-:W4:Y:S04]  /*454b0*/  LDL.LU R20, [R1+0x175c] ;  /* 0x00175c0001147983 */ /* 0x002f280000300800 */
[----:B------:R1:W-:Y:S04]  /*454c0*/  STS.U16 [R34+UR76+0x31b00], R22 ;  /* 0x031b001622007988 */ /* 0x0003e8000800044c */
[----:B------:R1:W-:Y:S04]  /*454d0*/  STS.U16 [R34+UR76+0x39b00], R25 ;  /* 0x039b001922007988 */ /* 0x0003e8000800044c */
[----:B------:R1:W-:Y:S04]  /*454e0*/  STS.U16 [R34+UR76+0x21f00], R24 ;  /* 0x021f001822007988 */ /* 0x0003e8000800044c */
[----:B0-----:R-:W4:Y:S04]  /*454f0*/  LDL.LU R23, [R1+0x1748] ;  /* 0x0017480001177983 */ /* 0x001f280000300800 */
[----:B-1----:R-:W4:Y:S04]  /*45500*/  LDL.LU R22, [R1+0x1744] ;  /* 0x0017440001167983 */ /* 0x002f280000300800 */
[----:B------:R-:W4:Y:S04]  /*45510*/  LDL.LU R25, [R1+0x1740] ;  /* 0x0017400001197983 */ /* 0x000f280000300800 */
[----:B------:R-:W4:Y:S04]  /*45520*/  LDL.LU R24, [R1+0x173c] ;  /* 0x00173c0001187983 */ /* 0x000f280000300800 */
[----:B--2---:R0:W-:Y:S04]  /*45530*/  STS.U16 [R34+UR76+0x29f00], R30 ;  /* 0x029f001e22007988 */ /* 0x0041e8000800044c */
[----:B---3--:R1:W-:Y:S04]  /*45540*/  STS.U16 [R34+UR76+0x31f00], R44 ;  /* 0x031f002c22007988 */ /* 0x0083e8000800044c */
[----:B----4-:R2:W-:Y:S04]  /*45550*/  STS.U16 [R34+UR76+0x39f00], R33 ;  /* 0x039f002122007988 */ /* 0x0105e8000800044c */
[----:B------:R3:W-:Y:S04]  /*45560*/  STS.U16 [R34+UR76+0x22300], R32 ;  /* 0x0223002022007988 */ /* 0x0007e8000800044c */
[----:B0-----:R-:W4:Y:S04]  /*45570*/  LDL.LU R30, [R1+0x20dc] ;  /* 0x0020dc00011e7983 */ /* 0x001f280000300800 */
[----:B-1----:R-:W4:Y:S04]  /*45580*/  LDL.LU R44, [R1+0x1720] ;  /* 0x00172000012c7983 */ /* 0x002f280000300800 */
[----:B--2---:R-:W2:Y:S04]  /*45590*/  LDL.LU R33, [R1+0x171c] ;  /* 0x00171c0001217983 */ /* 0x004ea80000300800 */
[----:B------:R0:W-:Y:S04]  /*455a0*/  STS.U16 [R34+UR76+0x2a300], R31 ;  /* 0x02a3001f22007988 */ /* 0x0001e8000800044c */
[----:B---3--:R-:W3:Y:S04]  /*455b0*/  LDL.LU R32, [R1+0x18c4] ;  /* 0x0018c40001207983 */ /* 0x008ee80000300800 */
        /* <DEDUP_REMOVED lines=24> */
[----:B0-----:R-:W3:Y:S04]  /*45740*/  LDL.LU R27, [R1+0x1890] ;  /* 0x00189000011b7983 */ /* 0x001ee80000300800 */
        /* <DEDUP_REMOVED lines=11> */
[----:B------:R0:W-:Y:S04]  /*45800*/  STS.U16 [R34+UR76+0x33700], R21 ;  /* 0x0337001522007988 */ /* 0x0001e8000800044c */
        /* <DEDUP_REMOVED lines=10> */
[----:B0-----:R-:W3:Y:S04]  /*458b0*/  LDL.LU R21, [R1+0x1850] ;  /* 0x0018500001157983 */ /* 0x001ee80000300800 */
[----:B-1----:R-:W3:Y:S04]  /*458c0*/  LDL.LU R20, [R1+0x184c] ;  /* 0x00184c0001147983 */ /* 0x002ee80000300800 */
[----:B------:R-:W3:Y:S04]  /*458d0*/  LDL.LU R23, [R1+0x1838] ;  /* 0x0018380001177983 */ /* 0x000ee80000300800 */
[----:B------:R-:W3:Y:S04]  /*458e0*/  LDL.LU R22, [R1+0x1834] ;  /* 0x0018340001167983 */ /* 0x000ee80000300800 */
[----:B------:R-:W3:Y:S04]  /*458f0*/  LDL.LU R25, [R1+0x1830] ;  /* 0x0018300001197983 */ /* 0x000ee80000300800 */
[----:B------:R-:W3:Y:S04]  /*45900*/  LDL.LU R24, [R1+0x182c] ;  /* 0x00182c0001187983 */ /* 0x000ee80000300800 */
[----:B----4-:R0:W-:Y:S04]  /*45910*/  STS.U16 [R34+UR76+0x23f00], R30 ;  /* 0x023f001e22007988 */ /* 0x0101e8000800044c */
[----:B------:R1:W-:Y:S04]  /*45920*/  STS.U16 [R34+UR76+0x2bf00], R26 ;  /* 0x02bf001a22007988 */ /* 0x0003e8000800044c */
[----:B------:R4:W-:Y:S04]  /*45930*/  STS.U16 [R34+UR76+0x33f00], R44 ;  /* 0x033f002c22007988 */ /* 0x0009e8000800044c */
[----:B--2---:R2:W-:Y:S01]  /*45940*/  STS.U16 [R34+UR76+0x3bf00], R33 ;  /* 0x03bf002122007988 */ /* 0x0045e2000800044c */
[----:B0-----:R-:W-:-:S03]  /*45950*/  LOP3.LUT R30, R0, 0x70, RZ, 0x3c, !PT ;  /* 0x00000070001e7812 */ /* 0x001fc600078e3cff */
[----:B-1----:R-:W3:Y:S04]  /*45960*/  LDL.LU R26, [R1+0x1818] ;  /* 0x00181800011a7983 */ /* 0x002ee80000300800 */
[----:B----4-:R-:W4:Y:S04]  /*45970*/  LDL.LU R44, [R1+0x20d8] ;  /* 0x0020d800012c7983 */ /* 0x010f280000300800 */
[----:B--2---:R-:W2:Y:S04]  /*45980*/  LDL.LU R34, [R1+0x1814] ;  /* 0x0018140001227983 */ /* 0x004ea80000300800 */
[----:B------:R-:W4:Y:S04]  /*45990*/  LDL.LU R33, [R1+0x1810] ;  /* 0x0018100001217983 */ /* 0x000f280000300800 */
[----:B---3--:R0:W-:Y:S04]  /*459a0*/  STS.U16 [R30+UR76+0x20380], R32 ;  /* 0x020380201e007988 */ /* 0x0081e8000800044c */
[----:B------:R1:W-:Y:S04]  /*459b0*/  STS.U16 [R30+UR76+0x28380], R31 ;  /* 0x0283801f1e007988 */ /* 0x0003e8000800044c */
[----:B------:R-:W-:Y:S04]  /*459c0*/  STS.U16 [R30+UR76+0x30380], R5 ;  /* 0x030380051e007988 */ /* 0x000fe8000800044c */
[----:B------:R-:W-:Y:S04]  /*459d0*/  STS.U16 [R30+UR76+0x38380], R4 ;  /* 0x038380041e007988 */ /* 0x000fe8000800044c */
[----:B------:R3:W-:Y:S04]  /*459e0*/  STS.U16 [R30+UR76+0x20780], R2 ;  /* 0x020780021e007988 */ /* 0x0007e8000800044c */
[----:B------:R-:W-:Y:S04]  /*459f0*/  STS.U16 [R30+UR76+0x28780], R7 ;  /* 0x028780071e007988 */ /* 0x000fe8000800044c */
[----:B------:R-:W-:Y:S04]  /*45a00*/  STS.U16 [R30+UR76+0x30780], R6 ;  /* 0x030780061e007988 */ /* 0x000fe8000800044c */
[----:B0-----:R-:W4:Y:S04]  /*45a10*/  LDL.LU R32, [R1+0x180c] ;  /* 0x00180c0001207983 */ /* 0x001f280000300800 */
[----:B-1----:R-:W4:Y:S04]  /*45a20*/  LDL.LU R31, [R1+0x17f8] ;  /* 0x0017f800011f7983 */ /* 0x002f280000300800 */
[----:B---3--:R-:W3:Y:S04]  /*45a30*/  LDL.LU R2, [R1+0x17f4] ;  /* 0x0017f40001027983 */ /* 0x008ee80000300800 */
[----:B------:R-:W3:Y:S04]  /*45a40*/  LDL.LU R4, [R1+0x17f0] ;  /* 0x0017f00001047983 */ /* 0x000ee80000300800 */
[----:B------:R0:W-:Y:S04]  /*45a50*/  STS.U16 [R30+UR76+0x38780], R29 ;  /* 0x0387801d1e007988 */ /* 0x0001e8000800044c */
[----:B------:R-:W3:Y:S04]  /*45a60*/  LDL.LU R5, [R1+0x17ec] ;  /* 0x0017ec0001057983 */ /* 0x000ee80000300800 */
[----:B------:R-:W-:Y:S04]  /*45a70*/  STS.U16 [R30+UR76+0x20b80], R9 ;  /* 0x020b80091e007988 */ /* 0x000fe8000800044c */
[----:B------:R-:W-:Y:S04]  /*45a80*/  STS.U16 [R30+UR76+0x28b80], R8 ;  /* 0x028b80081e007988 */ /* 0x000fe8000800044c */
[----:B------:R1:W-:Y:S04]  /*45a90*/  STS.U16 [R30+UR76+0x30b80], R28 ;  /* 0x030b801c1e007988 */ /* 0x0003e8000800044c */
[----:B------:R-:W-:Y:S04]  /*45aa0*/  STS.U16 [R30+UR76+0x38b80], R11 ;  /* 0x038b800b1e007988 */ /* 0x000fe8000800044c */
[----:B------:R-:W-:Y:S04]  /*45ab0*/  STS.U16 [R30+UR76+0x20f80], R10 ;  /* 0x020f800a1e007988 */ /* 0x000fe8000800044c */
[----:B0-----:R-:W3:Y:S04]  /*45ac0*/  LDL.LU R29, [R1+0x17d8] ;  /* 0x0017d800011d7983 */ /* 0x001ee80000300800 */
[----:B------:R-:W3:Y:S04]  /*45ad0*/  LDL.LU R6, [R1+0x17d4] ;  /* 0x0017d40001067983 */ /* 0x000ee80000300800 */
[----:B------:R-:W3:Y:S04]  /*45ae0*/  LDL.LU R7, [R1+0x17d0] ;  /* 0x0017d00001077983 */ /* 0x000ee80000300800 */
[----:B-1----:R-:W3:Y:S04]  /*45af0*/  LDL.LU R28, [R1+0x17cc] ;  /* 0x0017cc00011c7983 */ /* 0x002ee80000300800 */
[----:B------:R-:W3:Y:S04]  /*45b00*/  LDL.LU R8, [R1+0x17b8] ;  /* 0x0017b80001087983 */ /* 0x000ee80000300800 */
[----:B------:R0:W-:Y:S04]  /*45b10*/  STS.U16 [R30+UR76+0x28f80], R27 ;  /* 0x028f801b1e007988 */ /* 0x0001e8000800044c */
[----:B------:R-:W3:Y:S04]  /*45b20*/  LDL.LU R9, [R1+0x17b4] ;  /* 0x0017b40001097983 */ /* 0x000ee80000300800 */
[----:B0-----:R-:W3:Y:S04]  /*45b30*/  LDL.LU R27, [R1+0x17b0] ;  /* 0x0017b000011b7983 */ /* 0x001ee80000300800 */
[----:B------:R-:W-:Y:S04]  /*45b40*/  STS.U16 [R30+UR76+0x30f80], R13 ;  /* 0x030f800d1e007988 */ /* 0x000fe8000800044c */
[----:B------:R-:W3:Y:S04]  /*45b50*/  LDL.LU R10, [R1+0x17ac] ;  /* 0x0017ac00010a7983 */ /* 0x000ee80000300800 */
[----:B------:R0:W-:Y:S04]  /*45b60*/  STS.U16 [R30+UR76+0x38f80], R12 ;  /* 0x038f800c1e007988 */ /* 0x0001e8000800044c */
[----:B------:R-:W3:Y:S04]  /*45b70*/  LDL.LU R11, [R1+0x1798] ;  /* 0x00179800010b7983 */ /* 0x000ee80000300800 */
[----:B------:R-:W-:Y:S04]  /*45b80*/  STS.U16 [R30+UR76+0x21380], R15 ;  /* 0x0213800f1e007988 */ /* 0x000fe8000800044c */
[----:B------:R1:W-:Y:S04]  /*45b90*/  STS.U16 [R30+UR76+0x29380], R14 ;  /* 0x0293800e1e007988 */ /* 0x0003e8000800044c */
[----:B------:R-:W-:Y:S04]  /*45ba0*/  STS.U16 [R30+UR76+0x31380], R17 ;  /* 0x031380111e007988 */ /* 0x000fe8000800044c */
[----:B------:R0:W-:Y:S04]  /*45bb0*/  STS.U16 [R30+UR76+0x39380], R16 ;  /* 0x039380101e007988 */ /* 0x0001e8000800044c */
[----:B------:R-:W-:Y:S04]  /*45bc0*/  STS.U16 [R30+UR76+0x21780], R19 ;  /* 0x021780131e007988 */ /* 0x000fe8000800044c */
[----:B0-----:R-:W3:Y:S04]  /*45bd0*/  LDL.LU R12, [R1+0x1794] ;  /* 0x00179400010c7983 */ /* 0x001ee80000300800 */
[----:B------:R-:W3:Y:S04]  /*45be0*/  LDL.LU R13, [R1+0x1790] ;  /* 0x00179000010d7983 */ /* 0x000ee80000300800 */
[----:B-1----:R-:W3:Y:S04]  /*45bf0*/  LDL.LU R14, [R1+0x178c] ;  /* 0x00178c00010e7983 */ /* 0x002ee80000300800 */
[----:B------:R-:W3:Y:S04]  /*45c00*/  LDL.LU R15, [R1+0x1778] ;  /* 0x00177800010f7983 */ /* 0x000ee80000300800 */
[----:B------:R0:W-:Y:S04]  /*45c10*/  STS.U16 [R30+UR76+0x29780], R18 ;  /* 0x029780121e007988 */ /* 0x0001e8000800044c */
[----:B------:R-:W3:Y:S04]  /*45c20*/  LDL.LU R16, [R1+0x1774] ;  /* 0x0017740001107983 */ /* 0x000ee80000300800 */
[----:B------:R-:W3:Y:S04]  /*45c30*/  LDL.LU R17, [R1+0x1770] ;  /* 0x0017700001117983 */ /* 0x000ee80000300800 */
[----:B------:R-:W-:Y:S04]  /*45c40*/  STS.U16 [R30+UR76+0x31780], R21 ;  /* 0x031780151e007988 */ /* 0x000fe8000800044c */
[----:B------:R1:W-:Y:S04]  /*45c50*/  STS.U16 [R30+UR76+0x39780], R20 ;  /* 0x039780141e007988 */ /* 0x0003e8000800044c */
[----:B------:R-:W-:Y:S04]  /*45c60*/  STS.U16 [R30+UR76+0x21b80], R23 ;  /* 0x021b80171e007988 */ /* 0x000fe8000800044c */
[----:B------:R1:W-:Y:S04]  /*45c70*/  STS.U16 [R30+UR76+0x29b80], R22 ;  /* 0x029b80161e007988 */ /* 0x0003e8000800044c */
[----:B0-----:R-:W3:Y:S04]  /*45c80*/  LDL.LU R18, [R1+0x176c] ;  /* 0x00176c0001127983 */ /* 0x001ee80000300800 */
[----:B------:R-:W3:Y:S04]  /*45c90*/  LDL.LU R19, [R1+0x1758] ;  /* 0x0017580001137983 */ /* 0x000ee80000300800 */
[----:B------:R-:W-:Y:S04]  /*45ca0*/  STS.U16 [R30+UR76+0x31b80], R25 ;  /* 0x031b80191e007988 */ /* 0x000fe8000800044c */
[----:B-1----:R-:W3:Y:S04]  /*45cb0*/  LDL.LU R20, [R1+0x1754] ;  /* 0x0017540001147983 */ /* 0x002ee80000300800 */
[----:B------:R-:W3:Y:S04]  /*45cc0*/  LDL.LU R21, [R1+0x1750] ;  /* 0x0017500001157983 */ /* 0x000ee80000300800 */
[----:B------:R-:W3:Y:S04]  /*45cd0*/  LDL.LU R22, [R1+0x174c] ;  /* 0x00174c0001167983 */ /* 0x000ee80000300800 */
[----:B------:R0:W-:Y:S04]  /*45ce0*/  STS.U16 [R30+UR76+0x39b80], R24 ;  /* 0x039b80181e007988 */ /* 0x0001e8000800044c */
[----:B------:R-:W3:Y:S04]  /*45cf0*/  LDL.LU R23, [R1+0x1738] ;  /* 0x0017380001177983 */ /* 0x000ee80000300800 */
[----:B0-----:R-:W3:Y:S04]  /*45d00*/  LDL.LU R24, [R1+0x1734] ;  /* 0x0017340001187983 */ /* 0x001ee80000300800 */
[----:B------:R-:W3:Y:S04]  /*45d10*/  LDL.LU R25, [R1+0x1730] ;  /* 0x0017300001197983 */ /* 0x000ee80000300800 */
[----:B------:R0:W-:Y:S04]  /*45d20*/  STS.U16 [R30+UR76+0x21f80], R26 ;  /* 0x021f801a1e007988 */ /* 0x0001e8000800044c */
[----:B--2---:R1:W-:Y:S04]  /*45d30*/  STS.U16 [R30+UR76+0x29f80], R34 ;  /* 0x029f80221e007988 */ /* 0x0043e8000800044c */
[----:B----4-:R2:W-:Y:S04]  /*45d40*/  STS.U16 [R30+UR76+0x31f80], R33 ;  /* 0x031f80211e007988 */ /* 0x0105e8000800044c */
[----:B0-----:R-:W4:Y:S04]  /*45d50*/  LDL.LU R26, [R1+0x172c] ;  /* 0x00172c00011a7983 */ /* 0x001f280000300800 */
[----:B-1----:R-:W4:Y:S04]  /*45d60*/  LDL.LU R34, [R1+0x20d4] ;  /* 0x0020d40001227983 */ /* 0x002f280000300800 */
[----:B--2---:R-:W2:Y:S04]  /*45d70*/  LDL.LU R33, [R1+0x20d0] ;  /* 0x0020d00001217983 */ /* 0x004ea80000300800 */
[----:B------:R0:W-:Y:S04]  /*45d80*/  STS.U16 [R30+UR76+0x39f80], R32 ;  /* 0x039f80201e007988 */ /* 0x0001e8000800044c */
[----:B------:R1:W-:Y:S04]  /*45d90*/  STS.U16 [R30+UR76+0x22380], R31 ;  /* 0x0223801f1e007988 */ /* 0x0003e8000800044c */
[----:B---3--:R3:W-:Y:S04]  /*45da0*/  STS.U16 [R30+UR76+0x2a380], R2 ;  /* 0x02a380021e007988 */ /* 0x0087e8000800044c */
[----:B------:R0:W-:Y:S04]  /*45db0*/  STS.U16 [R30+UR76+0x32380], R4 ;  /* 0x032380041e007988 */ /* 0x0001e8000800044c */
[----:B------:R3:W-:Y:S04]  /*45dc0*/  STS.U16 [R30+UR76+0x3a380], R5 ;  /* 0x03a380051e007988 */ /* 0x0007e8000800044c */
[----:B0-----:R-:W2:Y:S04]  /*45dd0*/  LDL.LU R32, [R1+0x20cc] ;  /* 0x0020cc0001207983 */ /* 0x001ea80000300800 */
[----:B-1----:R-:W2:Y:S04]  /*45de0*/  LDL.LU R31, [R1+0x20c8] ;  /* 0x0020c800011f7983 */ /* 0x002ea80000300800 */
[----:B---3--:R-:W3:Y:S04]  /*45df0*/  LDL.LU R2, [R1+0x20c4] ;  /* 0x0020c40001027983 */ /* 0x008ee80000300800 */
[----:B------:R0:W5:Y:S04]  /*45e00*/  LDL.LU R4, [R1+0x20c0] ;  /* 0x0020c00001047983 */ /* 0x0001680000300800 */
[----:B------:R0:W5:Y:S04]  /*45e10*/  LDL.LU R5, [R1+0x20bc] ;  /* 0x0020bc0001057983 */ /* 0x0001680000300800 */
[----:B------:R1:W-:Y:S04]  /*45e20*/  STS.U16 [R30+UR76+0x22780], R29 ;  /* 0x0227801d1e007988 */ /* 0x0003e8000800044c */
[----:B------:R0:W-:Y:S04]  /*45e30*/  STS.U16 [R30+UR76+0x2a780], R6 ;  /* 0x02a780061e007988 */ /* 0x0001e8000800044c */
[----:B------:R0:W-:Y:S04]  /*45e40*/  STS.U16 [R30+UR76+0x32780], R7 ;  /* 0x032780071e007988 */ /* 0x0001e8000800044c */
[----:B------:R0:W-:Y:S04]  /*45e50*/  STS.U16 [R30+UR76+0x3a780], R28 ;  /* 0x03a7801c1e007988 */ /* 0x0001e8000800044c */
[----:B------:R0:W-:Y:S04]  /*45e60*/  STS.U16 [R30+UR76+0x22b80], R8 ;  /* 0x022b80081e007988 */ /* 0x0001e8000800044c */
[----:B------:R0:W-:Y:S04]  /*45e70*/  STS.U16 [R30+UR76+0x2ab80], R9 ;  /* 0x02ab80091e007988 */ /* 0x0001e8000800044c */
[----:B-1----:R-:W2:Y:S04]  /*45e80*/  LDL.LU R29, [R1+0x20b8] ;  /* 0x0020b800011d7983 */ /* 0x002ea80000300800 */
[----:B0-----:R0:W5:Y:S04]  /*45e90*/  LDL.LU R6, [R1+0x20b4] ;  /* 0x0020b40001067983 */ /* 0x0011680000300800 */
[----:B------:R0:W5:Y:S04]  /*45ea0*/  LDL.LU R7, [R1+0x20b0] ;  /* 0x0020b00001077983 */ /* 0x0001680000300800 */
[----:B------:R-:W2:Y:S04]  /*45eb0*/  LDL.LU R28, [R1+0x20ac] ;  /* 0x0020ac00011c7983 */ /* 0x000ea80000300800 */
[----:B------:R0:W5:Y:S04]  /*45ec0*/  LDL.LU R8, [R1+0x20a8] ;  /* 0x0020a80001087983 */ /* 0x0001680000300800 */
[----:B------:R0:W5:Y:S04]  /*45ed0*/  LDL.LU R9, [R1+0x20a4] ;  /* 0x0020a40001097983 */ /* 0x0001680000300800 */
[----:B------:R1:W-:Y:S04]  /*45ee0*/  STS.U16 [R30+UR76+0x32b80], R27 ;  /* 0x032b801b1e007988 */ /* 0x0003e8000800044c */
[----:B-1----:R-:W2:Y:S04]  /*45ef0*/  LDL.LU R27, [R1+0x20a0] ;  /* 0x0020a000011b7983 */ /* 0x002ea80000300800 */
[----:B------:R1:W-:Y:S04]  /*45f00*/  STS.U16 [R30+UR76+0x3ab80], R10 ;  /* 0x03ab800a1e007988 */ /* 0x0003e8000800044c */
[----:B------:R0:W-:Y:S04]  /*45f10*/  STS.U16 [R30+UR76+0x22f80], R11 ;  /* 0x022f800b1e007988 */ /* 0x0001e8000800044c */
[----:B------:R0:W-:Y:S04]  /*45f20*/  STS.U16 [R30+UR76+0x2af80], R12 ;  /* 0x02af800c1e007988 */ /* 0x0001e8000800044c */
[----:B------:R0:W-:Y:S04]  /*45f30*/  STS.U16 [R30+UR76+0x32f80], R13 ;  /* 0x032f800d1e007988 */ /* 0x0001e8000800044c */
[----:B------:R0:W-:Y:S04]  /*45f40*/  STS.U16 [R30+UR76+0x3af80], R14 ;  /* 0x03af800e1e007988 */ /* 0x0001e8000800044c */
[----:B------:R0:W-:Y:S04]  /*45f50*/  STS.U16 [R30+UR76+0x23380], R15 ;  /* 0x0233800f1e007988 */ /* 0x0001e8000800044c */
[----:B-1----:R1:W5:Y:S04]  /*45f60*/  LDL.LU R10, [R1+0x209c] ;  /* 0x00209c00010a7983 */ /* 0x0023680000300800 */
[----:B0-----:R1:W5:Y:S04]  /*45f70*/  LDL.LU R11, [R1+0x2098] ;  /* 0x00209800010b7983 */ /* 0x0013680000300800 */
[----:B------:R1:W5:Y:S04]  /*45f80*/  LDL.LU R12, [R1+0x2094] ;  /* 0x00209400010c7983 */ /* 0x0003680000300800 */
[----:B------:R1:W5:Y:S04]  /*45f90*/  LDL.LU R13, [R1+0x2090] ;  /* 0x00209000010d7983 */ /* 0x0003680000300800 */
        /* <DEDUP_REMOVED lines=8> */
[----:B0-----:R0:W5:Y:S04]  /*46020*/  LDL.LU R16, [R1+0x2084] ;  /* 0x0020840001107983 */ /* 0x0011680000300800 */
[----:B------:R0:W5:Y:S04]  /*46030*/  LDL.LU R17, [R1+0x2080] ;  /* 0x0020800001117983 */ /* 0x0001680000300800 */
[----:B------:R0:W5:Y:S04]  /*46040*/  LDL.LU R18, [R1+0x207c] ;  /* 0x00207c0001127983 */ /* 0x0001680000300800 */
[----:B------:R0:W5:Y:S04]  /*46050*/  LDL.LU R19, [R1+0x2078] ;  /* 0x0020780001137983 */ /* 0x0001680000300800 */
[----:B-1----:R0:W5:Y:S04]  /*46060*/  LDL.LU R20, [R1+0x2074] ;  /* 0x0020740001147983 */ /* 0x0021680000300800 */
[----:B------:R0:W5:Y:S04]  /*46070*/  LDL.LU R21, [R1+0x2070] ;  /* 0x0020700001157983 */ /* 0x0001680000300800 */
        /* <DEDUP_REMOVED lines=8> */
[----:B----4-:R0:W-:Y:S04]  /*46100*/  STS.U16 [R30+UR76+0x3bb80], R26 ;  /* 0x03bb801a1e007988 */ /* 0x0101e8000800044c */
[----:B0-----:R1:W5:Y:S04]  /*46110*/  LDL.LU R26, [R1+0x205c] ;  /* 0x00205c00011a7983 */ /* 0x0013680000300800 */
[----:B--2---:R0:W-:Y:S04]  /*46120*/  STS.U16 [R30+UR76+0x23f80], R27 ;  /* 0x023f801b1e007988 */ /* 0x0041e8000800044c */
[----:B------:R2:W-:Y:S04]  /*46130*/  STS.U16 [R30+UR76+0x2bf80], R28 ;  /* 0x02bf801c1e007988 */ /* 0x0005e8000800044c */
[----:B------:R4:W-:Y:S04]  /*46140*/  STS.U16 [R30+UR76+0x33f80], R29 ;  /* 0x033f801d1e007988 */ /* 0x0009e8000800044c */
[----:B---3--:R3:W-:Y:S04]  /*46150*/  STS.U16 [R30+UR76+0x3bf80], R2 ;  /* 0x03bf80021e007988 */ /* 0x0087e8000800044c */
[----:B0-----:R1:W5:Y:S04]  /*46160*/  LDL.LU R27, [R1+0x2058] ;  /* 0x00205800011b7983 */ /* 0x0013680000300800 */
[----:B--2---:R1:W5:Y:S04]  /*46170*/  LDL.LU R28, [R1+0x2054] ;  /* 0x00205400011c7983 */ /* 0x0043680000300800 */
[----:B----4-:R1:W5:Y:S04]  /*46180*/  LDL.LU R29, [R1+0x2050] ;  /* 0x00205000011d7983 */ /* 0x0103680000300800 */
[----:B---3--:R1:W5:Y:S04]  /*46190*/  LDL.LU R30, [R1+0x204c] ;  /* 0x00204c00011e7983 */ /* 0x0083680000300800 */
[----:B------:R-:W2:Y:S04]  /*461a0*/  LDL.LU R2, [R1+0x2048] ;  /* 0x0020480001027983 */ /* 0x000ea80000300800 */
[----:B--2---:R0:W-:Y:S04]  /*461b0*/  STS.U16 [R2+UR76+0x45000], R44 ;  /* 0x0450002c02007988 */ /* 0x0041e8000800044c */
[----:B------:R2:W-:Y:S04]  /*461c0*/  STS.U16 [R2+UR76+0x44000], R31 ;  /* 0x0440001f02007988 */ /* 0x0005e8000800044c */
[----:B------:R3:W-:Y:S04]  /*461d0*/  STS.U16 [R2+UR76+0x44400], R32 ;  /* 0x0444002002007988 */ /* 0x0007e8000800044c */
[----:B------:R4:W-:Y:S04]  /*461e0*/  STS.U16 [R2+UR76+0x44800], R33 ;  /* 0x0448002102007988 */ /* 0x0009e8000800044c */
[----:B------:R1:W-:Y:S04]  /*461f0*/  STS.U16 [R2+UR76+0x44c00], R34 ;  /* 0x044c002202007988 */ /* 0x0003e8000800044c */
[----:B------:R1:W-:Y:S04]  /*46200*/  STS.U16 [R2+UR76+0x45400], R35 ;  /* 0x0454002302007988 */ /* 0x0003e8000800044c */
[----:B------:R1:W-:Y:S01]  /*46210*/  STS.U16 [R2+UR76+0x45800], R36 ;  /* 0x0458002402007988 */ /* 0x0003e2000800044c */
[----:B0-----:R-:W-:-:S03]  /*46220*/  LOP3.LUT R44, R2, 0x10, RZ, 0x3c, !PT ;  /* 0x00000010022c7812 */ /* 0x001fc600078e3cff */
[----:B------:R-:W-:Y:S04]  /*46230*/  STS.U16 [R2+UR76+0x45c00], R37 ;  /* 0x045c002502007988 */ /* 0x000fe8000800044c */
[----:B--2---:R0:W5:Y:S04]  /*46240*/  LDL.LU R31, [R1+0x2044] ;  /* 0x00204400011f7983 */ /* 0x0041680000300800 */
[----:B------:R-:W-:Y:S04]  /*46250*/  STS.U16 [R44+UR76+0x44080], R38 ;  /* 0x044080262c007988 */ /* 0x000fe8000800044c */
[----:B------:R-:W-:Y:S04]  /*46260*/  STS.U16 [R44+UR76+0x44480], R39 ;  /* 0x044480272c007988 */ /* 0x000fe8000800044c */
[----:B------:R-:W-:Y:S04]  /*46270*/  STS.U16 [R44+UR76+0x44880], R40 ;  /* 0x044880282c007988 */ /* 0x000fe8000800044c */
[----:B------:R-:W-:Y:S04]  /*46280*/  STS.U16 [R44+UR76+0x44c80], R41 ;  /* 0x044c80292c007988 */ /* 0x000fe8000800044c */
[----:B------:R2:W-:Y:S04]  /*46290*/  STS.U16 [R44+UR76+0x45080], R52 ;  /* 0x045080342c007988 */ /* 0x0005e8000800044c */
[----:B---3--:R0:W5:Y:S04]  /*462a0*/  LDL.LU R32, [R1+0x2040] ;  /* 0x0020400001207983 */ /* 0x0081680000300800 */
[----:B----4-:R0:W5:Y:S04]  /*462b0*/  LDL.LU R33, [R1+0x203c] ;  /* 0x00203c0001217983 */ /* 0x0101680000300800 */
[----:B-1----:R0:W5:Y:S04]  /*462c0*/  LDL.LU R34, [R1+0x2038] ;  /* 0x0020380001227983 */ /* 0x0021680000300800 */
[----:B------:R1:W-:Y:S04]  /*462d0*/  STS.U16 [R44+UR76+0x45480], R42 ;  /* 0x0454802a2c007988 */ /* 0x0003e8000800044c */
[----:B------:R0:W5:Y:S04]  /*462e0*/  LDL.LU R35, [R1+0x2034] ;  /* 0x0020340001237983 */ /* 0x0001680000300800 */
[----:B------:R3:W-:Y:S04]  /*462f0*/  STS.U16 [R44+UR76+0x45880], R43 ;  /* 0x0458802b2c007988 */ /* 0x0007e8000800044c */
[----:B------:R0:W5:Y:S01]  /*46300*/  LDL.LU R36, [R1+0x2030] ;  /* 0x0020300001247983 */ /* 0x0001620000300800 */
[----:B--2---:R-:W-:-:S03]  /*46310*/  LOP3.LUT R52, R2, 0x20, RZ, 0x3c, !PT ;  /* 0x0000002002347812 */ /* 0x004fc600078e3cff */
[----:B------:R2:W-:Y:S04]  /*46320*/  STS.U16 [R44+UR76+0x45c80], R45 ;  /* 0x045c802d2c007988 */ /* 0x0005e8000800044c */
[----:B------:R0:W5:Y:S04]  /*46330*/  LDL.LU R37, [R1+0x202c] ;  /* 0x00202c0001257983 */ /* 0x0001680000300800 */
[----:B------:R4:W-:Y:S04]  /*46340*/  STS.U16 [R52+UR76+0x44100], R46 ;  /* 0x0441002e34007988 */ /* 0x0009e8000800044c */
        /* <DEDUP_REMOVED lines=8> */
[----:B-1----:R1:W5:Y:S04]  /*463d0*/  LDL.LU R42, [R1+0x2018] ;  /* 0x00201800012a7983 */ /* 0x0023680000300800 */
[----:B---3--:R1:W5:Y:S04]  /*463e0*/  LDL.LU R43, [R1+0x2014] ;  /* 0x00201400012b7983 */ /* 0x0083680000300800 */
[----:B--2---:R1:W5:Y:S04]  /*463f0*/  LDL.LU R44, [R1+0x2010] ;  /* 0x00201000012c7983 */ /* 0x0043680000300800 */
[----:B------:R2:W-:Y:S04]  /*46400*/  STS.U16 [R52+UR76+0x45500], R50 ;  /* 0x0455003234007988 */ /* 0x0005e8000800044c */
[----:B------:R1:W5:Y:S04]  /*46410*/  LDL.LU R45, [R1+0x200c] ;  /* 0x00200c00012d7983 */ /* 0x0003680000300800 */
[----:B------:R3:W-:Y:S04]  /*46420*/  STS.U16 [R52+UR76+0x45900], R51 ;  /* 0x0459003334007988 */ /* 0x0007e8000800044c */
[----:B----4-:R1:W5:Y:S01]  /*46430*/  LDL.LU R46, [R1+0x2008] ;  /* 0x00200800012e7983 */ /* 0x0103620000300800 */
[----:B0-----:R-:W-:-:S03]  /*46440*/  LOP3.LUT R60, R2, 0x30, RZ, 0x3c, !PT ;  /* 0x00000030023c7812 */ /* 0x001fc600078e3cff */
[----:B------:R0:W-:Y:S04]  /*46450*/  STS.U16 [R52+UR76+0x45d00], R53 ;  /* 0x045d003534007988 */ /* 0x0001e8000800044c */
[----:B------:R1:W5:Y:S04]  /*46460*/  LDL.LU R47, [R1+0x2004] ;  /* 0x00200400012f7983 */ /* 0x0003680000300800 */
[----:B------:R4:W-:Y:S04]  /*46470*/  STS.U16 [R60+UR76+0x44180], R54 ;  /* 0x044180363c007988 */ /* 0x0009e8000800044c */
[----:B------:R1:W5:Y:S04]  /*46480*/  LDL.LU R48, [R1+0x2000] ;  /* 0x0020000001307983 */ /* 0x0003680000300800 */
[----:B------:R0:W-:Y:S04]  /*46490*/  STS.U16 [R60+UR76+0x44580], R55 ;  /* 0x044580373c007988 */ /* 0x0001e8000800044c */
[----:B------:R1:W5:Y:S04]  /*464a0*/  LDL.LU R49, [R1+0x1ffc] ;  /* 0x001ffc0001317983 */ /* 0x0003680000300800 */
[----:B------:R0:W-:Y:S04]  /*464b0*/  STS.U16 [R60+UR76+0x44980], R56 ;  /* 0x044980383c007988 */ /* 0x0001e8000800044c */
[----:B--2---:R1:W5:Y:S04]  /*464c0*/  LDL.LU R50, [R1+0x1ff8] ;  /* 0x001ff80001327983 */ /* 0x0043680000300800 */
[----:B------:R-:W-:Y:S04]  /*464d0*/  STS.U16 [R60+UR76+0x44d80], R57 ;  /* 0x044d80393c007988 */ /* 0x000fe8000800044c */
[----:B---3--:R1:W5:Y:S04]  /*464e0*/  LDL.LU R51, [R1+0x1ff4] ;  /* 0x001ff40001337983 */ /* 0x0083680000300800 */
[----:B------:R2:W-:Y:S04]  /*464f0*/  STS.U16 [R60+UR76+0x45180], R68 ;  /* 0x045180443c007988 */ /* 0x0005e8000800044c */
[----:B0-----:R1:W5:Y:S04]  /*46500*/  LDL.LU R52, [R1+0x1ff0] ;  /* 0x001ff00001347983 */ /* 0x0013680000300800 */
[----:B------:R1:W5:Y:S04]  /*46510*/  LDL.LU R53, [R1+0x1fec] ;  /* 0x001fec0001357983 */ /* 0x0003680000300800 */
[----:B----4-:R1:W5:Y:S04]  /*46520*/  LDL.LU R54, [R1+0x1fe8] ;  /* 0x001fe80001367983 */ /* 0x0103680000300800 */
        /* <DEDUP_REMOVED lines=8> */
[----:B0-----:R1:W5:Y:S04]  /*465b0*/  LDL.LU R58, [R1+0x1fd8] ;  /* 0x001fd800013a7983 */ /* 0x0013680000300800 */
[----:B------:R0:W-:Y:S04]  /*465c0*/  STS.U16 [R68+UR76+0x44600], R63 ;  /* 0x0446003f44007988 */ /* 0x0001e8000800044c */
[----:B---3--:R1:W5:Y:S04]  /*465d0*/  LDL.LU R59, [R1+0x1fd4] ;  /* 0x001fd400013b7983 */ /* 0x0083680000300800 */
[----:B------:R3:W-:Y:S04]  /*465e0*/  STS.U16 [R68+UR76+0x44a00], R64 ;  /* 0x044a004044007988 */ /* 0x0007e8000800044c */
[----:B------:R0:W-:Y:S04]  /*465f0*/  STS.U16 [R68+UR76+0x44e00], R65 ;  /* 0x044e004144007988 */ /* 0x0001e8000800044c */
[----:B------:R0:W-:Y:S04]  /*46600*/  STS.U16 [R68+UR76+0x45200], R76 ;  /* 0x0452004c44007988 */ /* 0x0001e8000800044c */
[----:B--2---:R1:W5:Y:S04]  /*46610*/  LDL.LU R60, [R1+0x1fd0] ;  /* 0x001fd000013c7983 */ /* 0x0043680000300800 */
[----:B------:R1:W5:Y:S04]  /*46620*/  LDL.LU R61, [R1+0x1fcc] ;  /* 0x001fcc00013d7983 */ /* 0x0003680000300800 */
[----:B----4-:R1:W5:Y:S04]  /*46630*/  LDL.LU R62, [R1+0x1fc8] ;  /* 0x001fc800013e7983 */ /* 0x0103680000300800 */
[----:B------:R2:W-:Y:S04]  /*46640*/  STS.U16 [R68+UR76+0x45600], R66 ;  /* 0x0456004244007988 */ /* 0x0005e8000800044c */
[----:B0-----:R1:W5:Y:S04]  /*46650*/  LDL.LU R63, [R1+0x1fc4] ;  /* 0x001fc400013f7983 */ /* 0x0013680000300800 */
[----:B---3--:R1:W5:Y:S04]  /*46660*/  LDL.LU R64, [R1+0x1fc0] ;  /* 0x001fc00001407983 */ /* 0x0083680000300800 */
[----:B------:R1:W5:Y:S01]  /*46670*/  LDL.LU R65, [R1+0x1fbc] ;  /* 0x001fbc0001417983 */ /* 0x0003620000300800 */
[----:B------:R-:W-:-:S03]  /*46680*/  LOP3.LUT R76, R2, 0x50, RZ, 0x3c, !PT ;  /* 0x00000050024c7812 */ /* 0x000fc600078e3cff */
[----:B------:R0:W-:Y:S04]  /*46690*/  STS.U16 [R68+UR76+0x45a00], R67 ;  /* 0x045a004344007988 */ /* 0x0001e8000800044c */
[----:B------:R3:W-:Y:S04]  /*466a0*/  STS.U16 [R68+UR76+0x45e00], R69 ;  /* 0x045e004544007988 */ /* 0x0007e8000800044c */
[----:B--2---:R1:W5:Y:S04]  /*466b0*/  LDL.LU R66, [R1+0x1fb8] ;  /* 0x001fb80001427983 */ /* 0x0043680000300800 */
[----:B------:R2:W-:Y:S04]  /*466c0*/  STS.U16 [R76+UR76+0x44280], R70 ;  /* 0x044280464c007988 */ /* 0x0005e8000800044c */
[----:B------:R4:W-:Y:S04]  /*466d0*/  STS.U16 [R76+UR76+0x44680], R71 ;  /* 0x044680474c007988 */ /* 0x0009e8000800044c */
[----:B------:R1:W-:Y:S04]  /*466e0*/  STS.U16 [R76+UR76+0x44a80], R72 ;  /* 0x044a80484c007988 */ /* 0x0003e8000800044c */
[----:B0-----:R0:W5:Y:S04]  /*466f0*/  LDL.LU R67, [R1+0x1fb4] ;  /* 0x001fb40001437983 */ /* 0x0011680000300800 */
[----:B---3--:R0:W5:Y:S04]  /*46700*/  LDL.LU R68, [R1+0x1fb0] ;  /* 0x001fb00001447983 */ /* 0x0081680000300800 */
[----:B------:R0:W5:Y:S04]  /*46710*/  LDL.LU R69, [R1+0x1fac] ;  /* 0x001fac0001457983 */ /* 0x0001680000300800 */
[----:B------:R3:W-:Y:S04]  /*46720*/  STS.U16 [R76+UR76+0x44e80], R73 ;  /* 0x044e80494c007988 */ /* 0x0007e8000800044c */
[----:B------:R0:W-:Y:S04]  /*46730*/  STS.U16 [R76+UR76+0x45280], R83 ;  /* 0x045280534c007988 */ /* 0x0001e8000800044c */
[----:B--2---:R2:W5:Y:S04]  /*46740*/  LDL.LU R70, [R1+0x1fa8] ;  /* 0x001fa80001467983 */ /* 0x0045680000300800 */
[----:B----4-:R2:W5:Y:S04]  /*46750*/  LDL.LU R71, [R1+0x1fa4] ;  /* 0x001fa40001477983 */ /* 0x0105680000300800 */
[----:B-1----:R2:W5:Y:S04]  /*46760*/  LDL.LU R72, [R1+0x1fa0] ;  /* 0x001fa00001487983 */ /* 0x0025680000300800 */
[----:B------:R1:W-:Y:S04]  /*46770*/  STS.U16 [R76+UR76+0x45680], R74 ;  /* 0x0456804a4c007988 */ /* 0x0003e8000800044c */
[----:B------:R4:W-:Y:S04]  /*46780*/  STS.U16 [R76+UR76+0x45a80], R75 ;  /* 0x045a804b4c007988 */ /* 0x0009e8000800044c */
[----:B------:R2:W-:Y:S04]  /*46790*/  STS.U16 [R76+UR76+0x45e80], R77 ;  /* 0x045e804d4c007988 */ /* 0x0005e8000800044c */
[----:B---3--:R3:W5:Y:S01]  /*467a0*/  LDL.LU R73, [R1+0x1f9c] ;  /* 0x001f9c0001497983 */ /* 0x0087620000300800 */
[----:B0-----:R-:W-:-:S03]  /*467b0*/  LOP3.LUT R83, R2, 0x60, RZ, 0x3c, !PT ;  /* 0x0000006002537812 */ /* 0x001fc600078e3cff */
[----:B-1----:R3:W5:Y:S04]  /*467c0*/  LDL.LU R74, [R1+0x1f98] ;  /* 0x001f9800014a7983 */ /* 0x0027680000300800 */
[----:B----4-:R3:W5:Y:S04]  /*467d0*/  LDL.LU R75, [R1+0x1f94] ;  /* 0x001f9400014b7983 */ /* 0x0107680000300800 */
[----:B--2---:R3:W5:Y:S04]  /*467e0*/  LDL.LU R76, [R1+0x1f90] ;  /* 0x001f9000014c7983 */ /* 0x0047680000300800 */
[----:B------:R3:W5:Y:S04]  /*467f0*/  LDL.LU R77, [R1+0x1f8c] ;  /* 0x001f8c00014d7983 */ /* 0x0007680000300800 */
[----:B------:R0:W-:Y:S04]  /*46800*/  STS.U16 [R83+UR76+0x44300], R78 ;  /* 0x0443004e53007988 */ /* 0x0001e8000800044c */
[----:B------:R1:W-:Y:S04]  /*46810*/  STS.U16 [R83+UR76+0x44700], R3 ;  /* 0x0447000353007988 */ /* 0x0003e8000800044c */
[----:B0-----:R3:W5:Y:S04]  /*46820*/  LDL.LU R78, [R1+0x1f88] ;  /* 0x001f8800014e7983 */ /* 0x0017680000300800 */
[----:B-1----:R-:W2:Y:S04]  /*46830*/  LDL R3, [R1+0x1704] ;  /* 0x0017040001037983 */ /* 0x002ea80000100800 */
[----:B------:R0:W-:Y:S04]  /*46840*/  STS.U16 [R83+UR76+0x44b00], R79 ;  /* 0x044b004f53007988 */ /* 0x0001e8000800044c */
[----:B------:R1:W-:Y:S04]  /*46850*/  STS.U16 [R83+UR76+0x44f00], R80 ;  /* 0x044f005053007988 */ /* 0x0003e8000800044c */
[----:B------:R4:W-:Y:S04]  /*46860*/  STS.U16 [R83+UR76+0x45300], R93 ;  /* 0x0453005d53007988 */ /* 0x0009e8000800044c */
[----:B------:R0:W-:Y:S04]  /*46870*/  STS.U16 [R83+UR76+0x45700], R81 ;  /* 0x0457005153007988 */ /* 0x0001e8000800044c */
[----:B------:R1:W-:Y:S04]  /*46880*/  STS.U16 [R83+UR76+0x45b00], R82 ;  /* 0x045b005253007988 */ /* 0x0003e8000800044c */
[----:B------:R3:W-:Y:S04]  /*46890*/  STS.U16 [R83+UR76+0x45f00], R84 ;  /* 0x045f005453007988 */ /* 0x0007e8000800044c */
[----:B0-----:R0:W5:Y:S04]  /*468a0*/  LDL.LU R79, [R1+0x1f84] ;  /* 0x001f8400014f7983 */ /* 0x0011680000300800 */
[----:B-1----:R0:W5:Y:S01]  /*468b0*/  LDL.LU R80, [R1+0x1f80] ;  /* 0x001f800001507983 */ /* 0x0021620000300800 */
[----:B----4-:R-:W-:-:S03]  /*468c0*/  LOP3.LUT R93, R2, 0x70, RZ, 0x3c, !PT ;  /* 0x00000070025d7812 */ /* 0x010fc600078e3cff */
[----:B------:R0:W5:Y:S04]  /*468d0*/  LDL.LU R81, [R1+0x1f7c] ;  /* 0x001f7c0001517983 */ /* 0x0001680000300800 */
[----:B------:R0:W5:Y:S04]  /*468e0*/  LDL.LU R82, [R1+0x1f78] ;  /* 0x001f780001527983 */ /* 0x0001680000300800 */
[----:B---3--:R0:W5:Y:S04]  /*468f0*/  LDL.LU R83, [R1+0x1f74] ;  /* 0x001f740001537983 */ /* 0x0081680000300800 */
[----:B------:R0:W5:Y:S04]  /*46900*/  LDL.LU R84, [R1+0x1f70] ;  /* 0x001f700001547983 */ /* 0x0001680000300800 */
[----:B------:R1:W-:Y:S04]  /*46910*/  STS.U16 [R93+UR76+0x44380], R85 ;  /* 0x044380555d007988 */ /* 0x0003e8000800044c */
[----:B------:R3:W-:Y:S04]  /*46920*/  STS.U16 [R93+UR76+0x44780], R86 ;  /* 0x044780565d007988 */ /* 0x0007e8000800044c */
[----:B------:R4:W-:Y:S04]  /*46930*/  STS.U16 [R93+UR76+0x44b80], R87 ;  /* 0x044b80575d007988 */ /* 0x0009e8000800044c */
[----:B------:R0:W-:Y:S04]  /*46940*/  STS.U16 [R93+UR76+0x44f80], R88 ;  /* 0x044f80585d007988 */ /* 0x0001e8000800044c */
[----:B------:R0:W-:Y:S04]  /*46950*/  STS.U16 [R93+UR76+0x45380], R89 ;  /* 0x045380595d007988 */ /* 0x0001e8000800044c */
[----:B------:R0:W-:Y:S04]  /*46960*/  STS.U16 [R93+UR76+0x45780], R91 ;  /* 0x0457805b5d007988 */ /* 0x0001e8000800044c */
[----:B-1----:R1:W5:Y:S04]  /*46970*/  LDL.LU R85, [R1+0x1f6c] ;  /* 0x001f6c0001557983 */ /* 0x0023680000300800 */
[----:B---3--:R1:W5:Y:S04]  /*46980*/  LDL.LU R86, [R1+0x1f68] ;  /* 0x001f680001567983 */ /* 0x0083680000300800 */
[----:B----4-:R1:W5:Y:S04]  /*46990*/  LDL.LU R87, [R1+0x1f64] ;  /* 0x001f640001577983 */ /* 0x0103680000300800 */
[----:B0-----:R1:W5:Y:S04]  /*469a0*/  LDL.LU R88, [R1+0x1f60] ;  /* 0x001f600001587983 */ /* 0x0013680000300800 */
[----:B------:R1:W5:Y:S04]  /*469b0*/  LDL.LU R89, [R1+0x1f5c] ;  /* 0x001f5c0001597983 */ /* 0x0003680000300800 */
[----:B------:R1:W5:Y:S04]  /*469c0*/  LDL.LU R91, [R1+0x1f58] ;  /* 0x001f5800015b7983 */ /* 0x0003680000300800 */
[----:B------:R0:W-:Y:S04]  /*469d0*/  STS.U16 [R93+UR76+0x45b80], R92 ;  /* 0x045b805c5d007988 */ /* 0x0001e8000800044c */
[----:B------:R3:W-:Y:S01]  /*469e0*/  STS.U16 [R93+UR76+0x45f80], R90 ;  /* 0x045f805a5d007988 */ /* 0x0007e2000800044c */
[----:B------:R4:W-:Y:S06]  /*469f0*/  MEMBAR.ALL.CTA ;  /* 0x0000000000007992 */ /* 0x0009ec0000008000 */
[----:B----4-:R-:W4:Y:S04]  /*46a00*/  FENCE.VIEW.ASYNC.S ;  /* 0x00000000000073c6 */ /* 0x010f280000000000 */
[----:B0-----:R1:W5:Y:S04]  /*46a10*/  LDL.LU R92, [R1+0x1f54] ;  /* 0x001f5400015c7983 */ /* 0x0013680000300800 */
[----:B---3--:R1:W5:Y:S04]  /*46a20*/  LDL.LU R93, [R1+0x1f50] ;  /* 0x001f5000015d7983 */ /* 0x0083680000300800 */
[----:B------:R1:W5:Y:S01]  /*46a30*/  LDL.LU R90, [R1+0x1f4c] ;  /* 0x001f4c00015a7983 */ /* 0x0003620000300800 */
[----:B----4-:R-:W-:Y:S01]  /*46a40*/  BAR.SYNC.DEFER_BLOCKING 0x0 ;  /* 0x0000000000007b1d */ /* 0x010fe20000010000 */
[----:B--2---:R-:W-:-:S05]  /*46a50*/  LEA R3, R3, UR76, 0x3 ;  /* 0x0000004c03037c11 */ /* 0x004fca000f8e18ff */
[----:B------:R-:W-:-:S05]  /*46a60*/  VIADD R3, R3, 0x48000 ;  /* 0x0004800003037836 */ /* 0x000fca0000000000 */
[----:B------:R-:W-:Y:S02]  /*46a70*/  R2UR UR4, R3 ;  /* 0x00000000030472ca */ /* 0x000fe400000e0000 */
[----:B------:R1:W5:Y:S01]  /*46a80*/  LDL.LU R3, [R1+0x1f48] ;  /* 0x001f480001037983 */ /* 0x0003620000300800 */
[----:B------:R-:W-:-:S12]  /*46a90*/  @P0 BRA `(.L_x_9) ;  /* 0x0000000400900947 */ /* 0x000fd80003800000 */
[----:B-----5:R0:W-:Y:S04]  /*46aa0*/  STL.64 [R1+0x1f60], R6 ;  /* 0x001f600601007387 */ /* 0x0201e80000100a00 */
[----:B0-----:R-:W2:Y:S01]  /*46ab0*/  LDL R6, [R1+0x1f20] ;  /* 0x001f200001067983 */ /* 0x001ea20000100800 */
[----:B------:R-:W-:-:S03]  /*46ac0*/  ELECT P1, URZ, PT ;  /* 0x0000000000ff782f */ /* 0x000fc60003820000 */
[----:B------:R0:W-:Y:S04]  /*46ad0*/  STL [R1+0x1f5c], R5 ;  /* 0x001f5c0501007387 */ /* 0x0001e80000100800 */
[----:B------:R3:W-:Y:S04]  /*46ae0*/  STL [R1+0x1f58], R4 ;  /* 0x001f580401007387 */ /* 0x0007e80000100800 */
[----:B------:R4:W-:Y:S02]  /*46af0*/  STL.64 [R1+0x1f50], R2 ;  /* 0x001f500201007387 */ /* 0x0009e40000100a00 */
[----:B------:R-:W-:Y:S01]  /*46b00*/  @P1 IMAD.MOV.U32 R7, RZ, RZ, 0x40004040 ;  /* 0x40004040ff071424 */ /* 0x000fe200078e00ff */
[----:B0-----:R-:W-:Y:S01]  /*46b10*/  MOV.SPILL R5, UR73 ;  /* 0x0000004900057c02 */ /* 0x001fe20009000f00 */
[----:B------:R0:W-:Y:S01]  /*46b20*/  STL [R1+0x1f48], R0 ;  /* 0x001f480001007387 */ /* 0x0001e20000100800 */
[----:B---3--:R-:W-:-:S02]  /*46b30*/  MOV.SPILL R4, UR72 ;  /* 0x0000004800047c02 */ /* 0x008fc40009000f00 */
[----:B------:R-:W-:Y:S01]  /*46b40*/  @P1 R2UR UR75, R7 ;  /* 0x00000000074b12ca */ /* 0x000fe200000e0000 */
[----:B------:R-:W-:Y:S01]  /*46b50*/  UMOV UR72, 0x0 ;  /* 0x0000000000487882 */ /* 0x000fe20000000000 */
[----:B------:R-:W-:Y:S01]  /*46b60*/  UMOV UR73, 0x8108490 ;  /* 0x0810849000497882 */ /* 0x000fe20000000000 */
[----:B----4-:R-:W-:Y:S02]  /*46b70*/  MOV.SPILL R2, UR6 ;  /* 0x0000000600027c02 */ /* 0x010fe40009000f00 */
[----:B0-----:R-:W-:Y:S01]  /*46b80*/  MOV.SPILL R0, UR7 ;  /* 0x0000000700007c02 */ /* 0x001fe20009000f00 */
[----:B------:R-:W-:Y:S02]  /*46b90*/  UIADD3.64 UR6, UPT, UPT, UR8, 0x100, URZ ;  /* 0x0000010008067897 */ /* 0x000fe4000fffe0ff */
[----:B------:R-:W-:Y:S01]  /*46ba0*/  UIADD3 UR77, UPT, UPT, UR5, 0x40, URZ ;  /* 0x00000040054d7890 */ /* 0x000fe2000fffe0ff */
[----:B------:R-:W-:Y:S01]  /*46bb0*/  IMAD.MOV.U32 R3, RZ, RZ, RZ ;  /* 0x000000ffff037224 */ /* 0x000fe200078e00ff */
[----:B--2---:R-:W-:-:S13]  /*46bc0*/  R2UR UR74, R6 ;  /* 0x00000000064a72ca */ /* 0x004fda00000e0000 */
[----:B------:R-:W-:-:S05]  /*46bd0*/  IMAD.U32 R6, RZ, RZ, UR74 ;  /* 0x0000004aff067e24 */ /* 0x000fca000f8e00ff */
[----:B------:R-:W-:Y:S02]  /*46be0*/  @P1 R2UR UR74, R6 ;  /* 0x00000000064a12ca */ /* 0x000fe400000e0000 */
[----:B------:R0:W5:Y:S11]  /*46bf0*/  LDL.LU.64 R6, [R1+0x1f60] ;  /* 0x001f600001067983 */ /* 0x0001760000300a00 */
[----:B------:R2:W-:Y:S02]  /*46c00*/  UTCHMMA gdesc[UR74], gdesc[UR12], tmem[UR5], tmem[UR72], idesc[UR73], UPT ;  /* 0x00ff480c4a0075ea */ /* 0x0005e4000b800005 */
[----:B--2---:R-:W-:Y:S01]  /*46c10*/  UIADD3.64 UR72, UPT, UPT, UR8, 0x80, URZ ;  /* 0x0000008008487897 */ /* 0x004fe2000fffe0ff */
[----:B------:R-:W-:Y:S01]  /*46c20*/  UMOV UR74, 0x0 ;  /* 0x00000000004a7882 */ /* 0x000fe20000000000 */
[----:B------:R-:W-:-:S02]  /*46c30*/  UMOV UR75, 0x8108490 ;  /* 0x08108490004b7882 */ /* 0x000fc40000000000 */
[----:B------:R-:W-:Y:S05]  /*46c40*/  UTCHMMA gdesc[UR8], gdesc[UR10], tmem[UR5], tmem[UR74], idesc[UR75], UPT ;  /* 0x00ff4a0a080075ea */ /* 0x000fea000b800005 */
[----:B------:R2:W-:Y:S01]  /*46c50*/  UTCHMMA gdesc[UR72], gdesc[UR14], tmem[UR5], tmem[UR74], idesc[UR75], UPT ;  /* 0x00ff4a0e480075ea */ /* 0x0005e2000b800005 */
[----:B------:R3:W-:Y:S01]  /*46c60*/  UTCHMMA gdesc[UR6], gdesc[UR16], tmem[UR5], tmem[UR74], idesc[UR75], UPT ;  /* 0x00ff4a10060075ea */ /* 0x0007e2000b800005 */
[----:B--2---:R-:W-:Y:S02]  /*46c70*/  UIADD3.64 UR72, UPT, UPT, UR8, 0x180, URZ ;  /* 0x0000018008487897 */ /* 0x004fe4000fffe0ff */
[----:B---3--:R-:W-:-:S07]  /*46c80*/  UIADD3.64 UR6, UPT, UPT, UR8, 0x200, URZ ;  /* 0x0000020008067897 */ /* 0x008fce000fffe0ff */
[----:B------:R2:W-:Y:S02]  /*46c90*/  UTCHMMA gdesc[UR72], gdesc[UR18], tmem[UR5], tmem[UR74], idesc[UR75], UPT ;  /* 0x00ff4a12480075ea */ /* 0x0005e4000b800005 */
[----:B------:R3:W-:Y:S01]  /*46ca0*/  UTCHMMA gdesc[UR6], gdesc[UR20], tmem[UR5], tmem[UR74], idesc[UR75], UPT ;  /* 0x00ff4a14060075ea */ /* 0x0007e2000b800005 */
[----:B--2---:R-:W-:Y:S02]  /*46cb0*/  UIADD3.64 UR72, UPT, UPT, UR8, 0x280, URZ ;  /* 0x0000028008487897 */ /* 0x004fe4000fffe0ff */
[----:B---3--:R-:W-:-:S07]  /*46cc0*/  UIADD3.64 UR6, UPT, UPT, UR8, 0x300, URZ ;  /* 0x0000030008067897 */ /* 0x008fce000fffe0ff */
[----:B------:R2:W-:Y:S02]  /*46cd0*/  UTCHMMA gdesc[UR72], gdesc[UR22], tmem[UR5], tmem[UR74], idesc[UR75], UPT ;  /* 0x00ff4a16480075ea */ /* 0x0005e4000b800005 */
[----:B------:R3:W-:Y:S01]  /*46ce0*/  UTCHMMA gdesc[UR6], gdesc[UR24], tmem[UR5], tmem[UR74], idesc[UR75], UPT ;  /* 0x00ff4a18060075ea */ /* 0x0007e2000b800005 */
[----:B--2---:R-:W-:Y:S01]  /*46cf0*/  R2UR.FILL UR73, R5 ;  /* 0x00000000054972ca */ /* 0x004fe200004e0000 */
[----:B---3--:R-:W-:Y:S01]  /*46d00*/  UIADD3 UR74, UPT, UPT, UR5, 0x40, URZ ;  /* 0x00000040054a7890 */ /* 0x008fe2000fffe0ff */
[----:B------:R-:W-:Y:S01]  /*46d10*/  R2UR.FILL UR72, R4 ;  /* 0x00000000044872ca */ /* 0x000fe200004e0000 */
[----:B------:R-:W-:Y:S01]  /*46d20*/  UIADD3 UR75, UPT, UPT, UR5, 0x40, URZ ;  /* 0x00000040054b7890 */ /* 0x000fe2000fffe0ff */
[----:B------:R0:W5:Y:S01]  /*46d30*/  LDL.LU R5, [R1+0x1f5c] ;  /* 0x001f5c0001057983 */ /* 0x0001620000300800 */
[----:B------:R-:W-:Y:S01]  /*46d40*/  UMOV UR6, 0x0 ;  /* 0x0000000000067882 */ /* 0x000fe20000000000 */
[----:B------:R-:W-:Y:S02]  /*46d50*/  UMOV UR7, 0x8108490 ;  /* 0x0810849000077882 */ /* 0x000fe40000000000 */
[----:B------:R0:W5:Y:S02]  /*46d60*/  LDL.LU R4, [R1+0x1f58] ;  /* 0x001f580001047983 */ /* 0x0001640000300800 */
[----:B------:R2:W-:Y:S02]  /*46d70*/  UTCHMMA gdesc[UR26], gdesc[UR12], tmem[UR74], tmem[UR6], idesc[UR7], UPT ;  /* 0x00ff060c1a0075ea */ /* 0x0005e4000b80004a */
[----:B------:R3:W-:Y:S01]  /*46d80*/  UTCHMMA gdesc[UR28], gdesc[UR10], tmem[UR75], tmem[UR6], idesc[UR7], UPT ;  /* 0x00ff060a1c0075ea */ /* 0x0007e2000b80004b */
[----:B--2---:R-:W-:Y:S01]  /*46d90*/  UMOV UR74, 0x0 ;  /* 0x00000000004a7882 */ /* 0x004fe20000000000 */
[----:B---3--:R-:W-:-:S02]  /*46da0*/  UMOV UR75, 0x8108490 ;  /* 0x08108490004b7882 */ /* 0x008fc40000000000 */
[----:B------:R2:W-:Y:S02]  /*46db0*/  UTCHMMA gdesc[UR30], gdesc[UR14], tmem[UR77], tmem[UR74], idesc[UR75], UPT ;  /* 0x00ff4a0e1e0075ea */ /* 0x0005e4000b80004d */
[----:B--2---:R-:W-:Y:S02]  /*46dc0*/  UIADD3 UR74, UPT, UPT, UR5, 0x40, URZ ;  /* 0x00000040054a7890 */ /* 0x004fe4000fffe0ff */
[----:B------:R-:W-:-:S07]  /*46dd0*/  UIADD3 UR75, UPT, UPT, UR5, 0x40, URZ ;  /* 0x00000040054b7890 */ /* 0x000fce000fffe0ff */
[----:B------:R-:W-:Y:S02]  /*46de0*/  UTCHMMA gdesc[UR32], gdesc[UR16], tmem[UR74], tmem[UR6], idesc[UR7], UPT ;  /* 0x00ff0610200075ea */ /* 0x000fe4000b80004a */
[----:B------:R-:W-:Y:S01]  /*46df0*/  UTCHMMA gdesc[UR34], gdesc[UR18], tmem[UR75], tmem[UR6], idesc[UR7], UPT ;  /* 0x00ff0612220075ea */ /* 0x000fe2000b80004b */
[----:B------:R2:W-:Y:S01]  /*46e00*/  UTCHMMA gdesc[UR36], gdesc[UR20], tmem[UR74], tmem[UR6], idesc[UR7], UPT ;  /* 0x00ff0614240075ea */ /* 0x0005e2000b80004a */
[----:B------:R3:W-:Y:S01]  /*46e10*/  UTCHMMA gdesc[UR38], gdesc[UR22], tmem[UR75], tmem[UR6], idesc[UR7], UPT ;  /* 0x00ff0616260075ea */ /* 0x0007e2000b80004b */
[----:B--2---:R-:W-:Y:S01]  /*46e20*/  UMOV UR74, 0x0 ;  /* 0x00000000004a7882 */ /* 0x004fe20000000000 */
[----:B---3--:R-:W-:Y:S02]  /*46e30*/  UMOV UR75, 0x8108490 ;  /* 0x08108490004b7882 */ /* 0x008fe40000000000 */
[----:B------:R2:W-:Y:S02]  /*46e40*/  UTCHMMA gdesc[UR40], gdesc[UR24], tmem[UR77], tmem[UR74], idesc[UR75], UPT ;  /* 0x00ff4a18280075ea */ /* 0x0005e4000b80004d */
[----:B--2---:R-:W-:-:S02]  /*46e50*/  UIADD3 UR74, UPT, UPT, UR5, 0x80, URZ ;  /* 0x00000080054a7890 */ /* 0x004fc4000fffe0ff */
[----:B------:R-:W-:Y:S02]  /*46e60*/  UIADD3 UR75, UPT, UPT, UR5, 0x80, URZ ;  /* 0x00000080054b7890 */ /* 0x000fe4000fffe0ff */
[----:B------:R-:W-:-:S05]  /*46e70*/  UIADD3 UR77, UPT, UPT, UR5, 0x80, URZ ;  /* 0x00000080054d7890 */ /* 0x000fca000fffe0ff */
        /* <DEDUP_REMOVED lines=11> */
[----:B------:R2:W-:Y:S01]  /*46f30*/  UTCHMMA gdesc[UR54], gdesc[UR22], tmem[UR75], tmem[UR6], idesc[UR7], UPT ;  /* 0x00ff0616360075ea */ /* 0x0005e2000b80004b */
[----:B------:R3:W-:Y:S01]  /*46f40*/  UTCHMMA gdesc[UR56], gdesc[UR24], tmem[UR74], tmem[UR6], idesc[UR7], UPT ;  /* 0x00ff0618380075ea */ /* 0x0007e2000b80004a */
[----:B--2---:R-:W-:Y:S01]  /*46f50*/  UIADD3 UR75, UPT, UPT, UR5, 0xc0, URZ ;  /* 0x000000c0054b7890 */ /* 0x004fe2000fffe0ff */
[----:B---3--:R-:W-:-:S08]  /*46f60*/  UMOV UR74, 0x0 ;  /* 0x00000000004a7882 */ /* 0x008fd00000000000 */
[----:B------:R2:W-:Y:S02]  /*46f70*/  UTCHMMA gdesc[UR58], gdesc[UR12], tmem[UR75], tmem[UR6], idesc[UR7], UPT ;  /* 0x00ff060c3a0075ea */ /* 0x0005e4000b80004b */
[----:B--2---:R-:W-:Y:S02]  /*46f80*/  UMOV UR75, 0x8108490 ;  /* 0x08108490004b7882 */ /* 0x004fe40000000000 */
        /* <DEDUP_REMOVED lines=10> */
[----:B--2---:R-:W-:-:S09]  /*47030*/  UIADD3 UR74, UPT, UPT, UR5, 0xc0, URZ ;  /* 0x000000c0054a7890 */ /* 0x004fd2000fffe0ff */
[----:B------:R2:W-:Y:S02]  /*47040*/  UTCHMMA gdesc[UR72], gdesc[UR24], tmem[UR74], tmem[UR6], idesc[UR7], UPT ;  /* 0x00ff0618480075ea */ /* 0x0005e4000b80004a */
[----:B--2---:R-:W-:Y:S01]  /*47050*/  R2UR.FILL UR6, R2 ;  /* 0x00000000020672ca */ /* 0x004fe200004e0000 */
[----:B------:R-:W-:Y:S01]  /*47060*/  IMAD.U32 R2, RZ, RZ, UR4 ;  /* 0x00000004ff027e24 */ /* 0x000fe2000f8e00ff */
[----:B------:R-:W-:-:S04]  /*47070*/  R2UR.FILL UR7, R0 ;  /* 0x00000000000772ca */ /* 0x000fc800004e0000 */
[----:B------:R-:W-:Y:S02]  /*47080*/  @P1 MOV R0, R2 ;  /* 0x0000000200001202 */ /* 0x000fe40000000f00 */
[----:B------:R0:W5:Y:S02]  /*47090*/  LDL.LU.64 R2, [R1+0x1f50] ;  /* 0x001f500001027983 */ /* 0x0001640000300a00 */
[----:B------:R-:W-:Y:S02]  /*470a0*/  @P1 R2UR UR74, R0 ;  /* 0x00000000004a12ca */ /* 0x000fe400000e0000 */
[----:B------:R0:W5:Y:S11]  /*470b0*/  LDL.LU R0, [R1+0x1f48] ;  /* 0x001f480001007983 */ /* 0x0001760000300800 */
[----:B------:R0:W-:Y:S01]  /*470c0*/  UTCBAR [UR74], URZ ;  /* 0x000000ff4a0073e9 */ /* 0x0001e200080000ff */
[----:B------:R-:W-:Y:S01]  /*470d0*/  NOP ;  /* 0x0000000000007918 */ /* 0x000fe20000000000 */
.L_x_9:
[----:B-----5:R2:W-:Y:S04]  /*470e0*/  STL [R1+0x1f58], R5 ;  /* 0x001f580501007387 */ /* 0x0205e80000100800 */
[----:B--2---:R-:W2:Y:S04]  /*470f0*/  LDL R5, [R1+0x1f24] ;  /* 0x001f240001057983 */ /* 0x004ea80000100800 */
[----:B------:R3:W-:Y:S04]  /*47100*/  STL [R1+0x1f54], R4 ;  /* 0x001f540401007387 */ /* 0x0007e80000100800 */
[----:B---3--:R-:W2:Y:S04]  /*47110*/  LDL R4, [R1+0xeb4] ;  /* 0x000eb40001047983 */ /* 0x008ea80000100800 */
[----:B------:R3:W-:Y:S04]  /*47120*/  STL [R1+0x1f50], R3 ;  /* 0x001f500301007387 */ /* 0x0007e80000100800 */
[----:B---3--:R-:W3:Y:S04]  /*47130*/  LDL.LU R3, [R1+0x1708] ;  /* 0x0017080001037983 */ /* 0x008ee80000300800 */
[----:B------:R4:W-:Y:S04]  /*47140*/  STL [R1+0x1f4c], R2 ;  /* 0x001f4c0201007387 */ /* 0x0009e80000100800 */
[----:B----4-:R-:W4:Y:S04]  /*47150*/  LDL.LU R2, [R1+0x1704] ;  /* 0x0017040001027983 */ /* 0x010f280000300800 */
[----:B------:R0:W-:Y:S01]  /*47160*/  STL [R1+0x1f48], R0 ;  /* 0x001f480001007387 */ /* 0x0001e20000100800 */
[----:B--2---:R-:W-:-:S03]  /*47170*/  ISETP.NE.U32.AND P2, PT, R4, R5, PT ;  /* 0x000000050400720c */ /* 0x004fc60003f45070 */
[----:B------:R2:W5:Y:S04]  /*47180*/  LDL.LU R5, [R1+0x1f58] ;  /* 0x001f580001057983 */ /* 0x0005680000300800 */
[----:B------:R2:W5:Y:S04]  /*47190*/  LDL.LU R4, [R1+0x1f54] ;  /* 0x001f540001047983 */ /* 0x0005680000300800 */
[----:B---3--:R3:W-:Y:S01]  /*471a0*/  STL [R1+0xeac], R3 ;  /* 0x000eac0301007387 */ /* 0x0087e20000100800 */
[----:B----4-:R-:W-:-:S05]  /*471b0*/  VIADD R2, R2, 0x1 ;  /* 0x0000000102027836 */ /* 0x010fca0000000000 */
[----:B------:R-:W-:-:S04]  /*471c0*/  ISETP.GT.AND P1, PT, R2, 0x1, PT ;  /* 0x000000010200780c */ /* 0x000fc80003f24270 */
[----:B0-----:R-:W-:Y:S02]  /*471d0*/  SEL R0, RZ, 0x1, !P1 ;  /* 0x00000001ff007807 */ /* 0x001fe40004800000 */
[----:B------:R-:W-:Y:S02]  /*471e0*/  SEL R2, R2, RZ, !P1 ;  /* 0x000000ff02027207 */ /* 0x000fe40004800000 */
[----:B------:R-:W-:Y:S02]  /*471f0*/  LOP3.LUT R0, R3, R0, RZ, 0x3c, !PT ;  /* 0x0000000003007212 */ /* 0x000fe400078e3cff */
[----:B---3--:R2:W5:Y:S04]  /*47200*/  LDL.LU R3, [R1+0x1f50] ;  /* 0x001f500001037983 */ /* 0x0085680000300800 */
[----:B------:R0:W-:Y:S04]  /*47210*/  STL [R1+0x1704], R2 ;  /* 0x0017040201007387 */ /* 0x0001e80000100800 */
[----:B0-----:R2:W5:Y:S04]  /*47220*/  LDL.LU R2, [R1+0x1f4c] ;  /* 0x001f4c0001027983 */ /* 0x0015680000300800 */
[----:B------:R0:W-:Y:S04]  /*47230*/  STL [R1+0x1708], R0 ;  /* 0x0017080001007387 */ /* 0x0001e80000100800 */
[----:B0-----:R2:W5:Y:S01]  /*47240*/  LDL.LU R0, [R1+0x1f48] ;  /* 0x001f480001007983 */ /* 0x0015620000300800 */
[----:B------:R-:W-:Y:S05]  /*47250*/  @P2 BRA `(.L_x_10) ;  /* 0xfffffd2c00902947 */ /* 0x000fea000383ffff */
.L_x_7:
[----:B------:R-:W3:Y:S02]  /*47260*/  LDC R92, c[0x0][0x3a0] ;  /* 0x0000e800ff5c7b82 */ /* 0x000ee40000000800 */
[----:B---3--:R-:W-:-:S05]  /*47270*/  VIADD R92, R92, 0x7f ;  /* 0x0000007f5c5c7836 */ /* 0x008fca0000000000 */
[----:B------:R-:W-:-:S13]  /*47280*/  ISETP.GE.AND P0, PT, R92, 0x80, PT ;  /* 0x000000805c00780c */ /* 0x000fda0003f06270 */
[----:B------:R-:W-:Y:S05]  /*47290*/  @!P0 BRA `(.L_x_11) ;  /* 0x0000000000108947 */ /* 0x000fea0003800000 */
[----:B------:R-:W3:Y:S02]  /*472a0*/  LDL.LU R92, [R1+0xeac] ;  /* 0x000eac00015c7983 */ /* 0x000ee40000300800 */
[----:B---3-5:R-:W-:-:S04]  /*472b0*/  IMAD.U32 R0, R92, -0x80000000, RZ ;  /* 0x800000005c007824 */ /* 0x028fc800078e00ff */
[----:B------:R-:W3:Y:S02]  /*472c0*/  SYNCS.PHASECHK.TRANS64.TRYWAIT P0, [UR4], R0 ;  /* 0x00000000ff0075a7 */ /* 0x000ee40008001104 */
[----:B---3--:R-:W-:Y:S05]  /*472d0*/  @!P0 BRA `(.L_x_12) ;  /* 0x00000098009c8947 */ /* 0x008fea0003800000 */
.L_x_11:
[----:B-----5:R-:W3:Y:S04]  /*472e0*/  LDL.LU R2, [R1+0x1f44] ;  /* 0x001f440001027983 */ /* 0x020ee80000300800 */
[----:B------:R-:W-:Y:S04]  /*472f0*/  STL [R1+0x2120], R67 ;  /* 0x0021204301007387 */ /* 0x000fe80000100800 */
[----:B------:R-:W-:Y:S04]  /*47300*/  STL [R1+0x211c], R6 ;  /* 0x00211c0601007387 */ /* 0x000fe80000100800 */
[----:B------:R-:W-:Y:S04]  /*47310*/  STL [R1+0x20ec], R66 ;  /* 0x0020ec4201007387 */ /* 0x000fe80000100800 */
[----:B------:R-:W-:Y:S04]  /*47320*/  STL [R1+0x20e8], R63 ;  /* 0x0020e83f01007387 */ /* 0x000fe80000100800 */
[----:B------:R-:W-:Y:S01]  /*47330*/  STL [R1+0x20f4], R63 ;  /* 0x0020f43f01007387 */ /* 0x000fe20000100800 */
[----:B------:R-:W-:Y:S06]  /*47340*/  BAR.SYNC.DEFER_BLOCKING 0x0 ;  /* 0x0000000000007b1d */ /* 0x000fec0000010000 */
[----:B------:R-:W-:Y:S04]  /*47350*/  STL [R1+0x2100], R63 ;  /* 0x0021003f01007387 */ /* 0x000fe80000100800 */
[----:B------:R-:W-:Y:S04]  /*47360*/  STL [R1+0x210c], R63 ;  /* 0x00210c3f01007387 */ /* 0x000fe80000100800 */
[----:B------:R-:W-:Y:S04]  /*47370*/  STL [R1+0x2118], R63 ;  /* 0x0021183f01007387 */ /* 0x000fe80000100800 */
[----:B------:R-:W-:Y:S04]  /*47380*/  STL [R1+0x20e4], R60 ;  /* 0x0020e43c01007387 */ /* 0x000fe80000100800 */
[----:B------:R-:W-:Y:S01]  /*47390*/  STL [R1+0x20e0], R57 ;  /* 0x0020e03901007387 */ /* 0x000fe20000100800 */
[----:B------:R-:W4:Y:S03]  /*473a0*/  @!P6 SYNCS.CCTL.IV [UR76+0x48000] ;  /* 0x04800000ff00e9b1 */ /* 0x000f26000800004c */
        /* <DEDUP_REMOVED lines=15> */
[----:B------:R-:W-:Y:S04]  /*474a0*/  STL [R1+0x2018], R90 ;  /* 0x0020185a01007387 */ /* 0x000fe80000100800 */
[----:B------:R-:W-:Y:S04]  /*474b0*/  STL [R1+0x2010], R88 ;  /* 0x0020105801007387 */ /* 0x000fe80000100800 */
[----:B------:R-:W-:Y:S04]  /*474c0*/  STL [R1+0x2008], R86 ;  /* 0x0020085601007387 */ /* 0x000fe80000100800 */
[----:B------:R-:W-:Y:S04]  /*474d0*/  STL [R1+0x2000], R85 ;  /* 0x0020005501007387 */ /* 0x000fe80000100800 */
[----:B------:R-:W-:Y:S01]  /*474e0*/  STL [R1+0x1ff8], R83 ;  /* 0x001ff85301007387 */ /* 0x000fe20000100800 */
[----:B----4-:R-:W-:Y:S06]  /*474f0*/  BAR.SYNC.DEFER_BLOCKING 0x0 ;  /* 0x0000000000007b1d */ /* 0x010fec0000010000 */
        /* <DEDUP_REMOVED lines=21> */
[----:B------:R2:W-:Y:S04]  /*47650*/  STL [R1+0x2110], R0 ;  /* 0x0021100001007387 */ /* 0x0005e80000100800 */
[----:B------:R-:W-:Y:S04]  /*47660*/  STL [R1+0x1f60], R76 ;  /* 0x001f604c01007387 */ /* 0x000fe80000100800 */
[----:B------:R-:W-:Y:S04]  /*47670*/  STL [R1+0x1f5c], R93 ;  /* 0x001f5c5d01007387 */ /* 0x000fe80000100800 */
[----:B------:R-:W-:Y:S01]  /*47680*/  STL [R1+0x1f58], R80 ;  /* 0x001f585001007387 */ /* 0x000fe20000100800 */
[----:B---3--:R-:W-:-:S13]  /*47690*/  R2UR UR4, R2 ;  /* 0x00000000020472ca */ /* 0x008fda00000e0000 */
[----:B0-----:R-:W0:Y:S02]  /*476a0*/  LDTM.x64 R4, tmem[UR4] ;  /* 0x00000004000479ee */ /* 0x001e240008340000 */
[----:B0-----:R-:W-:Y:S01]  /*476b0*/  STL [R1+0x200], R4 ;  /* 0x0002000401007387 */ /* 0x001fe20000100800 */
[----:B-1----:R-:W-:Y:S02]  /*476c0*/  IMAD.MOV.U32 R68, RZ, RZ, R7 ;  /* 0x000000ffff447224 */ /* 0x002fe400078e0007 */
[----:B--2---:R-:W-:Y:S01]  /*476d0*/  IMAD.MOV.U32 R0, RZ, RZ, R8 ;  /* 0x000000ffff007224 */ /* 0x004fe200078e0008 */
[----:B------:R-:W-:Y:S01]  /*476e0*/  STL [R1+0x214], R9 ;  /* 0x0002140901007387 */ /* 0x000fe20000100800 */
        /* <DEDUP_REMOVED lines=14> */
[----:B------:R0:W-:Y:S04]  /*477d0*/  STL.64 [R1+0x280], R36 ;  /* 0x0002802401007387 */ /* 0x0001e80000100a00 */
[----:B------:R-:W-:Y:S04]  /*477e0*/  STL.64 [R1+0x288], R38 ;  /* 0x0002882601007387 */ /* 0x000fe80000100a00 */
[----:B------:R-:W-:Y:S04]  /*477f0*/  STL.64 [R1+0x290], R40 ;  /* 0x0002902801007387 */ /* 0x000fe80000100a00 */
[----:B------:R-:W-:Y:S01]  /*47800*/  STL.64 [R1+0x298], R42 ;  /* 0x0002982a01007387 */ /* 0x000fe20000100a00 */
[----:B0-----:R-:W-:-:S03]  /*47810*/  IMAD.MOV.U32 R36, RZ, RZ, R5 ;  /* 0x000000ffff247224 */ /* 0x001fc600078e0005 */
        /* <DEDUP_REMOVED lines=12> */
[----:B0-----:R-:W2:Y:S04]  /*478e0*/  LDL.LU R45, [R1+0x200] ;  /* 0x00020000012d7983 */ /* 0x001ea80000300800 */
[----:B-1----:R-:W3:Y:S04]  /*478f0*/  LDL.LU R66, [R1+0x2fc] ;  /* 0x0002fc0001427983 */ /* 0x002ee80000300800 */
        /* <DEDUP_REMOVED lines=45> */
[----:B---3--:R-:W-:Y:S04]  /*47bd0*/  STL [R1+0x21a8], R66 ;  /* 0x0021a84201007387 */ /* 0x008fe80000100800 */
[----:B--2---:R-:W-:Y:S04]  /*47be0*/  STL [R1+0x21a4], R64 ;  /* 0x0021a44001007387 */ /* 0x004fe80000100800 */
[----:B----4-:R-:W-:Y:S04]  /*47bf0*/  STL [R1+0x21a0], R61 ;  /* 0x0021a03d01007387 */ /* 0x010fe80000100800 */
[----:B------:R-:W-:Y:S04]  /*47c00*/  STL [R1+0x219c], R58 ;  /* 0x00219c3a01007387 */ /* 0x000fe80000100800 */
[----:B------:R-:W-:Y:S04]  /*47c10*/  STL [R1+0x2198], R57 ;  /* 0x0021983901007387 */ /* 0x000fe80000100800 */
[----:B------:R-:W-:Y:S04]  /*47c20*/  STL [R1+0x2194], R55 ;  /* 0x0021943701007387 */ /* 0x000fe80000100800 */
[----:B------:R-:W-:Y:S04]  /*47c30*/  STL [R1+0x2190], R52 ;  /* 0x0021903401007387 */ /* 0x000fe80000100800 */
[----:B------:R-:W-:Y:S04]  /*47c40*/  STL.64 [R1+0x2188], R48 ;  /* 0x0021883001007387 */ /* 0x000fe80000100a00 */
[----:B------:R-:W-:Y:S04]  /*47c50*/  STL [R1+0x2180], R46 ;  /* 0x0021802e01007387 */ /* 0x000fe80000100800 */
[----:B------:R-:W-:Y:S04]  /*47c60*/  STL [R1+0x217c], R45 ;  /* 0x00217c2d01007387 */ /* 0x000fe80000100800 */
[----:B------:R-:W-:Y:S04]  /*47c70*/  STL [R1+0x2178], R43 ;  /* 0x0021782b01007387 */ /* 0x000fe80000100800 */
[----:B------:R-:W-:Y:S04]  /*47c80*/  STL [R1+0x2174], R40 ;  /* 0x0021742801007387 */ /* 0x000fe80000100800 */
[----:B------:R-:W-:Y:S04]  /*47c90*/  STL [R1+0x2170], R39 ;  /* 0x0021702701007387 */ /* 0x000fe80000100800 */
[----:B------:R-:W-:Y:S04]  /*47ca0*/  STL.64 [R1+0x2168], R36 ;  /* 0x0021682401007387 */ /* 0x000fe80000100a00 */
[----:B------:R-:W-:Y:S04]  /*47cb0*/  STL [R1+0x2160], R34 ;  /* 0x0021602201007387 */ /* 0x000fe80000100800 */
[----:B------:R-:W-:Y:S04]  /*47cc0*/  STL.64 [R1+0x2158], R30 ;  /* 0x0021581e01007387 */ /* 0x000fe80000100a00 */
        /* <DEDUP_REMOVED lines=8> */
[----:B------:R-:W-:Y:S04]  /*47d50*/  STL.64 [R1+0x2130], R10 ;  /* 0x0021300a01007387 */ /* 0x000fe80000100a00 */
[----:B------:R-:W-:Y:S04]  /*47d60*/  STL [R1+0x2128], R7 ;  /* 0x0021280701007387 */ /* 0x000fe80000100800 */
[----:B------:R0:W-:Y:S04]  /*47d70*/  STL [R1+0x2124], R4 ;  /* 0x0021240401007387 */ /* 0x0001e80000100800 */
[----:B------:R1:W-:Y:S01]  /*47d80*/  STL [R1+0x2114], R68 ;  /* 0x0021144401007387 */ /* 0x0003e20000100800 */
[----:B0-----:R-:W0:Y:S03]  /*47d90*/  LDTM.x64 R4, tmem[UR4+0x40] ;  /* 0x00004004000479ee */ /* 0x001e260008340000 */
[----:B-1----:R-:W2:Y:S04]  /*47da0*/  LDL.LU R68, [R1+0x214] ;  /* 0x0002140001447983 */ /* 0x002ea80000300800 */
[----:B------:R-:W-:Y:S04]  /*47db0*/  STL [R1+0x2034], R92 ;  /* 0x0020345c01007387 */ /* 0x000fe80000100800 */
[----:B------:R-:W-:Y:S04]  /*47dc0*/  STL [R1+0x2024], R90 ;  /* 0x0020245a01007387 */ /* 0x000fe80000100800 */
[----:B------:R-:W-:Y:S04]  /*47dd0*/  STL [R1+0x201c], R88 ;  /* 0x00201c5801007387 */ /* 0x000fe80000100800 */
[----:B------:R-:W-:Y:S04]  /*47de0*/  STL [R1+0x2014], R86 ;  /* 0x0020145601007387 */ /* 0x000fe80000100800 */
[----:B------:R-:W-:Y:S04]  /*47df0*/  STL [R1+0x200c], R85 ;  /* 0x00200c5501007387 */ /* 0x000fe80000100800 */
[----:B------:R-:W-:Y:S04]  /*47e00*/  STL [R1+0x2004], R83 ;  /* 0x0020045301007387 */ /* 0x000fe80000100800 */
[----:B------:R-:W-:Y:S04]  /*47e10*/  STL [R1+0x1ffc], R79 ;  /* 0x001ffc4f01007387 */ /* 0x000fe80000100800 */
[----:B0-----:R-:W-:Y:S04]  /*47e20*/  STL.64 [R1+0x100], R4 ;  /* 0x0001000401007387 */ /* 0x001fe80000100a00 */
        /* <DEDUP_REMOVED lines=29> */
[----:B------:R-:W-:Y:S04]  /*48000*/  STL.64 [R1+0x1e8], R62 ;  /* 0x0001e83e01007387 */ /* 0x000fe80000100a00 */
[----:B------:R-:W-:Y:S04]  /*48010*/  STL.64 [R1+0x1f0], R64 ;  /* 0x0001f04001007387 */ /* 0x000fe80000100a00 */
[----:B------:R0:W-:Y:S04]  /*48020*/  STL [R1+0x1f8], R66 ;  /* 0x0001f84201007387 */ /* 0x0001e80000100800 */
[----:B0-----:R-:W3:Y:S04]  /*48030*/  LDL.LU R66, [R1+0x21a8] ;  /* 0x0021a80001427983 */ /* 0x001ee80000300800 */
[----:B------:R-:W4:Y:S04]  /*48040*/  LDL.LU R64, [R1+0x21a4] ;  /* 0x0021a40001407983 */ /* 0x000f280000300800 */
[----:B------:R-:W2:Y:S04]  /*48050*/  LDL.LU R61, [R1+0x21a0] ;  /* 0x0021a000013d7983 */ /* 0x000ea80000300800 */
[----:B------:R-:W2:Y:S04]  /*48060*/  LDL.LU R58, [R1+0x219c] ;  /* 0x00219c00013a7983 */ /* 0x000ea80000300800 */
[----:B------:R-:W2:Y:S04]  /*48070*/  LDL.LU R57, [R1+0x2198] ;  /* 0x0021980001397983 */ /* 0x000ea80000300800 */
[----:B------:R-:W2:Y:S04]  /*48080*/  LDL.LU R55, [R1+0x2194] ;  /* 0x0021940001377983 */ /* 0x000ea80000300800 */
[----:B------:R-:W2:Y:S04]  /*48090*/  LDL.LU R52, [R1+0x2190] ;  /* 0x0021900001347983 */ /* 0x000ea80000300800 */
[----:B------:R-:W2:Y:S04]  /*480a0*/  LDL.LU.64 R48, [R1+0x2188] ;  /* 0x0021880001307983 */ /* 0x000ea80000300a00 */
[----:B------:R-:W2:Y:S04]  /*480b0*/  LDL.LU R46, [R1+0x2180] ;  /* 0x00218000012e7983 */ /* 0x000ea80000300800 */
[----:B------:R-:W2:Y:S04]  /*480c0*/  LDL.LU R45, [R1+0x217c] ;  /* 0x00217c00012d7983 */ /* 0x000ea80000300800 */
[----:B------:R-:W2:Y:S04]  /*480d0*/  LDL.LU R43, [R1+0x2178] ;  /* 0x00217800012b7983 */ /* 0x000ea80000300800 */
[----:B------:R-:W2:Y:S04]  /*480e0*/  LDL.LU R40, [R1+0x2174] ;  /* 0x0021740001287983 */ /* 0x000ea80000300800 */
[----:B------:R-:W2:Y:S04]  /*480f0*/  LDL.LU R39, [R1+0x2170] ;  /* 0x0021700001277983 */ /* 0x000ea80000300800 */
[----:B------:R-:W2:Y:S04]  /*48100*/  LDL.LU.64 R36, [R1+0x2168] ;  /* 0x0021680001247983 */ /* 0x000ea80000300a00 */
[----:B------:R-:W2:Y:S04]  /*48110*/  LDL.LU R34, [R1+0x2160] ;  /* 0x0021600001227983 */ /* 0x000ea80000300800 */
[----:B------:R-:W2:Y:S04]  /*48120*/  LDL.LU.64 R30, [R1+0x2158] ;  /* 0x00215800011e7983 */ /* 0x000ea80000300a00 */
        /* <DEDUP_REMOVED lines=55> */
[----:B------:R-:W3:Y:S04]  /*484a0*/  LDL.LU R79, [R1+0x11c] ;  /* 0x00011c00014f7983 */ /* 0x000ee80000300800 */
[----:B------:R-:W4:Y:S04]  /*484b0*/  LDL.LU R75, [R1+0x110] ;  /* 0x00011000014b7983 */ /* 0x000f280000300800 */
[----:B------:R-:W4:Y:S04]  /*484c0*/  LDL.LU R70, [R1+0x108] ;  /* 0x0001080001467983 */ /* 0x000f280000300800 */
[----:B------:R0:W4:Y:S04]  /*484d0*/  LDL.LU R63, [R1+0x2118] ;  /* 0x00211800013f7983 */ /* 0x0001280000300800 */
[----:B--2---:R-:W-:Y:S04]  /*484e0*/  STL [R1+0x20b4], R67 ;  /* 0x0020b44301007387 */ /* 0x004fe80000100800 */
[----:B------:R-:W-:Y:S04]  /*484f0*/  STL [R1+0x20b0], R10 ;  /* 0x0020b00a01007387 */ /* 0x000fe80000100800 */
[----:B------:R-:W-:Y:S04]  /*48500*/  STL.64 [R1+0x20a8], R8 ;  /* 0x0020a80801007387 */ /* 0x000fe80000100a00 */
[----:B---3--:R-:W-:Y:S04]  /*48510*/  STL.64 [R1+0x20a0], R6 ;  /* 0x0020a00601007387 */ /* 0x008fe80000100a00 */
[----:B------:R-:W-:Y:S04]  /*48520*/  STL.64 [R1+0x2098], R4 ;  /* 0x0020980401007387 */ /* 0x000fe80000100a00 */
[----:B------:R-:W-:Y:S04]  /*48530*/  STL [R1+0x2040], R79 ;  /* 0x0020404f01007387 */ /* 0x000fe80000100800 */
[----:B------:R-:W-:Y:S01]  /*48540*/  STL [R1+0x203c], R83 ;  /* 0x00203c5301007387 */ /* 0x000fe20000100800 */
[----:B----4-:R-:W-:-:S03]  /*48550*/  F2FP.BF16.F32.PACK_AB R63, R68, R0 ;  /* 0x00000000443f723e */ /* 0x010fc600000010ff */
[----:B------:R-:W-:Y:S04]  /*48560*/  STL [R1+0x2038], R85 ;  /* 0x0020385501007387 */ /* 0x000fe80000100800 */
[----:B------:R-:W-:Y:S04]  /*48570*/  STL [R1+0x2030], R86 ;  /* 0x0020305601007387 */ /* 0x000fe80000100800 */
[----:B------:R-:W-:Y:S04]  /*48580*/  STL [R1+0x2028], R88 ;  /* 0x0020285801007387 */ /* 0x000fe80000100800 */
[----:B------:R-:W-:Y:S04]  /*48590*/  STL [R1+0x1ff4], R75 ;  /* 0x001ff44b01007387 */ /* 0x000fe80000100800 */
[----:B------:R-:W-:Y:S04]  /*485a0*/  STL [R1+0x1fec], R70 ;  /* 0x001fec4601007387 */ /* 0x000fe80000100800 */
[----:B------:R-:W2:Y:S04]  /*485b0*/  LDL.LU R68, [R1+0x2114] ;  /* 0x0021140001447983 */ /* 0x000ea80000300800 */
[----:B------:R0:W3:Y:S04]  /*485c0*/  LDL.LU R0, [R1+0x2110] ;  /* 0x0021100001007983 */ /* 0x0000e80000300800 */
[----:B------:R1:W-:Y:S04]  /*485d0*/  STL [R1+0x210], R63 ;  /* 0x0002103f01007387 */ /* 0x0003e80000100800 */
[----:B-1----:R0:W2:Y:S02]  /*485e0*/  LDL.LU R63, [R1+0x210c] ;  /* 0x00210c00013f7983 */ /* 0x0020a40000300800 */
[----:B--2---:R-:W-:-:S02]  /*485f0*/  F2FP.BF16.F32.PACK_AB R63, R68, R82 ;  /* 0x00000052443f723e */ /* 0x004fc400000010ff */
[----:B------:R0:W2:Y:S04]  /*48600*/  LDL.LU R68, [R1+0x2108] ;  /* 0x0021080001447983 */ /* 0x0000a80000300800 */
[----:B------:R0:W4:Y:S04]  /*48610*/  LDL.LU R82, [R1+0x2104] ;  /* 0x0021040001527983 */ /* 0x0001280000300800 */
[----:B------:R1:W-:Y:S04]  /*48620*/  STL [R1+0x208], R63 ;  /* 0x0002083f01007387 */ /* 0x0003e80000100800 */
[----:B-1----:R0:W2:Y:S02]  /*48630*/  LDL.LU R63, [R1+0x2100] ;  /* 0x00210000013f7983 */ /* 0x0020a40000300800 */
[----:B--2---:R-:W-:-:S02]  /*48640*/  F2FP.BF16.F32.PACK_AB R63, R36, R45 ;  /* 0x0000002d243f723e */ /* 0x004fc400000010ff */
[----:B------:R0:W2:Y:S04]  /*48650*/  LDL.LU R36, [R1+0x20fc] ;  /* 0x0020fc0001247983 */ /* 0x0000a80000300800 */
[----:B------:R0:W2:Y:S04]  /*48660*/  LDL.LU R45, [R1+0x20f8] ;  /* 0x0020f800012d7983 */ /* 0x0000a80000300800 */
[----:B------:R1:W-:Y:S04]  /*48670*/  STL [R1+0x200], R63 ;  /* 0x0002003f01007387 */ /* 0x0003e80000100800 */
[----:B-1----:R0:W2:Y:S02]  /*48680*/  LDL.LU R63, [R1+0x20f4] ;  /* 0x0020f400013f7983 */ /* 0x0020a40000300800 */
[----:B--2---:R-:W-:-:S02]  /*48690*/  F2FP.BF16.F32.PACK_AB R63, R54, R66 ;  /* 0x00000042363f723e */ /* 0x004fc400000010ff */
[----:B------:R0:W2:Y:S04]  /*486a0*/  LDL.LU R54, [R1+0x20f0] ;  /* 0x0020f00001367983 */ /* 0x0000a80000300800 */
[----:B------:R0:W3:Y:S01]  /*486b0*/  LDL.LU R66, [R1+0x20ec] ;  /* 0x0020ec0001427983 */ /* 0x0000e20000300800 */
[----:B------:R-:W-:-:S03]  /*486c0*/  F2FP.BF16.F32.PACK_AB R45, R51, R48 ;  /* 0x00000030332d723e */ /* 0x000fc600000010ff */
[----:B------:R1:W-:Y:S01]  /*486d0*/  STL [R1+0x1fc], R63 ;  /* 0x0001fc3f01007387 */ /* 0x0003e20000100800 */
[----:B------:R-:W-:-:S03]  /*486e0*/  F2FP.BF16.F32.PACK_AB R36, R42, R39 ;  /* 0x000000272a24723e */ /* 0x000fc600000010ff */
[----:B-1----:R0:W3:Y:S01]  /*486f0*/  LDL.LU R63, [R1+0x20e8] ;  /* 0x0020e800013f7983 */ /* 0x0020e20000300800 */
[----:B------:R-:W-:Y:S02]  /*48700*/  F2FP.BF16.F32.PACK_AB R88, R33, R30 ;  /* 0x0000001e2158723e */ /* 0x000fe400000010ff */
[----:B------:R-:W-:Y:S02]  /*48710*/  F2FP.BF16.F32.PACK_AB R86, R27, R93 ;  /* 0x0000005d1b56723e */ /* 0x000fe400000010ff */
[----:B--2---:R-:W-:Y:S02]  /*48720*/  F2FP.BF16.F32.PACK_AB R54, R60, R57 ;  /* 0x000000393c36723e */ /* 0x004fe400000010ff */
[----:B------:R0:W2:Y:S04]  /*48730*/  LDL.LU R60, [R1+0x20e4] ;  /* 0x0020e400013c7983 */ /* 0x0000a80000300800 */
[----:B------:R0:W2:Y:S04]  /*48740*/  LDL.LU R57, [R1+0x20e0] ;  /* 0x0020e00001397983 */ /* 0x0000a80000300800 */
[----:B------:R1:W-:Y:S04]  /*48750*/  STL [R1+0x1f8], R54 ;  /* 0x0001f83601007387 */ /* 0x0003e80000100800 */
[----:B-1----:R0:W2:Y:S04]  /*48760*/  LDL.LU R54, [R1+0x20dc] ;  /* 0x0020dc0001367983 */ /* 0x0020a80000300800 */
        /* <DEDUP_REMOVED lines=10> */
[----:B------:R0:W2:Y:S01]  /*48810*/  LDL.LU R27, [R1+0x20b8] ;  /* 0x0020b800011b7983 */ /* 0x0000a20000300800 */
[----:B------:R-:W-:-:S02]  /*48820*/  F2FP.BF16.F32.PACK_AB R85, R92, R91 ;  /* 0x0000005b5c55723e */ /* 0x000fc400000010ff */
[----:B------:R-:W-:Y:S01]  /*48830*/  F2FP.BF16.F32.PACK_AB R83, R90, R89 ;  /* 0x000000595a53723e */ /* 0x000fe200000010ff */
[----:B------:R-:W-:Y:S01]  /*48840*/  STL [R1+0x1ec], R88 ;  /* 0x0001ec5801007387 */ /* 0x000fe20000100800 */
[----:B----4-:R-:W-:Y:S02]  /*48850*/  F2FP.BF16.F32.PACK_AB R82, R87, R84 ;  /* 0x000000545752723e */ /* 0x010fe400000010ff */
[----:B------:R-:W-:Y:S01]  /*48860*/  F2FP.BF16.F32.PACK_AB R79, R81, R80 ;  /* 0x00000050514f723e */ /* 0x000fe200000010ff */
[----:B------:R-:W-:Y:S01]  /*48870*/  STL [R1+0x1e8], R86 ;  /* 0x0001e85601007387 */ /* 0x000fe20000100800 */
[----:B------:R-:W-:Y:S02]  /*48880*/  F2FP.BF16.F32.PACK_AB R75, R78, R77 ;  /* 0x0000004d4e4b723e */ /* 0x000fe400000010ff */
[----:B------:R-:W-:Y:S01]  /*48890*/  F2FP.BF16.F32.PACK_AB R70, R76, R74 ;  /* 0x0000004a4c46723e */ /* 0x000fe200000010ff */
[----:B------:R-:W-:Y:S01]  /*488a0*/  STL [R1+0x1e4], R85 ;  /* 0x0001e45501007387 */ /* 0x000fe20000100800 */
[----:B------:R-:W-:-:S02]  /*488b0*/  F2FP.BF16.F32.PACK_AB R67, R73, R72 ;  /* 0x000000484943723e */ /* 0x000fc400000010ff */
[----:B---3--:R-:W-:Y:S01]  /*488c0*/  F2FP.BF16.F32.PACK_AB R66, R71, R69 ;  /* 0x000000454742723e */ /* 0x008fe200000010ff */
[----:B------:R-:W-:Y:S01]  /*488d0*/  STL [R1+0x1e0], R83 ;  /* 0x0001e05301007387 */ /* 0x000fe20000100800 */
[----:B------:R-:W-:Y:S02]  /*488e0*/  F2FP.BF16.F32.PACK_AB R63, R65, R64 ;  /* 0x00000040413f723e */ /* 0x000fe400000010ff */
[----:B------:R-:W-:Y:S01]  /*488f0*/  F2FP.BF16.F32.PACK_AB R10, R26, R25 ;  /* 0x000000191a0a723e */ /* 0x000fe200000010ff */
[----:B------:R-:W-:Y:S01]  /*48900*/  STL [R1+0x1dc], R82 ;  /* 0x0001dc5201007387 */ /* 0x000fe20000100800 */
[----:B------:R-:W-:Y:S02]  /*48910*/  F2FP.BF16.F32.PACK_AB R9, R24, R23 ;  /* 0x000000171809723e */ /* 0x000fe400000010ff */
[----:B------:R-:W-:Y:S01]  /*48920*/  F2FP.BF16.F32.PACK_AB R8, R22, R21 ;  /* 0x000000151608723e */ /* 0x000fe200000010ff */
[----:B------:R-:W-:Y:S01]  /*48930*/  STL [R1+0x1d8], R79 ;  /* 0x0001d84f01007387 */ /* 0x000fe20000100800 */
[----:B------:R-:W-:-:S02]  /*48940*/  F2FP.BF16.F32.PACK_AB R7, R20, R19 ;  /* 0x000000131407723e */ /* 0x000fc400000010ff */
[----:B------:R-:W-:Y:S01]  /*48950*/  F2FP.BF16.F32.PACK_AB R6, R18, R17 ;  /* 0x000000111206723e */ /* 0x000fe200000010ff */
[----:B------:R-:W-:Y:S01]  /*48960*/  STL [R1+0x1d4], R75 ;  /* 0x0001d44b01007387 */ /* 0x000fe20000100800 */
[----:B------:R-:W-:Y:S02]  /*48970*/  F2FP.BF16.F32.PACK_AB R5, R16, R15 ;  /* 0x0000000f1005723e */ /* 0x000fe400000010ff */
[----:B------:R-:W-:Y:S01]  /*48980*/  F2FP.BF16.F32.PACK_AB R4, R14, R13 ;  /* 0x0000000d0e04723e */ /* 0x000fe200000010ff */
[----:B------:R-:W-:Y:S01]  /*48990*/  STL [R1+0x1d0], R70 ;  /* 0x0001d04601007387 */ /* 0x000fe20000100800 */
[----:B------:R-:W-:Y:S02]  /*489a0*/  F2FP.BF16.F32.PACK_AB R68, R12, R11 ;  /* 0x0000000b0c44723e */ /* 0x000fe400000010ff */
[----:B------:R-:W-:Y:S01]  /*489b0*/  F2FP.BF16.F32.PACK_AB R0, R3, R2 ;  /* 0x000000020300723e */ /* 0x000fe200000010ff */
[----:B------:R-:W-:Y:S04]  /*489c0*/  STL [R1+0x1cc], R67 ;  /* 0x0001cc4301007387 */ /* 0x000fe80000100800 */
[----:B------:R-:W-:Y:S04]  /*489d0*/  STL [R1+0x1c8], R66 ;  /* 0x0001c84201007387 */ /* 0x000fe80000100800 */
[----:B------:R-:W-:Y:S01]  /*489e0*/  STL [R1+0x1c4], R63 ;  /* 0x0001c43f01007387 */ /* 0x000fe20000100800 */
[----:B--2---:R-:W-:-:S02]  /*489f0*/  F2FP.BF16.F32.PACK_AB R60, R62, R61 ;  /* 0x0000003d3e3c723e */ /* 0x004fc400000010ff */
[----:B------:R-:W-:-:S03]  /*48a00*/  F2FP.BF16.F32.PACK_AB R57, R59, R58 ;  /* 0x0000003a3b39723e */ /* 0x000fc600000010ff */
[----:B------:R-:W-:Y:S04]  /*48a10*/  STL [R1+0x1c0], R60 ;  /* 0x0001c03c01007387 */ /* 0x000fe80000100800 */
[----:B------:R-:W-:Y:S01]  /*48a20*/  STL [R1+0x1bc], R57 ;  /* 0x0001bc3901007387 */ /* 0x000fe20000100800 */
[----:B------:R-:W-:Y:S02]  /*48a30*/  F2FP.BF16.F32.PACK_AB R54, R56, R55 ;  /* 0x000000373836723e */ /* 0x000fe400000010ff */
[----:B------:R-:W-:-:S03]  /*48a40*/  F2FP.BF16.F32.PACK_AB R51, R53, R52 ;  /* 0x000000343533723e */ /* 0x000fc600000010ff */
[----:B------:R-:W-:Y:S01]  /*48a50*/  STL [R1+0x1b8], R54 ;  /* 0x0001b83601007387 */ /* 0x000fe20000100800 */
        /* <DEDUP_REMOVED lines=13> */
[----:B------:R-:W-:Y:S01]  /*48b30*/  STL [R1+0x19c], R33 ;  /* 0x00019c2101007387 */ /* 0x000fe20000100800 */
[----:B------:R-:W-:-:S03]  /*48b40*/  F2FP.BF16.F32.PACK_AB R27, R29, R28 ;  /* 0x0000001c1d1b723e */ /* 0x000fc600000010ff */
        /* <DEDUP_REMOVED lines=11> */
[----:B-1----:R-:W1:Y:S03]  /*48c00*/  LDTM.x64 R4, tmem[UR4+0x80] ;  /* 0x00008004000479ee */ /* 0x002e660008340000 */
[----:B-1----:R-:W-:Y:S01]  /*48c10*/  STL.64 [R1], R4 ;  /* 0x0000000401007387 */ /* 0x002fe20000100a00 */
[----:B------:R-:W-:Y:S01]  /*48c20*/  IMAD.MOV.U32 R80, RZ, RZ, R13 ;  /* 0x000000ffff507224 */ /* 0x000fe200078e000d */
[----:B------:R-:W-:Y:S01]  /*48c30*/  MOV R71, R39 ;  /* 0x0000002700477202 */ /* 0x000fe20000000f00 */
[----:B------:R-:W-:Y:S01]  /*48c40*/  IMAD.MOV.U32 R70, RZ, RZ, R8 ;  /* 0x000000ffff467224 */ /* 0x000fe200078e0008 */
[----:B------:R-:W-:Y:S01]  /*48c50*/  STL.64 [R1+0x8], R6 ;  /* 0x0000080601007387 */ /* 0x000fe20000100a00 */
[----:B------:R-:W-:-:S02]  /*48c60*/  IMAD.MOV.U32 R93, RZ, RZ, R14 ;  /* 0x000000ffff5d7224 */ /* 0x000fc400078e000e */
[----:B------:R-:W-:Y:S01]  /*48c70*/  IMAD.MOV.U32 R76, RZ, RZ, R15 ;  /* 0x000000ffff4c7224 */ /* 0x000fe200078e000f */
[----:B------:R-:W-:Y:S01]  /*48c80*/  STL [R1+0x14], R9 ;  /* 0x0000140901007387 */ /* 0x000fe20000100800 */
[----:B--2---:R-:W-:Y:S02]  /*48c90*/  IMAD.MOV.U32 R0, RZ, RZ, R16 ;  /* 0x000000ffff007224 */ /* 0x004fe400078e0010 */
[----:B------:R-:W-:Y:S01]  /*48ca0*/  IMAD.MOV.U32 R2, RZ, RZ, R20 ;  /* 0x000000ffff027224 */ /* 0x000fe200078e0014 */
[----:B------:R-:W-:Y:S01]  /*48cb0*/  STL.64 [R1+0x18], R10 ;  /* 0x0000180a01007387 */ /* 0x000fe20000100a00 */
[----:B------:R-:W-:Y:S02]  /*48cc0*/  IMAD.MOV.U32 R3, RZ, RZ, R21 ;  /* 0x000000ffff037224 */ /* 0x000fe400078e0015 */
[----:B------:R-:W-:Y:S01]  /*48cd0*/  IMAD.MOV.U32 R68, RZ, RZ, R37 ;  /* 0x000000ffff447224 */ /* 0x000fe200078e0025 */
[----:B------:R-:W-:Y:S01]  /*48ce0*/  STL [R1+0x20], R12 ;  /* 0x0000200c01007387 */ /* 0x000fe20000100800 */
[----:B------:R-:W-:-:S02]  /*48cf0*/  IMAD.MOV.U32 R69, RZ, RZ, R38 ;  /* 0x000000ffff457224 */ /* 0x000fc400078e0026 */
[----:B------:R-:W-:Y:S01]  /*48d00*/  IMAD.MOV.U32 R72, RZ, RZ, R40 ;  /* 0x000000ffff487224 */ /* 0x000fe200078e0028 */
[----:B------:R-:W-:Y:S01]  /*48d10*/  STL [R1+0x34], R17 ;  /* 0x0000341101007387 */ /* 0x000fe20000100800 */
[----:B------:R-:W-:Y:S02]  /*48d20*/  IMAD.MOV.U32 R73, RZ, RZ, R41 ;  /* 0x000000ffff497224 */ /* 0x000fe400078e0029 */
[----:B------:R-:W-:Y:S01]  /*48d30*/  IMAD.MOV.U32 R74, RZ, RZ, R42 ;  /* 0x000000ffff4a7224 */ /* 0x000fe200078e002a */
[----:B------:R-:W-:Y:S01]  /*48d40*/  STL.64 [R1+0x38], R18 ;  /* 0x0000381201007387 */ /* 0x000fe20000100a00 */
[----:B------:R-:W-:Y:S02]  /*48d50*/  IMAD.MOV.U32 R77, RZ, RZ, R43 ;  /* 0x000000ffff4d7224 */ /* 0x000fe400078e002b */
[----:B------:R-:W-:Y:S01]  /*48d60*/  IMAD.MOV.U32 R78, RZ, RZ, R44 ;  /* 0x000000ffff4e7224 */ /* 0x000fe200078e002c */
[----:B------:R-:W-:Y:S01]  /*48d70*/  STL.64 [R1+0x48], R22 ;  /* 0x0000481601007387 */ /* 0x000fe20000100a00 */
[----:B------:R-:W-:-:S02]  /*48d80*/  IMAD.MOV.U32 R81, RZ, RZ, R45 ;  /* 0x000000ffff517224 */ /* 0x000fc400078e002d */
[----:B------:R-:W-:Y:S01]  /*48d90*/  IMAD.MOV.U32 R82, RZ, RZ, R46 ;  /* 0x000000ffff527224 */ /* 0x000fe200078e002e */
[----:B------:R-:W-:Y:S01]  /*48da0*/  STL.64 [R1+0x50], R24 ;  /* 0x0000501801007387 */ /* 0x000fe20000100a00 */
[----:B------:R-:W-:Y:S02]  /*48db0*/  IMAD.MOV.U32 R84, RZ, RZ, R47 ;  /* 0x000000ffff547224 */ /* 0x000fe400078e002f */
[----:B------:R-:W-:Y:S01]  /*48dc0*/  IMAD.MOV.U32 R87, RZ, RZ, R48 ;  /* 0x000000ffff577224 */ /* 0x000fe200078e0030 */
[----:B------:R-:W-:Y:S01]  /*48dd0*/  STL.64 [R1+0x58], R26 ;  /* 0x0000581a01007387 */ /* 0x000fe20000100a00 */
[----:B------:R-:W-:Y:S02]  /*48de0*/  IMAD.MOV.U32 R89, RZ, RZ, R49 ;  /* 0x000000ffff597224 */ /* 0x000fe400078e0031 */
[----:B------:R-:W-:Y:S01]  /*48df0*/  IMAD.MOV.U32 R91, RZ, RZ, R50 ;  /* 0x000000ffff5b7224 */ /* 0x000fe200078e0032 */
        /* <DEDUP_REMOVED lines=14> */
[----:B-1----:R0:W2:Y:S04]  /*48ee0*/  LDL.LU R67, [R1+0x20b4] ;  /* 0x0020b40001437983 */ /* 0x0020a80000300800 */
[----:B------:R-:W3:Y:S04]  /*48ef0*/  LDL.LU R10, [R1+0x20b0] ;  /* 0x0020b000010a7983 */ /* 0x000ee80000300800 */
[----:B------:R-:W4:Y:S04]  /*48f00*/  LDL.LU.64 R8, [R1+0x20a8] ;  /* 0x0020a80001087983 */ /* 0x000f280000300a00 */
[----:B------:R-:W4:Y:S04]  /*48f10*/  LDL.LU.64 R6, [R1+0x20a0] ;  /* 0x0020a00001067983 */ /* 0x000f280000300a00 */
[----:B------:R-:W2:Y:S04]  /*48f20*/  LDL.LU.64 R4, [R1+0x2098] ;  /* 0x0020980001047983 */ /* 0x000ea80000300a00 */
[----:B------:R1:W-:Y:S04]  /*48f30*/  STL [R1+0x2050], R80 ;  /* 0x0020505001007387 */ /* 0x0003e80000100800 */
[----:B-1----:R-:W2:Y:S04]  /*48f40*/  LDL.LU R80, [R1+0x250] ;  /* 0x0002500001507983 */ /* 0x002ea80000300800 */
[----:B--2---:R-:W-:Y:S04]  /*48f50*/  STL [R1+0x2058], R80 ;  /* 0x0020585001007387 */ /* 0x004fe80000100800 */
[----:B------:R-:W-:Y:S04]  /*48f60*/  STL [R1+0x2064], R80 ;  /* 0x0020645001007387 */ /* 0x000fe80000100800 */
[----:B------:R-:W-:Y:S04]  /*48f70*/  STL [R1+0x2070], R80 ;  /* 0x0020705001007387 */ /* 0x000fe80000100800 */
[----:B------:R-:W-:Y:S04]  /*48f80*/  STL [R1+0x207c], R80 ;  /* 0x00207c5001007387 */ /* 0x000fe80000100800 */
[----:B------:R-:W-:Y:S04]  /*48f90*/  STL [R1+0x2088], R80 ;  /* 0x0020885001007387 */ /* 0x000fe80000100800 */
[----:B------:R-:W-:Y:S04]  /*48fa0*/  STL [R1+0x204c], R93 ;  /* 0x00204c5d01007387 */ /* 0x000fe80000100800 */
[----:B------:R1:W-:Y:S04]  /*48fb0*/  STL [R1+0x205c], R93 ;  /* 0x00205c5d01007387 */ /* 0x0003e80000100800 */
[----:B-1----:R-:W2:Y:S04]  /*48fc0*/  LDL.LU R93, [R1+0x254] ;  /* 0x00025400015d7983 */ /* 0x002ea80000300800 */
[----:B--2---:R1:W-:Y:S04]  /*48fd0*/  STL [R1+0x2068], R93 ;  /* 0x0020685d01007387 */ /* 0x0043e80000100800 */
[----:B-1----:R-:W2:Y:S04]  /*48fe0*/  LDL.LU R93, [R1+0x258] ;  /* 0x00025800015d7983 */ /* 0x002ea80000300800 */
[----:B--2---:R1:W-:Y:S04]  /*48ff0*/  STL [R1+0x2074], R93 ;  /* 0x0020745d01007387 */ /* 0x0043e80000100800 */
[----:B-1----:R-:W2:Y:S04]  /*49000*/  LDL.LU R93, [R1+0x25c] ;  /* 0x00025c00015d7983 */ /* 0x002ea80000300800 */
[----:B--2---:R1:W-:Y:S04]  /*49010*/  STL [R1+0x2080], R93 ;  /* 0x0020805d01007387 */ /* 0x0043e80000100800 */
[----:B-1----:R-:W2:Y:S04]  /*49020*/  LDL.LU R93, [R1+0x260] ;  /* 0x00026000015d7983 */ /* 0x002ea80000300800 */
[----:B--2---:R3:W-:Y:S04]  /*49030*/  STL [R1+0x208c], R93 ;  /* 0x00208c5d01007387 */ /* 0x0047e80000100800 */
[----:B------:R-:W2:Y:S01]  /*49040*/  LDL.LU R75, [R1+0x244] ;  /* 0x00024400014b7983 */ /* 0x000ea20000300800 */
[----:B------:R-:W-:-:S02]  /*49050*/  F2FP.BF16.F32.PACK_AB R67, R5, R4 ;  /* 0x000000040543723e */ /* 0x000fc400000010ff */
[----:B----4-:R-:W-:Y:S01]  /*49060*/  F2FP.BF16.F32.PACK_AB R6, R8, R7 ;  /* 0x000000070806723e */ /* 0x010fe200000010ff */
[----:B---3--:R-:W-:Y:S01]  /*49070*/  IMAD.MOV.U32 R93, RZ, RZ, R10 ;  /* 0x000000ffff5d7224 */ /* 0x008fe200078e000a */
[----:B--2---:R1:W-:Y:S04]  /*49080*/  STL [R1+0x2054], R75 ;  /* 0x0020544b01007387 */ /* 0x0043e80000100800 */
        /* <DEDUP_REMOVED lines=9> */
[----:B--2---:R-:W-:Y:S04]  /*49120*/  STL [R1+0x2090], R75 ;  /* 0x0020904b01007387 */ /* 0x004fe80000100800 */
[----:B------:R1:W-:Y:S04]  /*49130*/  STL [R1+0x2048], R76 ;  /* 0x0020484c01007387 */ /* 0x0003e80000100800 */
[----:B-1----:R-:W2:Y:S04]  /*49140*/  LDL.LU R76, [R1+0x140] ;  /* 0x00014000014c7983 */ /* 0x002ea80000300800 */
[----:B------:R1:W-:Y:S04]  /*49150*/  STL [R1+0x2044], R70 ;  /* 0x0020444601007387 */ /* 0x0003e80000100800 */
[----:B-1----:R-:W2:Y:S04]  /*49160*/  LDL.LU R70, [R1+0x240] ;  /* 0x0002400001467983 */ /* 0x002ea80000300800 */
[----:B------:R-:W3:Y:S04]  /*49170*/  LDL.LU R79, [R1+0x13c] ;  /* 0x00013c00014f7983 */ /* 0x000ee80000300800 */
[----:B------:R-:W3:Y:S04]  /*49180*/  LDL.LU R83, [R1+0x23c] ;  /* 0x00023c0001537983 */ /* 0x000ee80000300800 */
[----:B------:R-:W4:Y:S04]  /*49190*/  LDL.LU R85, [R1+0x138] ;  /* 0x0001380001557983 */ /* 0x000f280000300800 */
[----:B------:R-:W4:Y:S04]  /*491a0*/  LDL.LU R92, [R1+0x238] ;  /* 0x00023800015c7983 */ /* 0x000f280000300800 */
[----:B------:R-:W2:Y:S04]  /*491b0*/  LDL.LU R86, [R1+0x134] ;  /* 0x0001340001567983 */ /* 0x000ea80000300800 */
[----:B------:R-:W2:Y:S04]  /*491c0*/  LDL.LU R88, [R1+0x130] ;  /* 0x0001300001587983 */ /* 0x000ea80000300800 */
[----:B------:R-:W2:Y:S04]  /*491d0*/  LDL.LU R90, [R1+0x230] ;  /* 0x00023000015a7983 */ /* 0x000ea80000300800 */
[----:B------:R1:W-:Y:S04]  /*491e0*/  STL [R1+0x1fe4], R0 ;  /* 0x001fe40001007387 */ /* 0x0003e80000100800 */
[----:B-1----:R-:W2:Y:S04]  /*491f0*/  LDL.LU R0, [R1+0x144] ;  /* 0x0001440001007983 */ /* 0x002ea80000300800 */
[----:B------:R-:W-:Y:S04]  /*49200*/  STL [R1+0x1fdc], R2 ;  /* 0x001fdc0201007387 */ /* 0x000fe80000100800 */
[----:B------:R-:W-:Y:S04]  /*49210*/  STL [R1+0x1fd8], R3 ;  /* 0x001fd80301007387 */ /* 0x000fe80000100800 */
[----:B------:R1:W-:Y:S04]  /*49220*/  STL [R1+0x1fd4], R68 ;  /* 0x001fd44401007387 */ /* 0x0003e80000100800 */
[----:B-1----:R-:W2:Y:S04]  /*49230*/  LDL.LU R68, [R1+0x248] ;  /* 0x0002480001447983 */ /* 0x002ea80000300800 */
[----:B------:R-:W-:Y:S04]  /*49240*/  STL [R1+0x1fd0], R69 ;  /* 0x001fd04501007387 */ /* 0x000fe80000100800 */
[----:B------:R1:W-:Y:S01]  /*49250*/  STL [R1+0x1fcc], R71 ;  /* 0x001fcc4701007387 */ /* 0x0003e20000100800 */
[----:B------:R-:W-:-:S03]  /*49260*/  IMAD.MOV.U32 R75, RZ, RZ, R9 ;  /* 0x000000ffff4b7224 */ /* 0x000fc600078e0009 */
[----:B-1----:R-:W2:Y:S04]  /*49270*/  LDL.LU R71, [R1+0x148] ;  /* 0x0001480001477983 */ /* 0x002ea80000300800 */
[----:B------:R-:W-:Y:S04]  /*49280*/  STL [R1+0x1fc8], R72 ;  /* 0x001fc84801007387 */ /* 0x000fe80000100800 */
[----:B------:R-:W-:Y:S04]  /*49290*/  STL [R1+0x1fc4], R73 ;  /* 0x001fc44901007387 */ /* 0x000fe80000100800 */
[----:B------:R-:W-:Y:S04]  /*492a0*/  STL [R1+0x1fc0], R74 ;  /* 0x001fc04a01007387 */ /* 0x000fe80000100800 */
[----:B------:R1:W-:Y:S01]  /*492b0*/  STL [R1+0x1fbc], R77 ;  /* 0x001fbc4d01007387 */ /* 0x0003e20000100800 */
[----:B------:R-:W-:-:S03]  /*492c0*/  F2FP.BF16.F32.PACK_AB R80, R75, R93 ;  /* 0x0000005d4b50723e */ /* 0x000fc600000010ff */
[----:B-1----:R-:W2:Y:S04]  /*492d0*/  LDL.LU R77, [R1+0x24c] ;  /* 0x00024c00014d7983 */ /* 0x002ea80000300800 */
[----:B------:R-:W-:Y:S04]  /*492e0*/  STL [R1+0x1fb8], R78 ;  /* 0x001fb84e01007387 */ /* 0x000fe80000100800 */
[----:B------:R1:W-:Y:S04]  /*492f0*/  STL [R1+0x1fb4], R81 ;  /* 0x001fb45101007387 */ /* 0x0003e80000100800 */
[----:B-1----:R-:W2:Y:S04]  /*49300*/  LDL.LU R81, [R1+0x14c] ;  /* 0x00014c0001517983 */ /* 0x002ea80000300800 */
[----:B------:R-:W-:Y:S04]  /*49310*/  STL [R1+0x1fb0], R82 ;  /* 0x001fb05201007387 */ /* 0x000fe80000100800 */
[----:B------:R-:W-:Y:S04]  /*49320*/  STL [R1+0x1fac], R84 ;  /* 0x001fac5401007387 */ /* 0x000fe80000100800 */
[----:B------:R-:W-:Y:S04]  /*49330*/  STL [R1+0x1fa8], R87 ;  /* 0x001fa85701007387 */ /* 0x000fe80000100800 */
[----:B------:R-:W-:Y:S04]  /*49340*/  STL [R1+0x1fa4], R89 ;  /* 0x001fa45901007387 */ /* 0x000fe80000100800 */
[----:B------:R-:W-:Y:S04]  /*49350*/  STL [R1+0x1fa0], R91 ;  /* 0x001fa05b01007387 */ /* 0x000fe80000100800 */
[----:B------:R-:W-:Y:S04]  /*49360*/  STL [R1+0x168], R67 ;  /* 0x0001684301007387 */ /* 0x000fe80000100800 */
[----:B------:R1:W-:Y:S04]  /*49370*/  STL [R1+0x16c], R6 ;  /* 0x00016c0601007387 */ /* 0x0003e80000100800 */
[----:B------:R-:W2:Y:S04]  /*49380*/  LDL.LU R75, [R1+0x2090] ;  /* 0x00209000014b7983 */ /* 0x000ea80000300800 */
[----:B------:R-:W2:Y:S04]  /*49390*/  LDL.LU R93, [R1+0x208c] ;  /* 0x00208c00015d7983 */ /* 0x000ea80000300800 */
[----:B------:R0:W-:Y:S01]  /*493a0*/  STL [R1+0x164], R80 ;  /* 0x0001645001007387 */ /* 0x0001e20000100800 */
[----:B-1----:R-:W1:Y:S01]  /*493b0*/  LDTM.x64 R4, tmem[UR4+0xc0] ;  /* 0x0000c004000479ee */ /* 0x002e620008340000 */
[----:B------:R-:W-:-:S02]  /*493c0*/  NOP ;  /* 0x0000000000007918 */ /* 0x000fc40000000000 */
[----:B0-----:R0:W2:Y:S02]  /*493d0*/  LDL.LU R80, [R1+0x2088] ;  /* 0x0020880001507983 */ /* 0x0010a40000300800 */
[----:B--2---:R-:W-:Y:S02]  /*493e0*/  F2FP.BF16.F32.PACK_AB R80, R75, R93 ;  /* 0x0000005d4b50723e */ /* 0x004fe400000010ff */
[----:B------:R-:W2:Y:S04]  /*493f0*/  LDL.LU R75, [R1+0x2084] ;  /* 0x00208400014b7983 */ /* 0x000ea80000300800 */
[----:B------:R-:W2:Y:S04]  /*49400*/  LDL.LU R93, [R1+0x2080] ;  /* 0x00208000015d7983 */ /* 0x000ea80000300800 */
[----:B------:R0:W-:Y:S04]  /*49410*/  STL [R1+0x160], R80 ;  /* 0x0001605001007387 */ /* 0x0001e80000100800 */
[----:B0-----:R0:W2:Y:S02]  /*49420*/  LDL.LU R80, [R1+0x207c] ;  /* 0x00207c0001507983 */ /* 0x0010a40000300800 */
[----:B--2---:R-:W-:-:S02]  /*49430*/  F2FP.BF16.F32.PACK_AB R80, R75, R93 ;  /* 0x0000005d4b50723e */ /* 0x004fc400000010ff */
        /* <DEDUP_REMOVED lines=11> */
[----:B------:R0:W2:Y:S04]  /*494f0*/  LDL.LU R93, [R1+0x205c] ;  /* 0x00205c00015d7983 */ /* 0x0000a80000300800 */
[----:B------:R0:W-:Y:S04]  /*49500*/  STL [R1+0x154], R80 ;  /* 0x0001545001007387 */ /* 0x0001e80000100800 */
[----:B0-----:R-:W2:Y:S01]  /*49510*/  LDL.LU R80, [R1+0x2058] ;  /* 0x0020580001507983 */ /* 0x001ea20000300800 */
[----:B------:R-:W-:-:S02]  /*49520*/  F2FP.BF16.F32.PACK_AB R73, R81, R77 ;  /* 0x0000004d5149723e */ /* 0x000fc400000010ff */
[----:B--2---:R-:W-:Y:S02]  /*49530*/  F2FP.BF16.F32.PACK_AB R93, R75, R80 ;  /* 0x000000504b5d723e */ /* 0x004fe400000010ff */
[----:B------:R-:W2:Y:S01]  /*49540*/  LDL.LU R75, [R1+0x2054] ;  /* 0x00205400014b7983 */ /* 0x000ea20000300800 */
[----:B------:R-:W-:-:S03]  /*49550*/  F2FP.BF16.F32.PACK_AB R3, R71, R68 ;  /* 0x000000444703723e */ /* 0x000fc600000010ff */
[----:B------:R-:W2:Y:S04]  /*49560*/  LDL.LU R80, [R1+0x2050] ;  /* 0x0020500001507983 */ /* 0x000ea80000300800 */
[----:B------:R0:W-:Y:S01]  /*49570*/  STL [R1+0x150], R93 ;  /* 0x0001505d01007387 */ /* 0x0001e20000100800 */
[----:B------:R-:W-:-:S03]  /*49580*/  F2FP.BF16.F32.PACK_AB R82, R76, R70 ;  /* 0x000000464c52723e */ /* 0x000fc600000010ff */
[----:B0-----:R-:W2:Y:S04]  /*49590*/  LDL.LU R93, [R1+0x204c] ;  /* 0x00204c00015d7983 */ /* 0x001ea80000300800 */
[----:B------:R-:W-:Y:S01]  /*495a0*/  STL [R1+0x14c], R73 ;  /* 0x00014c4901007387 */ /* 0x000fe20000100800 */
[----:B---3--:R-:W-:Y:S02]  /*495b0*/  F2FP.BF16.F32.PACK_AB R84, R79, R83 ;  /* 0x000000534f54723e */ /* 0x008fe400000010ff */
[----:B----4-:R-:W-:Y:S02]  /*495c0*/  F2FP.BF16.F32.PACK_AB R87, R85, R92 ;  /* 0x0000005c5557723e */ /* 0x010fe400000010ff */
[----:B--2---:R-:W-:Y:S02]  /*495d0*/  F2FP.BF16.F32.PACK_AB R2, R0, R75 ;  /* 0x0000004b0002723e */ /* 0x004fe400000010ff */
[----:B------:R-:W2:Y:S04]  /*495e0*/  LDL.LU R75, [R1+0x118] ;  /* 0x00011800014b7983 */ /* 0x000ea80000300800 */
[----:B------:R-:W-:Y:S04]  /*495f0*/  STL [R1+0x148], R3 ;  /* 0x0001480301007387 */ /* 0x000fe80000100800 */
[----:B------:R-:W3:Y:S04]  /*49600*/  LDL.LU R0, [R1+0x8] ;  /* 0x0000080001007983 */ /* 0x000ee80000300800 */
[----:B------:R0:W-:Y:S04]  /*49610*/  STL [R1+0x144], R2 ;  /* 0x0001440201007387 */ /* 0x0001e80000100800 */
[----:B0-----:R-:W4:Y:S04]  /*49620*/  LDL.LU R2, [R1] ;  /* 0x0000000001027983 */ /* 0x001f280000300800 */
[----:B------:R-:W4:Y:S04]  /*49630*/  LDL.LU R3, [R1+0x100] ;  /* 0x0001000001037983 */ /* 0x000f280000300800 */
[----:B------:R-:W1:Y:S04]  /*49640*/  LDL.LU R68, [R1+0xfc] ;  /* 0x0000fc0001447983 */ /* 0x000e680000300800 */
        /* <DEDUP_REMOVED lines=8> */
[----:B------:R-:W2:Y:S04]  /*496d0*/  LDL.LU R79, [R1+0x2040] ;  /* 0x00204000014f7983 */ /* 0x000ea80000300800 */
[----:B------:R-:W2:Y:S04]  /*496e0*/  LDL.LU R83, [R1+0x203c] ;  /* 0x00203c0001537983 */ /* 0x000ea80000300800 */
[----:B------:R0:W-:Y:S04]  /*496f0*/  STL [R1+0x13c], R84 ;  /* 0x00013c5401007387 */ /* 0x0001e80000100800 */
[----:B0-----:R-:W2:Y:S04]  /*49700*/  LDL.LU R84, [R1+0xe4] ;  /* 0x0000e40001547983 */ /* 0x001ea80000300800 */
[----:B------:R-:W2:Y:S04]  /*49710*/  LDL.LU R85, [R1+0x2038] ;  /* 0x0020380001557983 */ /* 0x000ea80000300800 */
[----:B------:R-:W2:Y:S04]  /*49720*/  LDL.LU R92, [R1+0x2034] ;  /* 0x00203400015c7983 */ /* 0x000ea80000300800 */
[----:B------:R0:W-:Y:S04]  /*49730*/  STL [R1+0x138], R87 ;  /* 0x0001385701007387 */ /* 0x0001e80000100800 */
[----:B0-----:R-:W3:Y:S01]  /*49740*/  LDL.LU R87, [R1+0xe0] ;  /* 0x0000e00001577983 */ /* 0x001ee20000300800 */
[----:B--2---:R-:W-:-:S03]  /*49750*/  F2FP.BF16.F32.PACK_AB R89, R86, R92 ;  /* 0x0000005c5659723e */ /* 0x004fc600000010ff */
[----:B------:R-:W2:Y:S04]  /*49760*/  LDL.LU R86, [R1+0x2030] ;  /* 0x0020300001567983 */ /* 0x000ea80000300800 */
[----:B------:R0:W2:Y:S04]  /*49770*/  LDL.LU R92, [R1+0x202c] ;  /* 0x00202c00015c7983 */ /* 0x0000a80000300800 */
[----:B------:R0:W-:Y:S04]  /*49780*/  STL [R1+0x134], R89 ;  /* 0x0001345901007387 */ /* 0x0001e80000100800 */
[----:B0-----:R-:W3:Y:S01]  /*49790*/  LDL.LU R89, [R1+0xdc] ;  /* 0x0000dc0001597983 */ /* 0x001ee20000300800 */
[----:B--2---:R-:W-:-:S03]  /*497a0*/  F2FP.BF16.F32.PACK_AB R92, R88, R90 ;  /* 0x0000005a585c723e */ /* 0x004fc600000010ff */
        /* <DEDUP_REMOVED lines=26> */
[----:B------:R0:W2:Y:S02]  /*49950*/  LDL.LU R83, [R1+0x1ff8] ;  /* 0x001ff80001537983 */ /* 0x0000a40000300800 */
[----:B--2---:R-:W-:Y:S02]  /*49960*/  F2FP.BF16.F32.PACK_AB R83, R75, R79 ;  /* 0x0000004f4b53723e */ /* 0x004fe400000010ff */
[----:B------:R-:W2:Y:S04]  /*49970*/  LDL.LU R75, [R1+0x1ff4] ;  /* 0x001ff400014b7983 */ /* 0x000ea80000300800 */
[----:B------:R0:W2:Y:S02]  /*49980*/  LDL.LU R79, [R1+0x1ff0] ;  /* 0x001ff000014f7983 */ /* 0x0000a40000300800 */
[----:B--2---:R-:W-:-:S02]  /*49990*/  F2FP.BF16.F32.PACK_AB R79, R70, R75 ;  /* 0x0000004b464f723e */ /* 0x004fc400000010ff */
[----:B------:R-:W3:Y:S04]  /*499a0*/  LDL.LU R70, [R1+0x1fec] ;  /* 0x001fec0001467983 */ /* 0x000ee80000300800 */
[----:B------:R0:W3:Y:S02]  /*499b0*/  LDL.LU R75, [R1+0x1fe8] ;  /* 0x001fe800014b7983 */ /* 0x0000e40000300800 */
[----:B---3--:R-:W-:Y:S02]  /*499c0*/  F2FP.BF16.F32.PACK_AB R75, R0, R70 ;  /* 0x00000046004b723e */ /* 0x008fe400000010ff */
[----:B------:R-:W2:Y:S04]  /*499d0*/  LDL.LU R0, [R1+0x1fe4] ;  /* 0x001fe40001007983 */ /* 0x000ea80000300800 */
[----:B------:R0:W4:Y:S01]  /*499e0*/  LDL.LU R70, [R1+0x1fe0] ;  /* 0x001fe00001467983 */ /* 0x0001220000300800 */
[----:B-1----:R-:W-:-:S02]  /*499f0*/  F2FP.BF16.F32.PACK_AB R69, R67, R68 ;  /* 0x000000444345723e */ /* 0x002fc400000010ff */
[----:B------:R-:W-:Y:S02]  /*49a00*/  F2FP.BF16.F32.PACK_AB R72, R66, R71 ;  /* 0x000000474248723e */ /* 0x000fe400000010ff */
[----:B------:R-:W-:Y:S02]  /*49a10*/  F2FP.BF16.F32.PACK_AB R74, R65, R73 ;  /* 0x00000049414a723e */ /* 0x000fe400000010ff */
[----:B------:R-:W-:Y:S02]  /*49a20*/  F2FP.BF16.F32.PACK_AB R78, R64, R77 ;  /* 0x0000004d404e723e */ /* 0x000fe400000010ff */
[----:B------:R-:W-:Y:S02]  /*49a30*/  F2FP.BF16.F32.PACK_AB R63, R63, R81 ;  /* 0x000000513f3f723e */ /* 0x000fe400000010ff */
[----:B------:R-:W-:Y:S02]  /*49a40*/  F2FP.BF16.F32.PACK_AB R62, R62, R82 ;  /* 0x000000523e3e723e */ /* 0x000fe400000010ff */
[----:B------:R-:W-:-:S02]  /*49a50*/  F2FP.BF16.F32.PACK_AB R61, R61, R84 ;  /* 0x000000543d3d723e */ /* 0x000fc400000010ff */
[----:B------:R-:W-:Y:S02]  /*49a60*/  F2FP.BF16.F32.PACK_AB R60, R60, R87 ;  /* 0x000000573c3c723e */ /* 0x000fe400000010ff */
[----:B------:R-:W-:Y:S02]  /*49a70*/  F2FP.BF16.F32.PACK_AB R91, R59, R89 ;  /* 0x000000593b5b723e */ /* 0x000fe400000010ff */
[----:B----4-:R-:W-:Y:S02]  /*49a80*/  F2FP.BF16.F32.PACK_AB R70, R2, R3 ;  /* 0x000000030246723e */ /* 0x010fe400000010ff */
[----:B------:R-:W3:Y:S04]  /*49a90*/  LDL.LU R2, [R1+0x1fdc] ;  /* 0x001fdc0001027983 */ /* 0x000ee80000300800 */
[----:B------:R-:W4:Y:S04]  /*49aa0*/  LDL.LU R3, [R1+0x1fd8] ;  /* 0x001fd80001037983 */ /* 0x000f280000300800 */
[----:B------:R-:W2:Y:S04]  /*49ab0*/  LDL.LU R68, [R1+0x1fd4] ;  /* 0x001fd40001447983 */ /* 0x000ea80000300800 */
[----:B------:R1:W-:Y:S04]  /*49ac0*/  STL [R1+0xfc], R69 ;  /* 0x0000fc4501007387 */ /* 0x0003e80000100800 */
[----:B-1----:R-:W2:Y:S04]  /*49ad0*/  LDL.LU R69, [R1+0x1fd0] ;  /* 0x001fd00001457983 */ /* 0x002ea80000300800 */
        /* <DEDUP_REMOVED lines=21> */
[----:B------:R-:W3:Y:S04]  /*49c30*/  LDL.LU R89, [R1+0x1fa4] ;  /* 0x001fa40001597983 */ /* 0x000ee80000300800 */
[----:B------:R1:W-:Y:S04]  /*49c40*/  STL [R1+0xdc], R91 ;  /* 0x0000dc5b01007387 */ /* 0x0003e80000100800 */
[----:B-1----:R-:W3:Y:S01]  /*49c50*/  LDL.LU R91, [R1+0x1fa0] ;  /* 0x001fa000015b7983 */ /* 0x002ee20000300800 */
[----:B--2---:R-:W-:-:S02]  /*49c60*/  F2FP.BF16.F32.PACK_AB R59, R58, R60 ;  /* 0x0000003c3a3b723e */ /* 0x004fc400000010ff */
[----:B------:R-:W-:Y:S02]  /*49c70*/  F2FP.BF16.F32.PACK_AB R58, R57, R61 ;  /* 0x0000003d393a723e */ /* 0x000fe400000010ff */
        /* <DEDUP_REMOVED lines=8> */
[----:B------:R-:W-:Y:S04]  /*49d00*/  STL [R1+0xd0], R57 ;  /* 0x0000d03901007387 */ /* 0x000fe80000100800 */
[----:B------:R-:W-:Y:S01]  /*49d10*/  STL [R1+0xcc], R56 ;  /* 0x0000cc3801007387 */ /* 0x000fe20000100800 */
[----:B---3--:R-:W-:-:S03]  /*49d20*/  F2FP.BF16.F32.PACK_AB R51, R50, R91 ;  /* 0x0000005b3233723e */ /* 0x008fc600000010ff */
[----:B------:R-:W-:Y:S01]  /*49d30*/  STL [R1+0xc8], R55 ;  /* 0x0000c83701007387 */ /* 0x000fe20000100800 */
[----:B------:R-:W-:-:S03]  /*49d40*/  F2FP.BF16.F32.PACK_AB R50, R49, R89 ;  /* 0x000000593132723e */ /* 0x000fc600000010ff */
[----:B------:R-:W-:Y:S04]  /*49d50*/  STL [R1+0xc4], R54 ;  /* 0x0000c43601007387 */ /* 0x000fe80000100800 */
[----:B------:R-:W-:Y:S04]  /*49d60*/  STL [R1+0xc0], R53 ;  /* 0x0000c03501007387 */ /* 0x000fe80000100800 */
[----:B------:R0:W2:Y:S04]  /*49d70*/  LDL.LU R91, [R1+0x1f9c] ;  /* 0x001f9c00015b7983 */ /* 0x0000a80000300800 */
[----:B------:R-:W-:Y:S04]  /*49d80*/  STL [R1+0xbc], R52 ;  /* 0x0000bc3401007387 */ /* 0x000fe80000100800 */
[----:B------:R0:W3:Y:S01]  /*49d90*/  LDL.LU R89, [R1+0x1f98] ;  /* 0x001f980001597983 */ /* 0x0000e20000300800 */
[----:B------:R-:W-:-:S02]  /*49da0*/  F2FP.BF16.F32.PACK_AB R49, R48, R87 ;  /* 0x000000573031723e */ /* 0x000fc400000010ff */
[----:B------:R-:W-:Y:S01]  /*49db0*/  F2FP.BF16.F32.PACK_AB R48, R47, R84 ;  /* 0x000000542f30723e */ /* 0x000fe200000010ff */
[----:B------:R-:W-:Y:S01]  /*49dc0*/  STL [R1+0xb8], R51 ;  /* 0x0000b83301007387 */ /* 0x000fe20000100800 */
[----:B------:R-:W-:-:S03]  /*49dd0*/  F2FP.BF16.F32.PACK_AB R46, R46, R82 ;  /* 0x000000522e2e723e */ /* 0x000fc600000010ff */
[----:B------:R0:W4:Y:S04]  /*49de0*/  LDL.LU R87, [R1+0x1f94] ;  /* 0x001f940001577983 */ /* 0x0001280000300800 */
[----:B------:R-:W-:Y:S01]  /*49df0*/  STL [R1+0xb4], R50 ;  /* 0x0000b43201007387 */ /* 0x000fe20000100800 */
[----:B------:R-:W-:-:S03]  /*49e00*/  F2FP.BF16.F32.PACK_AB R47, R45, R81 ;  /* 0x000000512d2f723e */ /* 0x000fc600000010ff */
[----:B------:R0:W4:Y:S04]  /*49e10*/  LDL.LU R84, [R1+0x1f90] ;  /* 0x001f900001547983 */ /* 0x0001280000300800 */
[----:B------:R-:W-:Y:S04]  /*49e20*/  STL [R1+0xb0], R49 ;  /* 0x0000b03101007387 */ /* 0x000fe80000100800 */
[----:B------:R0:W4:Y:S04]  /*49e30*/  LDL.LU R82, [R1+0x1f8c] ;  /* 0x001f8c0001527983 */ /* 0x0001280000300800 */
[----:B------:R-:W-:Y:S04]  /*49e40*/  STL [R1+0x10], R48 ;  /* 0x0000103001007387 */ /* 0x000fe80000100800 */
[----:B------:R0:W4:Y:S04]  /*49e50*/  LDL.LU R81, [R1+0x1f88] ;  /* 0x001f880001517983 */ /* 0x0001280000300800 */
[----:B------:R1:W-:Y:S04]  /*49e60*/  STL [R1+0x8], R46 ;  /* 0x0000082e01007387 */ /* 0x0003e80000100800 */
[----:B------:R-:W4:Y:S04]  /*49e70*/  LDL.LU R45, [R1+0x60] ;  /* 0x00006000012d7983 */ /* 0x000f280000300800 */
[----:B-1----:R-:W4:Y:S04]  /*49e80*/  LDL.LU R46, [R1+0x5c] ;  /* 0x00005c00012e7983 */ /* 0x002f280000300800 */
[----:B------:R1:W-:Y:S04]  /*49e90*/  STL [R1], R47 ;  /* 0x0000002f01007387 */ /* 0x0003e80000100800 */
        /* <DEDUP_REMOVED lines=17> */
[----:B------:R-:W4:Y:S04]  /*49fb0*/  LDL.S16 R63, [R1+0x200] ;  /* 0x00020000013f7983 */ /* 0x000f280000100600 */
[----:B------:R-:W4:Y:S04]  /*49fc0*/  LDL R88, [R1+0xec0] ;  /* 0x000ec00001587983 */ /* 0x000f280000100800 */
[----:B------:R-:W4:Y:S04]  /*49fd0*/  LDL R90, [R1+0xec4] ;  /* 0x000ec400015a7983 */ /* 0x000f280000100800 */
[----:B------:R-:W4:Y:S01]  /*49fe0*/  LDL R92, [R1+0xeb8] ;  /* 0x000eb800015c7983 */ /* 0x000f220000100800 */
[----:B--2---:R-:W-:-:S03]  /*49ff0*/  F2FP.BF16.F32.PACK_AB R91, R44, R78 ;  /* 0x0000004e2c5b723e */ /* 0x004fc600000010ff */
[----:B------:R0:W2:Y:S04]  /*4a000*/  LDL.LU R78, [R1+0x1f84] ;  /* 0x001f8400014e7983 */ /* 0x0000a80000300800 */
[----:B------:R-:W2:Y:S01]  /*4a010*/  LDL.LU R44, [R1+0x64] ;  /* 0x00006400012c7983 */ /* 0x000ea20000300800 */
[----:B---3--:R-:W-:-:S03]  /*4a020*/  F2FP.BF16.F32.PACK_AB R89, R43, R77 ;  /* 0x0000004d2b59723e */ /* 0x008fc600000010ff */
[----:B------:R0:W3:Y:S04]  /*4a030*/  LDL.LU R77, [R1+0x1f80] ;  /* 0x001f8000014d7983 */ /* 0x0000e80000300800 */
[----:B------:R-:W3:Y:S01]  /*4a040*/  LDL.LU R43, [R1+0x68] ;  /* 0x00006800012b7983 */ /* 0x000ee20000300800 */
[----:B----4-:R-:W-:-:S03]  /*4a050*/  F2FP.BF16.F32.PACK_AB R87, R42, R74 ;  /* 0x0000004a2a57723e */ /* 0x010fc600000010ff */
[----:B------:R0:W4:Y:S04]  /*4a060*/  LDL.LU R74, [R1+0x1f7c] ;  /* 0x001f7c00014a7983 */ /* 0x0001280000300800 */
[----:B------:R-:W4:Y:S01]  /*4a070*/  LDL.LU R42, [R1+0x6c] ;  /* 0x00006c00012a7983 */ /* 0x000f220000300800 */
[----:B------:R-:W-:-:S03]  /*4a080*/  F2FP.BF16.F32.PACK_AB R84, R41, R73 ;  /* 0x000000492954723e */ /* 0x000fc600000010ff */
        /* <DEDUP_REMOVED lines=8> */
[----:B------:R-:W-:Y:S02]  /*4a110*/  F2FP.BF16.F32.PACK_AB R16, R16, R0 ;  /* 0x000000001010723e */ /* 0x000fe400000010ff */
[----:B------:R-:W-:Y:S02]  /*4a120*/  F2FP.BF16.F32.PACK_AB R15, R15, R76 ;  /* 0x0000004c0f0f723e */ /* 0x000fe400000010ff */
[----:B------:R-:W-:Y:S02]  /*4a130*/  F2FP.BF16.F32.PACK_AB R14, R14, R93 ;  /* 0x0000005d0e0e723e */ /* 0x000fe400000010ff */
[----:B------:R-:W-:-:S02]  /*4a140*/  F2FP.BF16.F32.PACK_AB R13, R13, R80 ;  /* 0x000000500d0d723e */ /* 0x000fc400000010ff */
[----:B--2---:R-:W-:Y:S02]  /*4a150*/  F2FP.BF16.F32.PACK_AB R78, R38, R69 ;  /* 0x00000045264e723e */ /* 0x004fe400000010ff */
[----:B------:R0:W2:Y:S04]  /*4a160*/  LDL.LU R69, [R1+0x1f6c] ;  /* 0x001f6c0001457983 */ /* 0x0000a80000300800 */
[----:B------:R-:W2:Y:S01]  /*4a170*/  LDL.LU R38, [R1+0x7c] ;  /* 0x00007c0001267983 */ /* 0x000ea20000300800 */
[----:B---3--:R-:W-:-:S03]  /*4a180*/  F2FP.BF16.F32.PACK_AB R77, R37, R68 ;  /* 0x00000044254d723e */ /* 0x008fc600000010ff */
[----:B------:R0:W3:Y:S04]  /*4a190*/  LDL.LU R68, [R1+0x1f68] ;  /* 0x001f680001447983 */ /* 0x0000e80000300800 */
[----:B------:R-:W2:Y:S04]  /*4a1a0*/  LDL.LU R37, [R1+0x80] ;  /* 0x0000800001257983 */ /* 0x000ea80000300800 */
[----:B------:R0:W2:Y:S04]  /*4a1b0*/  LDL.LU R0, [R1+0x1f64] ;  /* 0x001f640001007983 */ /* 0x0000a80000300800 */
[----:B------:R0:W2:Y:S04]  /*4a1c0*/  LDL.LU R76, [R1+0x1f60] ;  /* 0x001f6000014c7983 */ /* 0x0000a80000300800 */
[----:B------:R-:W2:Y:S04]  /*4a1d0*/  LDL.LU R93, [R1+0x1f5c] ;  /* 0x001f5c00015d7983 */ /* 0x000ea80000300800 */
[----:B------:R0:W2:Y:S01]  /*4a1e0*/  LDL.LU R80, [R1+0x1f58] ;  /* 0x001f580001507983 */ /* 0x0000a20000300800 */
[----:B------:R-:W-:-:S02]  /*4a1f0*/  F2FP.BF16.F32.PACK_AB R21, R21, R3 ;  /* 0x000000031515723e */ /* 0x000fc400000010ff */
[----:B------:R-:W-:Y:S02]  /*4a200*/  F2FP.BF16.F32.PACK_AB R20, R20, R2 ;  /* 0x000000021414723e */ /* 0x000fe400000010ff */
[----:B------:R-:W-:Y:S01]  /*4a210*/  F2FP.BF16.F32.PACK_AB R27, R27, R46 ;  /* 0x0000002e1b1b723e */ /* 0x000fe200000010ff */
[----:B------:R-:W1:Y:S01]  /*4a220*/  LDC.64 R2, c[0x0][0x398] ;  /* 0x0000e600ff027b82 */ /* 0x000e620000000a00 */
[----:B------:R-:W-:-:S07]  /*4a230*/  F2FP.BF16.F32.PACK_AB R67, R30, R43 ;  /* 0x0000002b1e43723e */ /* 0x000fce00000010ff */
[----:B------:R-:W0:Y:S01]  /*4a240*/  LDC R46, c[0x0][0x3b4] ;  /* 0x0000ed00ff2e7b82 */ /* 0x000e220000000800 */
[----:B------:R-:W-:Y:S02]  /*4a250*/  F2FP.BF16.F32.PACK_AB R66, R29, R44 ;  /* 0x0000002c1d42723e */ /* 0x000fe400000010ff */
[----:B------:R-:W-:Y:S02]  /*4a260*/  F2FP.BF16.F32.PACK_AB R65, R28, R45 ;  /* 0x0000002d1c41723e */ /* 0x000fe400000010ff */
[----:B----4-:R-:W-:-:S03]  /*4a270*/  F2FP.BF16.F32.PACK_AB R72, R34, R39 ;  /* 0x000000272248723e */ /* 0x010fc600000010ff */
[----:B------:R-:W4:Y:S01]  /*4a280*/  LDC.64 R28, c[0x0][0x398] ;  /* 0x0000e600ff1c7b82 */ /* 0x000f220000000a00 */
[----:B------:R-:W-:Y:S02]  /*4a290*/  F2FP.BF16.F32.PACK_AB R26, R26, R47 ;  /* 0x0000002f1a1a723e */ /* 0x000fe400000010ff */
[----:B------:R-:W-:-:S05]  /*4a2a0*/  F2FP.BF16.F32.PACK_AB R71, R33, R40 ;  /* 0x000000282147723e */ /* 0x000fca00000010ff */
[----:B------:R-:W0:Y:S01]  /*4a2b0*/  LDC R47, c[0x0][0x3b8] ;  /* 0x0000ee00ff2f7b82 */ /* 0x000e220000000800 */
[----:B-1----:R-:W-:Y:S02]  /*4a2c0*/  ISETP.GE.AND P0, PT, R92, R2, PT ;  /* 0x000000025c00720c */ /* 0x002fe40003f06270 */
[----:B------:R-:W-:Y:S02]  /*4a2d0*/  F2FP.BF16.F32.PACK_AB R25, R25, R48 ;  /* 0x000000301919723e */ /* 0x000fe400000010ff */
[----:B------:R-:W-:-:S03]  /*4a2e0*/  F2FP.BF16.F32.PACK_AB R24, R24, R49 ;  /* 0x000000311818723e */ /* 0x000fc600000010ff */
[----:B------:R-:W1:Y:S01]  /*4a2f0*/  LDC.64 R44, c[0x0][0x398] ;  /* 0x0000e600ff2c7b82 */ /* 0x000e620000000a00 */
[----:B---3--:R-:W-:-:S07]  /*4a300*/  F2FP.BF16.F32.PACK_AB R68, R31, R42 ;  /* 0x0000002a1f44723e */ /* 0x008fce00000010ff */
[----:B------:R-:W3:Y:S01]  /*4a310*/  LDC.64 R30, c[0x0][0x390] ;  /* 0x0000e400ff1e7b82 */ /* 0x000ee20000000a00 */
[----:B--2---:R-:W-:Y:S02]  /*4a320*/  F2FP.BF16.F32.PACK_AB R73, R35, R38 ;  /* 0x000000262349723e */ /* 0x004fe400000010ff */
[----:B------:R-:W-:-:S05]  /*4a330*/  F2FP.BF16.F32.PACK_AB R69, R32, R41 ;  /* 0x000000292045723e */ /* 0x000fca00000010ff */
[----:B------:R-:W2:Y:S01]  /*4a340*/  LDC.64 R34, c[0x0][0x398] ;  /* 0x0000e600ff227b82 */ /* 0x000ea20000000a00 */
[----:B------:R-:W-:Y:S01]  /*4a350*/  F2FP.BF16.F32.PACK_AB R76, R5, R62 ;  /* 0x0000003e054c723e */ /* 0x000fe200000010ff */
[----:B------:R-:W-:-:S06]  /*4a360*/  VIADD R5, R93, 0x1 ;  /* 0x000000015d057836 */ /* 0x000fcc0000000000 */
[----:B------:R-:W1:Y:S01]  /*4a370*/  LDC.64 R32, c[0x0][0x398] ;  /* 0x0000e600ff207b82 */ /* 0x000e620000000a00 */
[----:B------:R-:W-:Y:S02]  /*4a380*/  F2FP.BF16.F32.PACK_AB R80, R86, R4 ;  /* 0x000000045650723e */ /* 0x000fe400000010ff */
[----:B------:R-:W2:Y:S01]  /*4a390*/  LDL R86, [R1+0xebc] ;  /* 0x000ebc0001567983 */ /* 0x000ea20000100800 */
[----:B------:R-:W-:Y:S01]  /*4a3a0*/  ISETP.GE.AND P2, PT, R5, R3, PT ;  /* 0x000000030500720c */ /* 0x000fe20003f46270 */
[----:B0-----:R-:W-:-:S03]  /*4a3b0*/  IMAD R5, R92, R46, RZ ;  /* 0x0000002e5c057224 */ /* 0x001fc600078e02ff */
[----:B------:R-:W0:Y:S01]  /*4a3c0*/  LDC.64 R42, c[0x0][0x398] ;  /* 0x0000e600ff2a7b82 */ /* 0x000e220000000a00 */
[----:B------:R-:W-:Y:S01]  /*4a3d0*/  IMAD R2, R46, 0x80, R5 ;  /* 0x000000802e027824 */ /* 0x000fe200078e0205 */
[----:B---3--:R-:W-:Y:S02]  /*4a3e0*/  LEA R4, P6, R5, R30, 0x1 ;  /* 0x0000001e05047211 */ /* 0x008fe400078c08ff */
[----:B------:R-:W-:Y:S02]  /*4a3f0*/  ISETP.GE.AND P1, PT, R93, R3, PT ;  /* 0x000000035d00720c */ /* 0x000fe40003f26270 */
[----:B------:R-:W-:Y:S02]  /*4a400*/  F2FP.BF16.F32.PACK_AB R74, R36, R37 ;  /* 0x00000025244a723e */ /* 0x000fe400000010ff */
[----:B------:R-:W3:Y:S01]  /*4a410*/  LDC.64 R38, c[0x0][0x398] ;  /* 0x0000e600ff267b82 */ /* 0x000ee20000000a00 */
[----:B------:R-:W-:Y:S02]  /*4a420*/  LEA.HI.X.SX32 R5, R5, R31, 0x1, P6 ;  /* 0x0000001f05057211 */ /* 0x000fe400030f0eff */
[----:B----4-:R-:W-:-:S02]  /*4a430*/  ISETP.LT.AND P0, PT, R93, R29, !P0 ;  /* 0x0000001d5d00720c */ /* 0x010fc40004701270 */
[----:B------:R-:W-:Y:S02]  /*4a440*/  LEA R36, P6, R2, R30, 0x1 ;  /* 0x0000001e02247211 */ /* 0x000fe400078c08ff */
[----:B--2---:R-:W-:Y:S01]  /*4a450*/  ISETP.LT.AND P4, PT, R90, R34, !P1 ;  /* 0x000000225a00720c */ /* 0x004fe20004f81270 */
[----:B------:R-:W2:Y:S01]  /*4a460*/  LDC.64 R40, c[0x0][0x398] ;  /* 0x0000e600ff287b82 */ /* 0x000ea20000000a00 */
[----:B------:R-:W-:Y:S01]  /*4a470*/  F2FP.BF16.F32.PACK_AB R0, R7, R60 ;  /* 0x0000003c0700723e */ /* 0x000fe200000010ff */
[----:B------:R-:W-:Y:S01]  /*4a480*/  IMAD R7, R46, 0x80, R2 ;  /* 0x000000802e077824 */ /* 0x000fe200078e0202 */
[----:B------:R-:W-:Y:S01]  /*4a490*/  LEA.HI.X.SX32 R37, R2, R31, 0x1, P6 ;  /* 0x0000001f02257211 */ /* 0x000fe200030f0eff */
[----:B------:R-:W-:Y:S01]  /*4a4a0*/  IMAD R60, R93, R47, RZ ;  /* 0x0000002f5d3c7224 */ /* 0x000fe200078e02ff */
[----:B-1----:R-:W-:Y:S01]  /*4a4b0*/  ISETP.LT.AND P5, PT, R88, R32, !P1 ;  /* 0x000000205800720c */ /* 0x002fe20004fa1270 */
[----:B------:R-:W-:Y:S01]  /*4a4c0*/  IMAD R2, R46, 0x80, R7 ;  /* 0x000000802e027824 */ /* 0x000fe200078e0207 */
[----:B------:R-:W-:Y:S01]  /*4a4d0*/  PRMT R32, R63, 0x7610, R32 ;  /* 0x000076103f207816 */ /* 0x000fe20000000020 */
[----:B------:R-:W-:-:S04]  /*4a4e0*/  IMAD.WIDE R46, R60, 0x2, R4 ;  /* 0x000000023c2e7825 */ /* 0x000fc800078e0204 */
[----:B------:R-:W-:Y:S01]  /*4a4f0*/  IMAD.WIDE R48, R60, 0x2, R36 ;  /* 0x000000023c307825 */ /* 0x000fe200078e0224 */
[----:B------:R1:W-:Y:S01]  /*4a500*/  @P0 STG.E.U16 desc[UR6][R46.64], R32 ;  /* 0x000000202e000986 */ /* 0x0003e2000c101506 */
[----:B------:R-:W-:-:S03]  /*4a510*/  PRMT R34, R70, 0x7632, R34 ;  /* 0x0000763246227816 */ /* 0x000fc60000000022 */
[----:B------:R4:W-:Y:S01]  /*4a520*/  @P4 STG.E.U16 desc[UR6][R48.64], R70 ;  /* 0x0000004630004986 */ /* 0x0009e2000c101506 */
[----:B0-----:R-:W-:Y:S02]  /*4a530*/  ISETP.LT.AND P4, PT, R92, R42, !P2 ;  /* 0x0000002a5c00720c */ /* 0x001fe40005781270 */
[----:B------:R-:W-:Y:S02]  /*4a540*/  F2FP.BF16.F32.PACK_AB R64, R61, R6 ;  /* 0x000000063d40723e */ /* 0x000fe400000010ff */
[----:B------:R-:W-:Y:S02]  /*4a550*/  F2FP.BF16.F32.PACK_AB R23, R23, R50 ;  /* 0x000000321717723e */ /* 0x000fe400000010ff */
[----:B------:R-:W-:Y:S01]  /*4a560*/  F2FP.BF16.F32.PACK_AB R22, R22, R51 ;  /* 0x000000331616723e */ /* 0x000fe200000010ff */
[----:B-1----:R-:W0:Y:S01]  /*4a570*/  LDC.64 R46, c[0x0][0x398] ;  /* 0x0000e600ff2e7b82 */ /* 0x002e220000000a00 */
[----:B----4-:R-:W4:Y:S04]  /*4a580*/  LDL.S16 R70, [R1+0x208] ;  /* 0x0002080001467983 */ /* 0x010f280000100600 */
[----:B------:R-:W4:Y:S01]  /*4a590*/  LDL.LU.S16 R42, [R1+0x202] ;  /* 0x00020200012a7983 */ /* 0x000f220000300600 */
[----:B------:R-:W-:-:S02]  /*4a5a0*/  LEA R6, P6, R7, R30, 0x1 ;  /* 0x0000001e07067211 */ /* 0x000fc400078c08ff */
[----:B------:R-:W1:Y:S02]  /*4a5b0*/  LDC.64 R48, c[0x0][0x398] ;  /* 0x0000e600ff307b82 */ /* 0x000e640000000a00 */
[----:B------:R-:W-:-:S03]  /*4a5c0*/  LEA.HI.X.SX32 R7, R7, R31, 0x1, P6 ;  /* 0x0000001f07077211 */ /* 0x000fc600030f0eff */
[----:B------:R-:W-:Y:S01]  /*4a5d0*/  IMAD.WIDE R50, R60, 0x2, R6 ;  /* 0x000000023c327825 */ /* 0x000fe200078e0206 */
[----:B------:R-:W-:Y:S02]  /*4a5e0*/  F2FP.BF16.F32.PACK_AB R17, R17, R54 ;  /* 0x000000361111723e */ /* 0x000fe400000010ff */
[----:B------:R-:W-:Y:S02]  /*4a5f0*/  F2FP.BF16.F32.PACK_AB R12, R12, R55 ;  /* 0x000000370c0c723e */ /* 0x000fe400000010ff */
[----:B------:R3:W-:Y:S01]  /*4a600*/  @P5 STG.E.U16 desc[UR6][R50.64], R34 ;  /* 0x0000002232005986 */ /* 0x0007e2000c101506 */
[----:B------:R-:W-:Y:S01]  /*4a610*/  F2FP.BF16.F32.PACK_AB R19, R19, R52 ;  /* 0x000000341313723e */ /* 0x000fe200000010ff */
[----:B------:R-:W0:Y:S01]  /*4a620*/  LDC.64 R54, c[0x0][0x398] ;  /* 0x0000e600ff367b82 */ /* 0x000e220000000a00 */
[----:B------:R-:W-:Y:S02]  /*4a630*/  F2FP.BF16.F32.PACK_AB R18, R18, R53 ;  /* 0x000000351212723e */ /* 0x000fe400000010ff */
[----:B------:R-:W-:-:S05]  /*4a640*/  LEA R30, P6, R2, R30, 0x1 ;  /* 0x0000001e021e7211 */ /* 0x000fca00078c08ff */
[----:B------:R-:W0:Y:S08]  /*4a650*/  LDC.64 R52, c[0x0][0x398] ;  /* 0x0000e600ff347b82 */ /* 0x000e300000000a00 */
[----:B---3--:R-:W3:Y:S01]  /*4a660*/  LDC.64 R50, c[0x0][0x398] ;  /* 0x0000e600ff327b82 */ /* 0x008ee20000000a00 */
[----:B------:R-:W-:Y:S02]  /*4a670*/  LEA.HI.X.SX32 R31, R2, R31, 0x1, P6 ;  /* 0x0000001f021f7211 */ /* 0x000fe400030f0eff */
[----:B------:R-:W-:-:S02]  /*4a680*/  ISETP.LT.AND P5, PT, R90, R38, !P2 ;  /* 0x000000265a00720c */ /* 0x000fc400057a1270 */
[----:B--2---:R-:W-:Y:S01]  /*4a690*/  ISETP.LT.AND P6, PT, R88, R40, !P2 ;  /* 0x000000285800720c */ /* 0x004fe200057c1270 */
[----:B------:R-:W-:Y:S01]  /*4a6a0*/  VIADD R29, R93, 0x2 ;  /* 0x000000025d1d7836 */ /* 0x000fe20000000000 */
[----:B------:R-:W-:Y:S01]  /*4a6b0*/  F2FP.BF16.F32.PACK_AB R11, R11, R56 ;  /* 0x000000380b0b723e */ /* 0x000fe200000010ff */
[----:B------:R-:W2:Y:S01]  /*4a6c0*/  LDC R38, c[0x0][0x398] ;  /* 0x0000e600ff267b82 */ /* 0x000ea20000000800 */
[----:B------:R-:W-:Y:S02]  /*4a6d0*/  F2FP.BF16.F32.PACK_AB R10, R10, R57 ;  /* 0x000000390a0a723e */ /* 0x000fe400000010ff */
[----:B------:R-:W-:Y:S02]  /*4a6e0*/  F2FP.BF16.F32.PACK_AB R9, R9, R58 ;  /* 0x0000003a0909723e */ /* 0x000fe400000010ff */
[----:B------:R-:W-:Y:S02]  /*4a6f0*/  F2FP.BF16.F32.PACK_AB R8, R59, R8 ;  /* 0x000000083b08723e */ /* 0x000fe400000010ff */
[----:B------:R-:W-:Y:S01]  /*4a700*/  PRMT R32, R80, 0x7632, R32 ;  /* 0x0000763250207816 */ /* 0x000fe20000000020 */
[----:B------:R-:W0:Y:S01]  /*4a710*/  LDC R40, c[0x0][0x398] ;  /* 0x0000e600ff287b82 */ /* 0x000e220000000800 */
[----:B------:R-:W-:Y:S01]  /*4a720*/  ISETP.GE.AND P0, PT, R29, R3, PT ;  /* 0x000000031d00720c */ /* 0x000fe20003f06270 */
[----:B------:R-:W-:Y:S01]  /*4a730*/  VIADD R29, R93, 0x3 ;  /* 0x000000035d1d7836 */ /* 0x000fe20000000000 */
[----:B------:R-:W-:-:S05]  /*4a740*/  ISETP.LT.AND P1, PT, R86, R44, !P1 ;  /* 0x0000002c5600720c */ /* 0x000fca0004f21270 */
[----:B------:R-:W1:Y:S01]  /*4a750*/  LDC R44, c[0x0][0x3b8] ;  /* 0x0000ee00ff2c7b82 */ /* 0x000e620000000800 */
[----:B0-----:R-:W-:-:S07]  /*4a760*/  ISETP.LT.AND P2, PT, R86, R46, !P2 ;  /* 0x0000002e5600720c */ /* 0x001fce0005741270 */
[----:B------:R-:W0:Y:S01]  /*4a770*/  LDC R46, c[0x0][0x398] ;  /* 0x0000e600ff2e7b82 */ /* 0x000e220000000800 */
[C---:B-1----:R-:W-:Y:S02]  /*4a780*/  IMAD.IADD R2, R60.reuse, 0x1, R44 ;  /* 0x000000013c027824 */ /* 0x042fe400078e022c */
[----:B------:R-:W-:-:S04]  /*4a790*/  IMAD.WIDE R60, R60, 0x2, R30 ;  /* 0x000000023c3c7825 */ /* 0x000fc800078e021e */
[C---:B------:R-:W-:Y:S01]  /*4a7a0*/  IMAD.WIDE R56, R2.reuse, 0x2, R4 ;  /* 0x0000000202387825 */ /* 0x040fe200078e0204 */
[----:B------:R-:W-:Y:S03]  /*4a7b0*/  @P1 STG.E.U16 desc[UR6][R60.64], R80 ;  /* 0x000000503c001986 */ /* 0x000fe6000c101506 */
[----:B------:R-:W-:-:S04]  /*4a7c0*/  IMAD.WIDE R58, R2, 0x2, R36 ;  /* 0x00000002023a7825 */ /* 0x000fc800078e0224 */
[----:B------:R-:W-:Y:S01]  /*4a7d0*/  IMAD.WIDE R62, R2, 0x2, R6 ;  /* 0x00000002023e7825 */ /* 0x000fe200078e0206 */
[----:B------:R-:W-:Y:S02]  /*4a7e0*/  ISETP.GE.AND P1, PT, R29, R3, PT ;  /* 0x000000031d00720c */ /* 0x000fe40003f26270 */
[----:B----4-:R-:W-:Y:S02]  /*4a7f0*/  PRMT R34, R42, 0x7610, R34 ;  /* 0x000076102a227816 */ /* 0x010fe40000000022 */
[----:B------:R-:W-:Y:S01]  /*4a800*/  PRMT R29, R76, 0x7632, R29 ;  /* 0x000076324c1d7816 */ /* 0x000fe2000000001d */
[----:B------:R-:W1:Y:S02]  /*4a810*/  LDC R42, c[0x0][0x398] ;  /* 0x0000e600ff2a7b82 */ /* 0x000e640000000800 */
[----:B------:R4:W-:Y:S01]  /*4a820*/  @P4 STG.E.U16 desc[UR6][R56.64], R34 ;  /* 0x0000002238004986 */ /* 0x0009e2000c101506 */
[----:B---3--:R-:W-:-:S03]  /*4a830*/  ISETP.LT.AND P4, PT, R90, R50, !P0 ;  /* 0x000000325a00720c */ /* 0x008fc60004781270 */
[----:B------:R3:W-:Y:S01]  /*4a840*/  @P5 STG.E.U16 desc[UR6][R58.64], R32 ;  /* 0x000000203a005986 */ /* 0x0007e2000c101506 */
[----:B------:R-:W-:Y:S01]  /*4a850*/  ISETP.LT.AND P5, PT, R88, R54, !P0 ;  /* 0x000000365800720c */ /* 0x000fe200047a1270 */
[----:B------:R-:W0:Y:S02]  /*4a860*/  LDC R50, c[0x0][0x398] ;  /* 0x0000e600ff327b82 */ /* 0x000e240000000800 */
[----:B------:R-:W-:Y:S01]  /*4a870*/  @P6 STG.E.U16 desc[UR6][R62.64], R76 ;  /* 0x0000004c3e006986 */ /* 0x000fe2000c101506 */
[----:B------:R-:W-:Y:S02]  /*4a880*/  ISETP.LT.AND P6, PT, R92, R48, !P0 ;  /* 0x000000305c00720c */ /* 0x000fe400047c1270 */
[----:B------:R-:W-:Y:S02]  /*4a890*/  ISETP.LT.AND P0, PT, R86, R52, !P0 ;  /* 0x000000345600720c */ /* 0x000fe40004701270 */
[----:B----4-:R-:W-:Y:S01]  /*4a8a0*/  PRMT R34, R70, 0x7610, R34 ;  /* 0x0000761046227816 */ /* 0x010fe20000000022 */
[C---:B------:R-:W-:Y:S01]  /*4a8b0*/  IMAD.WIDE R56, R2.reuse, 0x2, R30 ;  /* 0x0000000202387825 */ /* 0x040fe200078e021e */
[----:B------:R-:W4:Y:S01]  /*4a8c0*/  LDL.LU.S16 R70, [R1+0x20a] ;  /* 0x00020a0001467983 */ /* 0x000f220000300600 */
[----:B------:R-:W0:Y:S03]  /*4a8d0*/  LDC R48, c[0x0][0x398] ;  /* 0x0000e600ff307b82 */ /* 0x000e260000000800 */
[----:B------:R-:W4:Y:S01]  /*4a8e0*/  LDL.LU R86, [R1+0x1f54] ;  /* 0x001f540001567983 */ /* 0x000f220000300800 */
[----:B---3--:R-:W-:-:S03]  /*4a8f0*/  IMAD.IADD R32, R2, 0x1, R44 ;  /* 0x0000000102207824 */ /* 0x008fc600078e022c */
[----:B------:R-:W0:Y:S01]  /*4a900*/  LDL.LU R52, [R1+0xebc] ;  /* 0x000ebc0001347983 */ /* 0x000e220000300800 */
[C---:B------:R-:W-:Y:S01]  /*4a910*/  IMAD.WIDE R58, R32.reuse, 0x2, R4 ;  /* 0x00000002203a7825 */ /* 0x040fe200078e0204 */
[----:B------:R-:W3:Y:S02]  /*4a920*/  LDC R44, c[0x0][0x398] ;  /* 0x0000e600ff2c7b82 */ /* 0x000ee40000000800 */
[----:B------:R2:W-:Y:S04]  /*4a930*/  @P2 STG.E.U16 desc[UR6][R56.64], R29 ;  /* 0x0000001d38002986 */ /* 0x0005e8000c101506 */
[----:B------:R-:W-:Y:S01]  /*4a940*/  @P6 STG.E.U16 desc[UR6][R58.64], R34 ;  /* 0x000000223a006986 */ /* 0x000fe2000c101506 */
[----:B--2---:R-:W-:-:S05]  /*4a950*/  IMAD.WIDE R56, R32, 0x2, R36 ;  /* 0x0000000220387825 */ /* 0x004fca00078e0224 */
[----:B------:R2:W-:Y:S01]  /*4a960*/  @P4 STG.E.U16 desc[UR6][R56.64], R75 ;  /* 0x0000004b38004986 */ /* 0x0005e2000c101506 */
[----:B------:R-:W-:-:S03]  /*4a970*/  ISETP.LT.AND P4, PT, R88, R38, !P1 ;  /* 0x000000265800720c */ /* 0x000fc60004f81270 */
[----:B------:R-:W3:Y:S04]  /*4a980*/  LDL.LU R88, [R1+0x1f50] ;  /* 0x001f500001587983 */ /* 0x000ee80000300800 */
[----:B------:R-:W3:Y:S01]  /*4a990*/  LDL.S16 R80, [R1+0x210] ;  /* 0x0002100001507983 */ /* 0x000ee20000100600 */
[----:B------:R-:W-:-:S05]  /*4a9a0*/  VIADD R2, R93, 0x4 ;  /* 0x000000045d027836 */ /* 0x000fca0000000000 */
[----:B------:R-:W-:Y:S02]  /*4a9b0*/  ISETP.GE.AND P2, PT, R2, R3, PT ;  /* 0x000000030200720c */ /* 0x000fe40003f46270 */
[----:B------:R-:W-:Y:S02]  /*4a9c0*/  PRMT R2, R75, 0x7632, R2 ;  /* 0x000076324b027816 */ /* 0x000fe40000000002 */
[----:B--2---:R-:W2:Y:S01]  /*4a9d0*/  LDC R75, c[0x0][0x3b8] ;  /* 0x0000ee00ff4b7b82 */ /* 0x004ea20000000800 */
[----:B------:R-:W-:Y:S01]  /*4a9e0*/  IMAD.WIDE R58, R32, 0x2, R6 ;  /* 0x00000002203a7825 */ /* 0x000fe200078e0206 */
[----:B------:R-:W-:-:S03]  /*4a9f0*/  ISETP.LT.AND P6, PT, R92, R28, !P1 ;  /* 0x0000001c5c00720c */ /* 0x000fc60004fc1270 */
[----:B------:R-:W-:Y:S01]  /*4aa00*/  IMAD.WIDE R28, R32, 0x2, R30 ;  /* 0x00000002201c7825 */ /* 0x000fe200078e021e */
[----:B------:R-:W-:Y:S01]  /*4aa10*/  @P5 STG.E.U16 desc[UR6][R58.64], R2 ;  /* 0x000000023a005986 */ /* 0x000fe2000c101506 */
[----:B------:R-:W-:Y:S02]  /*4aa20*/  ISETP.LT.AND P5, PT, R90, R40, !P1 ;  /* 0x000000285a00720c */ /* 0x000fe40004fa1270 */
[----:B------:R-:W-:Y:S01]  /*4aa30*/  PRMT R34, R64, 0x7632, R34 ;  /* 0x0000763240227816 */ /* 0x000fe20000000022 */
[----:B------:R1:W-:Y:S01]  /*4aa40*/  @P0 STG.E.U16 desc[UR6][R28.64], R64 ;  /* 0x000000401c000986 */ /* 0x0003e2000c101506 */
[----:B------:R-:W-:-:S03]  /*4aa50*/  PRMT R40, R0, 0x7632, R40 ;  /* 0x0000763200287816 */ /* 0x000fc60000000028 */
[----:B-1----:R-:W3:Y:S01]  /*4aa60*/  LDL.LU R64, [R1+0xec0] ;  /* 0x000ec00001407983 */ /* 0x002ee20000300800 */
[----:B--2---:R-:W-:-:S04]  /*4aa70*/  IMAD.IADD R32, R32, 0x1, R75 ;  /* 0x0000000120207824 */ /* 0x004fc800078e024b */
[----:B------:R-:W-:-:S04]  /*4aa80*/  IMAD.WIDE R28, R32, 0x2, R4 ;  /* 0x00000002201c7825 */ /* 0x000fc800078e0204 */
[----:B------:R-:W-:-:S04]  /*4aa90*/  IMAD.WIDE R56, R32, 0x2, R36 ;  /* 0x0000000220387825 */ /* 0x000fc800078e0224 */
[----:B------:R-:W-:-:S04]  /*4aaa0*/  IMAD.WIDE R58, R32, 0x2, R6 ;  /* 0x00000002203a7825 */ /* 0x000fc800078e0206 */
[----:B------:R-:W-:-:S04]  /*4aab0*/  IMAD.WIDE R60, R32, 0x2, R30 ;  /* 0x00000002203c7825 */ /* 0x000fc800078e021e */
[----:B------:R-:W-:Y:S02]  /*4aac0*/  IMAD.IADD R32, R32, 0x1, R75 ;  /* 0x0000000120207824 */ /* 0x000fe400078e024b */
[----:B------:R-:W-:-:S05]  /*4aad0*/  VIADD R2, R93, 0x5 ;  /* 0x000000055d027836 */ /* 0x000fca0000000000 */
[----:B------:R-:W-:Y:S02]  /*4aae0*/  ISETP.GE.AND P0, PT, R2, R3, PT ;  /* 0x000000030200720c */ /* 0x000fe40003f06270 */
[----:B------:R-:W-:Y:S02]  /*4aaf0*/  PRMT R2, R79, 0x7632, R2 ;  /* 0x000076324f027816 */ /* 0x000fe40000000002 */
[----:B----4-:R-:W-:Y:S02]  /*4ab00*/  PRMT R38, R70, 0x7610, R38 ;  /* 0x0000761046267816 */ /* 0x010fe40000000026 */
[----:B0-----:R-:W-:-:S03]  /*4ab10*/  ISETP.LT.AND P1, PT, R52, R46, !P1 ;  /* 0x0000002e3400720c */ /* 0x001fc60004f21270 */
[----:B------:R0:W-:Y:S01]  /*4ab20*/  @P6 STG.E.U16 desc[UR6][R28.64], R38 ;  /* 0x000000261c006986 */ /* 0x0001e2000c101506 */
[----:B---3--:R-:W-:Y:S01]  /*4ab30*/  ISETP.LT.AND P6, PT, R92, R44, !P2 ;  /* 0x0000002c5c00720c */ /* 0x008fe200057c1270 */
[----:B------:R-:W1:Y:S02]  /*4ab40*/  LDC R46, c[0x0][0x398] ;  /* 0x0000e600ff2e7b82 */ /* 0x000e640000000800 */
[----:B------:R2:W-:Y:S01]  /*4ab50*/  @P5 STG.E.U16 desc[UR6][R56.64], R34 ;  /* 0x0000002238005986 */ /* 0x0005e2000c101506 */
[----:B------:R-:W-:-:S03]  /*4ab60*/  ISETP.LT.AND P5, PT, R90, R42, !P2 ;  /* 0x0000002a5a00720c */ /* 0x000fc600057a1270 */
[----:B------:R3:W-:Y:S02]  /*4ab70*/  @P4 STG.E.U16 desc[UR6][R58.64], R0 ;  /* 0x000000003a004986 */ /* 0x0007e4000c101506 */
[----:B------:R-:W4:Y:S02]  /*4ab80*/  LDC R44, c[0x0][0x398] ;  /* 0x0000e600ff2c7b82 */ /* 0x000f240000000800 */
[----:B------:R3:W-:Y:S01]  /*4ab90*/  @P1 STG.E.U16 desc[UR6][R60.64], R40 ;  /* 0x000000283c001986 */ /* 0x0007e2000c101506 */
[----:B0-----:R-:W-:-:S03]  /*4aba0*/  IMAD.WIDE R28, R32, 0x2, R4 ;  /* 0x00000002201c7825 */ /* 0x001fc600078e0204 */
[----:B------:R-:W4:Y:S01]  /*4abb0*/  LDL.LU R90, [R1+0x1f4c] ;  /* 0x001f4c00015a7983 */ /* 0x000f220000300800 */
[----:B--2---:R-:W-:Y:S01]  /*4abc0*/  IMAD.WIDE R56, R32, 0x2, R36 ;  /* 0x0000000220387825 */ /* 0x004fe200078e0224 */
[----:B------:R-:W0:Y:S02]  /*4abd0*/  LDC R34, c[0x0][0x398] ;  /* 0x0000e600ff227b82 */ /* 0x000e240000000800 */
[----:B------:R-:W2:Y:S01]  /*4abe0*/  LDL.LU.S16 R70, [R1+0x212] ;  /* 0x0002120001467983 */ /* 0x000ea20000300600 */
[----:B---3--:R-:W-:-:S05]  /*4abf0*/  VIADD R0, R93, 0x6 ;  /* 0x000000065d007836 */ /* 0x008fca0000000000 */
[----:B------:R-:W-:Y:S01]  /*4ac00*/  ISETP.GE.AND P1, PT, R0, R3, PT ;  /* 0x000000030000720c */ /* 0x000fe20003f26270 */
[----:B------:R-:W3:Y:S01]  /*4ac10*/  LDC R40, c[0x0][0x398] ;  /* 0x0000e600ff287b82 */ /* 0x000ee20000000800 */
[----:B------:R-:W-:-:S05]  /*4ac20*/  PRMT R0, R80, 0x7610, R0 ;  /* 0x0000761050007816 */ /* 0x000fca0000000000 */
[----:B------:R-:W-:Y:S02]  /*4ac30*/  @P6 STG.E.U16 desc[UR6][R28.64], R0 ;  /* 0x000000001c006986 */ /* 0x000fe4000c101506 */
[----:B------:R-:W0:Y:S02]  /*4ac40*/  LDC R38, c[0x0][0x398] ;  /* 0x0000e600ff267b82 */ /* 0x000e240000000800 */
[----:B------:R1:W-:Y:S06]  /*4ac50*/  @P5 STG.E.U16 desc[UR6][R56.64], R79 ;  /* 0x0000004f38005986 */ /* 0x0003ec000c101506 */
[----:B------:R-:W2:Y:S01]  /*4ac60*/  LDC R42, c[0x0][0x398] ;  /* 0x0000e600ff2a7b82 */ /* 0x000ea20000000800 */
[----:B-1----:R-:W4:Y:S01]  /*4ac70*/  LDL.LU R79, [R1+0xec4] ;  /* 0x000ec400014f7983 */ /* 0x002f220000300800 */
[----:B------:R-:W-:Y:S01]  /*4ac80*/  IMAD.WIDE R58, R32, 0x2, R6 ;  /* 0x00000002203a7825 */ /* 0x000fe200078e0206 */
[----:B------:R-:W-:-:S02]  /*4ac90*/  ISETP.LT.AND P4, PT, R64, R50, !P2 ;  /* 0x000000324000720c */ /* 0x000fc40005781270 */
[----:B------:R-:W-:-:S03]  /*4aca0*/  ISETP.LT.AND P2, PT, R52, R46, !P2 ;  /* 0x0000002e3400720c */ /* 0x000fc60005741270 */
[----:B------:R-:W1:Y:S01]  /*4acb0*/  LDC R50, c[0x0][0x398] ;  /* 0x0000e600ff327b82 */ /* 0x000e620000000800 */
[----:B------:R-:W-:-:S07]  /*4acc0*/  IMAD.WIDE R60, R32, 0x2, R30 ;  /* 0x00000002203c7825 */ /* 0x000fce00078e021e */
[----:B------:R3:W-:Y:S01]  /*4acd0*/  @P4 STG.E.U16 desc[UR6][R58.64], R2 ;  /* 0x000000023a004986 */ /* 0x0007e2000c101506 */
[----:B0-----:R-:W-:Y:S01]  /*4ace0*/  ISETP.LT.AND P6, PT, R52, R38, !P0 ;  /* 0x000000263400720c */ /* 0x001fe200047c1270 */
[----:B------:R-:W-:Y:S01]  /*4acf0*/  IMAD.IADD R32, R32, 0x1, R75 ;  /* 0x0000000120207824 */ /* 0x000fe200078e024b */
[----:B---3--:R-:W-:Y:S01]  /*4ad00*/  ISETP.LT.AND P4, PT, R64, R40, !P0 ;  /* 0x000000284000720c */ /* 0x008fe20004781270 */
[----:B------:R0:W-:Y:S01]  /*4ad10*/  @P2 STG.E.U16 desc[UR6][R60.64], R8 ;  /* 0x000000083c002986 */ /* 0x0001e2000c101506 */
[----:B------:R-:W-:Y:S01]  /*4ad20*/  ISETP.LT.AND P2, PT, R92, R34, !P0 ;  /* 0x000000225c00720c */ /* 0x000fe20004741270 */
[C---:B------:R-:W-:Y:S01]  /*4ad30*/  IMAD.WIDE R28, R32.reuse, 0x2, R4 ;  /* 0x00000002201c7825 */ /* 0x040fe200078e0204 */
[----:B------:R-:W3:Y:S03]  /*4ad40*/  LDC R46, c[0x0][0x398] ;  /* 0x0000e600ff2e7b82 */ /* 0x000ee60000000800 */
[----:B------:R-:W-:-:S04]  /*4ad50*/  IMAD.WIDE R56, R32, 0x2, R36 ;  /* 0x0000000220387825 */ /* 0x000fc800078e0224 */
[C---:B------:R-:W-:Y:S01]  /*4ad60*/  IMAD.WIDE R58, R32.reuse, 0x2, R6 ;  /* 0x00000002203a7825 */ /* 0x040fe200078e0206 */
[----:B------:R-:W1:Y:S03]  /*4ad70*/  LDC R40, c[0x0][0x398] ;  /* 0x0000e600ff287b82 */ /* 0x000e660000000800 */
[----:B0-----:R-:W-:Y:S01]  /*4ad80*/  IMAD.WIDE R60, R32, 0x2, R30 ;  /* 0x00000002203c7825 */ /* 0x001fe200078e021e */
[----:B------:R-:W-:-:S03]  /*4ad90*/  PRMT R34, R9, 0x7632, R34 ;  /* 0x0000763209227816 */ /* 0x000fc60000000022 */
[----:B------:R-:W-:Y:S01]  /*4ada0*/  IMAD.IADD R32, R32, 0x1, R75 ;  /* 0x0000000120207824 */ /* 0x000fe200078e024b */
[----:B------:R-:W0:Y:S01]  /*4adb0*/  LDC R38, c[0x0][0x398] ;  /* 0x0000e600ff267b82 */ /* 0x000e220000000800 */
[----:B--2---:R-:W-:-:S05]  /*4adc0*/  PRMT R8, R70, 0x7610, R8 ;  /* 0x0000761046087816 */ /* 0x004fca0000000008 */
[----:B------:R-:W-:Y:S01]  /*4add0*/  @P2 STG.E.U16 desc[UR6][R28.64], R8 ;  /* 0x000000081c002986 */ /* 0x000fe2000c101506 */
[----:B-1----:R-:W-:Y:S02]  /*4ade0*/  ISETP.LT.AND P2, PT, R92, R50, !P1 ;  /* 0x000000325c00720c */ /* 0x002fe40004f41270 */
[----:B------:R-:W-:Y:S01]  /*4adf0*/  PRMT R2, R8, 0x7632, R2 ;  /* 0x0000763208027816 */ /* 0x000fe20000000002 */
[----:B------:R-:W2:Y:S04]  /*4ae00*/  LDL.LU R92, [R1+0x1f48] ;  /* 0x001f4800015c7983 */ /* 0x000ea80000300800 */
[----:B------:R-:W2:Y:S04]  /*4ae10*/  LDL.S16 R63, [R1+0x130] ;  /* 0x00013000013f7983 */ /* 0x000ea80000100600 */
[----:B------:R-:W2:Y:S04]  /*4ae20*/  LDL.LU.S16 R70, [R1+0x132] ;  /* 0x0001320001467983 */ /* 0x000ea80000300600 */
[----:B------:R-:W2:Y:S04]  /*4ae30*/  LDL.S16 R62, [R1+0x134] ;  /* 0x00013400013e7983 */ /* 0x000ea80000100600 */
[----:B------:R-:W2:Y:S01]  /*4ae40*/  LDL.LU.S16 R80, [R1+0x136] ;  /* 0x0001360001507983 */ /* 0x000ea20000300600 */
[----:B----4-:R-:W-:-:S02]  /*4ae50*/  ISETP.LT.AND P5, PT, R79, R48, !P0 ;  /* 0x000000304f00720c */ /* 0x010fc400047a1270 */
[----:B------:R-:W1:Y:S11]  /*4ae60*/  LDC R48, c[0x0][0x398] ;  /* 0x0000e600ff307b82 */ /* 0x000e760000000800 */
[----:B------:R-:W-:Y:S04]  /*4ae70*/  @P5 STG.E.U16 desc[UR6][R56.64], R2 ;  /* 0x0000000238005986 */ /* 0x000fe8000c101506 */
[----:B------:R4:W-:Y:S04]  /*4ae80*/  @P4 STG.E.U16 desc[UR6][R58.64], R9 ;  /* 0x000000093a004986 */ /* 0x0009e8000c101506 */
[----:B------:R-:W-:Y:S01]  /*4ae90*/  @P6 STG.E.U16 desc[UR6][R60.64], R34 ;  /* 0x000000223c006986 */ /* 0x000fe2000c101506 */
[----:B----4-:R-:W-:Y:S01]  /*4aea0*/  IMAD.WIDE R8, R32, 0x2, R4 ;  /* 0x0000000220087825 */ /* 0x010fe200078e0204 */
[----:B------:R-:W-:-:S04]  /*4aeb0*/  PRMT R2, R83, 0x7632, R2 ;  /* 0x0000763253027816 */ /* 0x000fc80000000002 */
[----:B------:R4:W-:Y:S04]  /*4aec0*/  @P2 STG.E.U16 desc[UR6][R8.64], R83 ;  /* 0x0000005308002986 */ /* 0x0009e8000c101506 */
[----:B----4-:R-:W4:Y:S01]  /*4aed0*/  LDL.LU R83, [R1+0xeb8] ;  /* 0x000eb80001537983 */ /* 0x010f220000300800 */
[----:B------:R-:W-:Y:S02]  /*4aee0*/  ISETP.LT.AND P5, PT, R79, R44, !P1 ;  /* 0x0000002c4f00720c */ /* 0x000fe40004fa1270 */
[----:B------:R-:W-:Y:S01]  /*4aef0*/  ISETP.LT.AND P4, PT, R64, R42, !P1 ;  /* 0x0000002a4000720c */ /* 0x000fe20004f81270 */
[----:B------:R-:W-:Y:S01]  /*4af00*/  IMAD.WIDE R28, R32, 0x2, R36 ;  /* 0x00000002201c7825 */ /* 0x000fe200078e0224 */
[----:B---3--:R-:W-:Y:S01]  /*4af10*/  ISETP.LT.AND P6, PT, R52, R46, !P1 ;  /* 0x0000002e3400720c */ /* 0x008fe20004fc1270 */
[----:B------:R-:W3:Y:S08]  /*4af20*/  LDC R42, c[0x0][0x398] ;  /* 0x0000e600ff2a7b82 */ /* 0x000ef00000000800 */
[----:B------:R-:W2:Y:S01]  /*4af30*/  LDC R46, c[0x0][0x398] ;  /* 0x0000e600ff2e7b82 */ /* 0x000ea20000000800 */
[----:B------:R-:W-:Y:S01]  /*4af40*/  IMAD.WIDE R56, R32, 0x2, R6 ;  /* 0x0000000220387825 */ /* 0x000fe200078e0206 */
[----:B------:R-:W-:-:S03]  /*4af50*/  PRMT R34, R10, 0x7632, R34 ;  /* 0x000076320a227816 */ /* 0x000fc60000000022 */
[----:B------:R-:W-:Y:S01]  /*4af60*/  IMAD.WIDE R58, R32, 0x2, R30 ;  /* 0x00000002203a7825 */ /* 0x000fe200078e021e */
[----:B------:R-:W-:Y:S02]  /*4af70*/  @P5 STG.E.U16 desc[UR6][R28.64], R2 ;  /* 0x000000021c005986 */ /* 0x000fe4000c101506 */
[----:B------:R-:W2:Y:S01]  /*4af80*/  LDC R44, c[0x0][0x398] ;  /* 0x0000e600ff2c7b82 */ /* 0x000ea20000000800 */
[C---:B------:R-:W-:Y:S01]  /*4af90*/  VIADD R0, R93.reuse, 0x7 ;  /* 0x000000075d007836 */ /* 0x040fe20000000000 */
[----:B------:R0:W-:Y:S04]  /*4afa0*/  @P4 STG.E.U16 desc[UR6][R56.64], R10 ;  /* 0x0000000a38004986 */ /* 0x0001e8000c101506 */
[----:B------:R1:W-:Y:S01]  /*4afb0*/  @P6 STG.E.U16 desc[UR6][R58.64], R34 ;  /* 0x000000223a006986 */ /* 0x0003e2000c101506 */
[----:B------:R-:W-:Y:S01]  /*4afc0*/  ISETP.GE.AND P0, PT, R0, R3, PT ;  /* 0x000000030000720c */ /* 0x000fe20003f06270 */
[----:B------:R-:W-:Y:S01]  /*4afd0*/  VIADD R0, R93, 0x8 ;  /* 0x000000085d007836 */ /* 0x000fe20000000000 */
[----:B0-----:R-:W0:Y:S08]  /*4afe0*/  LDC R10, c[0x0][0x398] ;  /* 0x0000e600ff0a7b82 */ /* 0x001e300000000800 */
[----:B-1----:R-:W1:Y:S01]  /*4aff0*/  LDC R34, c[0x0][0x398] ;  /* 0x0000e600ff227b82 */ /* 0x002e620000000800 */
[----:B------:R-:W-:-:S02]  /*4b000*/  ISETP.LT.AND P5, PT, R79, R38, !P0 ;  /* 0x000000264f00720c */ /* 0x000fc400047a1270 */
[-C--:B------:R-:W-:Y:S01]  /*4b010*/  ISETP.GE.AND P1, PT, R0, R3.reuse, PT ;  /* 0x000000030000720c */ /* 0x080fe20003f26270 */
[----:B------:R-:W-:Y:S01]  /*4b020*/  VIADD R0, R93, 0x9 ;  /* 0x000000095d007836 */ /* 0x000fe20000000000 */
[----:B------:R-:W-:Y:S01]  /*4b030*/  ISETP.LT.AND P4, PT, R64, R48, !P0 ;  /* 0x000000304000720c */ /* 0x000fe20004781270 */
[----:B------:R-:W-:Y:S01]  /*4b040*/  IMAD.IADD R32, R32, 0x1, R75 ;  /* 0x0000000120207824 */ /* 0x000fe200078e024b */
[----:B------:R-:W-:Y:S01]  /*4b050*/  PRMT R2, R11, 0x7632, R2 ;  /* 0x000076320b027816 */ /* 0x000fe20000000002 */
[----:B------:R-:W0:Y:S01]  /*4b060*/  LDC R38, c[0x0][0x398] ;  /* 0x0000e600ff267b82 */ /* 0x000e220000000800 */
[----:B------:R-:W-:Y:S01]  /*4b070*/  ISETP.GE.AND P2, PT, R0, R3, PT ;  /* 0x000000030000720c */ /* 0x000fe20003f46270 */
[----:B------:R-:W-:Y:S01]  /*4b080*/  IMAD.WIDE R8, R32, 0x2, R4 ;  /* 0x0000000220087825 */ /* 0x000fe200078e0204 */
[----:B------:R-:W-:-:S03]  /*4b090*/  PRMT R0, R85, 0x7632, R0 ;  /* 0x0000763255007816 */ /* 0x000fc60000000000 */
[C---:B------:R-:W-:Y:S02]  /*4b0a0*/  IMAD.WIDE R28, R32.reuse, 0x2, R36 ;  /* 0x00000002201c7825 */ /* 0x040fe400078e0224 */
[----:B------:R-:W0:Y:S02]  /*4b0b0*/  LDC R48, c[0x0][0x398] ;  /* 0x0000e600ff307b82 */ /* 0x000e240000000800 */
[----:B------:R-:W-:-:S04]  /*4b0c0*/  IMAD.WIDE R56, R32, 0x2, R6 ;  /* 0x0000000220387825 */ /* 0x000fc800078e0206 */
[C---:B------:R-:W-:Y:S01]  /*4b0d0*/  IMAD.WIDE R58, R32.reuse, 0x2, R30 ;  /* 0x00000002203a7825 */ /* 0x040fe200078e021e */
[----:B------:R-:W-:Y:S02]  /*4b0e0*/  IADD3 R32, PT, PT, R32, R75, RZ ;  /* 0x0000004b20207210 */ /* 0x000fe40007ffe0ff */
[----:B----4-:R-:W-:Y:S02]  /*4b0f0*/  ISETP.LT.AND P6, PT, R83, R40, !P0 ;  /* 0x000000285300720c */ /* 0x010fe400047c1270 */
[----:B--2---:R-:W-:Y:S01]  /*4b100*/  ISETP.LT.AND P0, PT, R52, R46, !P0 ;  /* 0x0000002e3400720c */ /* 0x004fe20004701270 */
[----:B------:R-:W2:Y:S08]  /*4b110*/  LDC R40, c[0x0][0x398] ;  /* 0x0000e600ff287b82 */ /* 0x000eb00000000800 */
[----:B------:R-:W4:Y:S02]  /*4b120*/  LDC R46, c[0x0][0x398] ;  /* 0x0000e600ff2e7b82 */ /* 0x000f240000000800 */
[----:B------:R1:W-:Y:S04]  /*4b130*/  @P6 STG.E.U16 desc[UR6][R8.64], R85 ;  /* 0x0000005508006986 */ /* 0x0003e8000c101506 */
[----:B------:R1:W-:Y:S01]  /*4b140*/  @P5 STG.E.U16 desc[UR6][R28.64], R0 ;  /* 0x000000001c005986 */ /* 0x0003e2000c101506 */
[----:B0-----:R-:W-:-:S03]  /*4b150*/  ISETP.LT.AND P5, PT, R79, R10, !P1 ;  /* 0x0000000a4f00720c */ /* 0x001fc60004fa1270 */
[----:B------:R0:W-:Y:S01]  /*4b160*/  @P4 STG.E.U16 desc[UR6][R56.64], R11 ;  /* 0x0000000b38004986 */ /* 0x0001e2000c101506 */
[----:B---3--:R-:W-:Y:S01]  /*4b170*/  ISETP.LT.AND P4, PT, R64, R42, !P1 ;  /* 0x0000002a4000720c */ /* 0x008fe20004f81270 */
[----:B-1----:R-:W-:Y:S02]  /*4b180*/  IMAD.WIDE R8, R32, 0x2, R4 ;  /* 0x0000000220087825 */ /* 0x002fe400078e0204 */
[----:B------:R1:W-:Y:S01]  /*4b190*/  @P0 STG.E.U16 desc[UR6][R58.64], R2 ;  /* 0x000000023a000986 */ /* 0x0003e2000c101506 */
[----:B------:R-:W-:Y:S01]  /*4b1a0*/  ISETP.LT.AND P0, PT, R83, R34, !P1 ;  /* 0x000000225300720c */ /* 0x000fe20004f01270 */
[----:B------:R-:W3:Y:S01]  /*4b1b0*/  LDC R42, c[0x0][0x398] ;  /* 0x0000e600ff2a7b82 */ /* 0x000ee20000000800 */
[----:B------:R-:W-:Y:S01]  /*4b1c0*/  ISETP.LT.AND P6, PT, R52, R44, !P1 ;  /* 0x0000002c3400720c */ /* 0x000fe20004fc1270 */
[----:B------:R-:W-:-:S04]  /*4b1d0*/  IMAD.WIDE R28, R32, 0x2, R6 ;  /* 0x00000002201c7825 */ /* 0x000fc800078e0206 */
[----:B0-----:R-:W-:Y:S01]  /*4b1e0*/  IMAD.WIDE R10, R32, 0x2, R36 ;  /* 0x00000002200a7825 */ /* 0x001fe200078e0224 */
[----:B-1----:R-:W-:Y:S01]  /*4b1f0*/  PRMT R2, R86, 0x7632, R2 ;  /* 0x0000763256027816 */ /* 0x002fe20000000002 */
[----:B------:R-:W0:Y:S04]  /*4b200*/  LDC R44, c[0x0][0x398] ;  /* 0x0000e600ff2c7b82 */ /* 0x000e280000000800 */
[----:B------:R-:W-:Y:S01]  /*4b210*/  @P0 STG.E.U16 desc[UR6][R8.64], R86 ;  /* 0x0000005608000986 */ /* 0x000fe2000c101506 */
[----:B------:R-:W-:-:S03]  /*4b220*/  PRMT R34, R12, 0x7632, R34 ;  /* 0x000076320c227816 */ /* 0x000fc60000000022 */
[----:B------:R-:W-:Y:S01]  /*4b230*/  @P5 STG.E.U16 desc[UR6][R10.64], R2 ;  /* 0x000000020a005986 */ /* 0x000fe2000c101506 */
[----:B------:R-:W-:-:S03]  /*4b240*/  IMAD.WIDE R56, R32, 0x2, R30 ;  /* 0x0000000220387825 */ /* 0x000fc600078e021e */
[----:B------:R1:W-:Y:S01]  /*4b250*/  @P4 STG.E.U16 desc[UR6][R28.64], R12 ;  /* 0x0000000c1c004986 */ /* 0x0003e2000c101506 */
[----:B------:R-:W-:Y:S02]  /*4b260*/  ISETP.LT.AND P5, PT, R64, R38, !P2 ;  /* 0x000000264000720c */ /* 0x000fe400057a1270 */
[----:B------:R-:W3:Y:S01]  /*4b270*/  LDC R38, c[0x0][0x398] ;  /* 0x0000e600ff267b82 */ /* 0x000ee20000000800 */
[----:B------:R4:W-:Y:S01]  /*4b280*/  @P6 STG.E.U16 desc[UR6][R56.64], R34 ;  /* 0x0000002238006986 */ /* 0x0009e2000c101506 */
[----:B------:R-:W-:-:S06]  /*4b290*/  ISETP.LT.AND P0, PT, R83, R48, !P2 ;  /* 0x000000305300720c */ /* 0x000fcc0005701270 */
[----:B-1----:R-:W1:Y:S01]  /*4b2a0*/  LDC R12, c[0x0][0x398] ;  /* 0x0000e600ff0c7b82 */ /* 0x002e620000000800 */
[----:B--2---:R-:W-:Y:S01]  /*4b2b0*/  ISETP.LT.AND P6, PT, R79, R40, !P2 ;  /* 0x000000284f00720c */ /* 0x004fe200057c1270 */
[----:B------:R-:W-:Y:S02]  /*4b2c0*/  VIADD R0, R93, 0xa ;  /* 0x0000000a5d007836 */ /* 0x000fe40000000000 */
[----:B------:R-:W-:Y:S01]  /*4b2d0*/  IMAD.IADD R32, R32, 0x1, R75 ;  /* 0x0000000120207824 */ /* 0x000fe200078e024b */
[----:B----4-:R-:W-:Y:S02]  /*4b2e0*/  ISETP.LT.AND P2, PT, R52, R46, !P2 ;  /* 0x0000002e3400720c */ /* 0x010fe40005741270 */
[----:B------:R-:W-:Y:S01]  /*4b2f0*/  ISETP.GE.AND P1, PT, R0, R3, PT ;  /* 0x000000030000720c */ /* 0x000fe20003f26270 */
[----:B------:R-:W-:Y:S01]  /*4b300*/  IMAD.WIDE R8, R32, 0x2, R4 ;  /* 0x0000000220087825 */ /* 0x000fe200078e0204 */
[----:B------:R-:W-:Y:S01]  /*4b310*/  PRMT R0, R88, 0x7632, R0 ;  /* 0x0000763258007816 */ /* 0x000fe20000000000 */
[----:B------:R-:W2:Y:S02]  /*4b320*/  LDC R34, c[0x0][0x398] ;  /* 0x0000e600ff227b82 */ /* 0x000ea40000000800 */
[C---:B------:R-:W-:Y:S01]  /*4b330*/  IMAD.WIDE R10, R32.reuse, 0x2, R36 ;  /* 0x00000002200a7825 */ /* 0x040fe200078e0224 */
[----:B------:R4:W-:Y:S03]  /*4b340*/  @P0 STG.E.U16 desc[UR6][R8.64], R88 ;  /* 0x0000005808000986 */ /* 0x0009e6000c101506 */
[----:B------:R-:W-:Y:S01]  /*4b350*/  IMAD.WIDE R28, R32, 0x2, R6 ;  /* 0x00000002201c7825 */ /* 0x000fe200078e0206 */
[----:B------:R1:W-:Y:S01]  /*4b360*/  @P6 STG.E.U16 desc[UR6][R10.64], R0 ;  /* 0x000000000a006986 */ /* 0x0003e2000c101506 */
[----:B0-----:R-:W-:Y:S01]  /*4b370*/  ISETP.LT.AND P0, PT, R83, R44, !P1 ;  /* 0x0000002c5300720c */ /* 0x001fe20004f01270 */
[----:B------:R-:W0:Y:S02]  /*4b380*/  LDC R46, c[0x0][0x398] ;  /* 0x0000e600ff2e7b82 */ /* 0x000e240000000800 */
[----:B------:R1:W-:Y:S01]  /*4b390*/  @P5 STG.E.U16 desc[UR6][R28.64], R13 ;  /* 0x0000000d1c005986 */ /* 0x0003e2000c101506 */
[----:B---3--:R-:W-:-:S02]  /*4b3a0*/  ISETP.LT.AND P5, PT, R79, R42, !P1 ;  /* 0x0000002a4f00720c */ /* 0x008fc40004fa1270 */
[----:B-1----:R-:W-:Y:S01]  /*4b3b0*/  ISETP.LT.AND P6, PT, R64, R12, !P1 ;  /* 0x0000000c4000720c */ /* 0x002fe20004fc1270 */
[C---:B----4-:R-:W-:Y:S02]  /*4b3c0*/  IMAD.WIDE R8, R32.reuse, 0x2, R30 ;  /* 0x0000000220087825 */ /* 0x050fe400078e021e */
[----:B------:R-:W1:Y:S01]  /*4b3d0*/  LDC R42, c[0x0][0x398] ;  /* 0x0000e600ff2a7b82 */ /* 0x000e620000000800 */
[----:B------:R-:W-:Y:S01]  /*4b3e0*/  PRMT R0, R13, 0x7632, R0 ;  /* 0x000076320d007816 */ /* 0x000fe20000000000 */
[----:B------:R-:W-:Y:S01]  /*4b3f0*/  IMAD.IADD R32, R32, 0x1, R75 ;  /* 0x0000000120207824 */ /* 0x000fe200078e024b */
[----:B------:R-:W-:-:S03]  /*4b400*/  ISETP.LT.AND P1, PT, R52, R38, !P1 ;  /* 0x000000263400720c */ /* 0x000fc60004f21270 */
[----:B------:R3:W-:Y:S01]  /*4b410*/  @P2 STG.E.U16 desc[UR6][R8.64], R0 ;  /* 0x0000000008002986 */ /* 0x0007e2000c101506 */
[----:B------:R-:W-:Y:S01]  /*4b420*/  PRMT R28, R90, 0x7632, R28 ;  /* 0x000076325a1c7816 */ /* 0x000fe2000000001c */
[C---:B------:R-:W-:Y:S01]  /*4b430*/  IMAD.WIDE R10, R32.reuse, 0x2, R36 ;  /* 0x00000002200a7825 */ /* 0x040fe200078e0224 */
[----:B------:R-:W4:Y:S03]  /*4b440*/  LDC R29, c[0x0][0x398] ;  /* 0x0000e600ff1d7b82 */ /* 0x000f260000000800 */
[----:B------:R-:W-:-:S04]  /*4b450*/  IMAD.WIDE R12, R32, 0x2, R6 ;  /* 0x00000002200c7825 */ /* 0x000fc800078e0206 */
[----:B------:R-:W-:Y:S01]  /*4b460*/  VIADD R2, R93, 0xb ;  /* 0x0000000b5d027836 */ /* 0x000fe20000000000 */
[----:B------:R-:W0:Y:S01]  /*4b470*/  LDC R40, c[0x0][0x398] ;  /* 0x0000e600ff287b82 */ /* 0x000e220000000800 */
[----:B---3--:R-:W-:-:S05]  /*4b480*/  IMAD.WIDE R8, R32, 0x2, R4 ;  /* 0x0000000220087825 */ /* 0x008fca00078e0204 */
[----:B------:R3:W-:Y:S02]  /*4b490*/  @P0 STG.E.U16 desc[UR6][R8.64], R90 ;  /* 0x0000005a08000986 */ /* 0x0007e4000c101506 */
[----:B------:R-:W0:Y:S02]  /*4b4a0*/  LDC R44, c[0x0][0x398] ;  /* 0x0000e600ff2c7b82 */ /* 0x000e240000000800 */
[----:B------:R-:W-:Y:S04]  /*4b4b0*/  @P5 STG.E.U16 desc[UR6][R10.64], R28 ;  /* 0x0000001c0a005986 */ /* 0x000fe8000c101506 */
[----:B------:R2:W-:Y:S02]  /*4b4c0*/  @P6 STG.E.U16 desc[UR6][R12.64], R14 ;  /* 0x0000000e0c006986 */ /* 0x0005e4000c101506 */
[----:B------:R-:W0:Y:S01]  /*4b4d0*/  LDC R38, c[0x0][0x398] ;  /* 0x0000e600ff267b82 */ /* 0x000e220000000800 */
[----:B---3--:R-:W-:Y:S01]  /*4b4e0*/  IMAD.WIDE R8, R32, 0x2, R30 ;  /* 0x0000000220087825 */ /* 0x008fe200078e021e */
[----:B--2---:R-:W-:-:S05]  /*4b4f0*/  PRMT R14, R14, 0x7632, R14 ;  /* 0x000076320e0e7816 */ /* 0x004fca000000000e */
[----:B------:R2:W-:Y:S01]  /*4b500*/  @P1 STG.E.U16 desc[UR6][R8.64], R14 ;  /* 0x0000000e08001986 */ /* 0x0005e2000c101506 */
[----:B------:R-:W-:-:S03]  /*4b510*/  PRMT R28, R63, 0x7610, R28 ;  /* 0x000076103f1c7816 */ /* 0x000fc6000000001c */
[----:B------:R-:W3:Y:S01]  /*4b520*/  LDL.S16 R63, [R1+0x138] ;  /* 0x00013800013f7983 */ /* 0x000ee20000100600 */
[----:B--2---:R-:W-:-:S05]  /*4b530*/  VIADD R14, R93, 0xe ;  /* 0x0000000e5d0e7836 */ /* 0x004fca0000000000 */
[-C--:B------:R-:W-:Y:S02]  /*4b540*/  ISETP.GE.AND P1, PT, R14, R3.reuse, PT ;  /* 0x000000030e00720c */ /* 0x080fe40003f26270 */
[----:B------:R-:W-:Y:S02]  /*4b550*/  PRMT R14, R70, 0x7610, R14 ;  /* 0x00007610460e7816 */ /* 0x000fe4000000000e */
[----:B------:R-:W2:Y:S01]  /*4b560*/  LDL.LU.S16 R70, [R1+0x13a] ;  /* 0x00013a0001467983 */ /* 0x000ea20000300600 */
[----:B------:R-:W-:Y:S01]  /*4b570*/  ISETP.GE.AND P4, PT, R2, R3, PT ;  /* 0x000000030200720c */ /* 0x000fe20003f86270 */
[----:B------:R-:W-:-:S03]  /*4b580*/  VIADD R2, R93, 0xd ;  /* 0x0000000d5d027836 */ /* 0x000fc60000000000 */
[----:B------:R-:W-:Y:S02]  /*4b590*/  ISETP.LT.AND P5, PT, R83, R34, !P4 ;  /* 0x000000225300720c */ /* 0x000fe400067a1270 */
[----:B------:R-:W-:Y:S01]  /*4b5a0*/  ISETP.GE.AND P0, PT, R2, R3, PT ;  /* 0x000000030200720c */ /* 0x000fe20003f06270 */
[----:B------:R-:W-:Y:S01]  /*4b5b0*/  IMAD.IADD R2, R32, 0x1, R75 ;  /* 0x0000000120027824 */ /* 0x000fe200078e024b */
[----:B----4-:R-:W-:Y:S01]  /*4b5c0*/  ISETP.LT.AND P6, PT, R79, R29, !P4 ;  /* 0x0000001d4f00720c */ /* 0x010fe200067c1270 */
[----:B------:R-:W-:Y:S01]  /*4b5d0*/  VIADD R0, R93, 0xc ;  /* 0x0000000c5d007836 */ /* 0x000fe20000000000 */
[----:B------:R-:W4:Y:S01]  /*4b5e0*/  LDC R34, c[0x0][0x398] ;  /* 0x0000e600ff227b82 */ /* 0x000f220000000800 */
[----:B------:R-:W-:-:S03]  /*4b5f0*/  IMAD.WIDE R10, R2, 0x2, R4 ;  /* 0x00000002020a7825 */ /* 0x000fc600078e0204 */
[----:B------:R-:W-:Y:S01]  /*4b600*/  ISETP.GE.AND P2, PT, R0, R3, PT ;  /* 0x000000030000720c */ /* 0x000fe20003f46270 */
[----:B------:R-:W-:Y:S01]  /*4b610*/  IMAD.WIDE R12, R2, 0x2, R36 ;  /* 0x00000002020c7825 */ /* 0x000fe200078e0224 */
[----:B------:R-:W-:Y:S01]  /*4b620*/  PRMT R0, R92, 0x7632, R0 ;  /* 0x000076325c007816 */ /* 0x000fe20000000000 */
[----:B------:R1:W-:Y:S01]  /*4b630*/  @P5 STG.E.U16 desc[UR6][R10.64], R92 ;  /* 0x0000005c0a005986 */ /* 0x0003e2000c101506 */
[----:B0-----:R-:W-:Y:S01]  /*4b640*/  ISETP.LT.AND P5, PT, R64, R46, !P4 ;  /* 0x0000002e4000720c */ /* 0x001fe200067a1270 */
[----:B------:R-:W0:Y:S01]  /*4b650*/  LDC R32, c[0x0][0x398] ;  /* 0x0000e600ff207b82 */ /* 0x000e220000000800 */
[----:B-1----:R-:W-:Y:S01]  /*4b660*/  ISETP.LT.AND P4, PT, R52, R42, !P4 ;  /* 0x0000002a3400720c */ /* 0x002fe20006781270 */
[----:B------:R1:W-:Y:S01]  /*4b670*/  @P6 STG.E.U16 desc[UR6][R12.64], R0 ;  /* 0x000000000c006986 */ /* 0x0003e2000c101506 */
[----:B------:R-:W-:Y:S01]  /*4b680*/  ISETP.LT.AND P6, PT, R83, R40, !P2 ;  /* 0x000000285300720c */ /* 0x000fe200057c1270 */
[----:B------:R-:W-:-:S04]  /*4b690*/  IMAD.WIDE R8, R2, 0x2, R6 ;  /* 0x0000000202087825 */ /* 0x000fc800078e0206 */
[----:B------:R-:W0:Y:S01]  /*4b6a0*/  LDC R42, c[0x0][0x398] ;  /* 0x0000e600ff2a7b82 */ /* 0x000e220000000800 */
[----:B------:R-:W-:Y:S01]  /*4b6b0*/  PRMT R29, R15, 0x7632, R29 ;  /* 0x000076320f1d7816 */ /* 0x000fe2000000001d */
[----:B------:R-:W-:-:S04]  /*4b6c0*/  IMAD.WIDE R10, R2, 0x2, R30 ;  /* 0x00000002020a7825 */ /* 0x000fc800078e021e */
[----:B-1----:R-:W-:Y:S01]  /*4b6d0*/  IMAD.IADD R0, R2, 0x1, R75 ;  /* 0x0000000102007824 */ /* 0x002fe200078e024b */
[----:B------:R1:W-:Y:S01]  /*4b6e0*/  @P5 STG.E.U16 desc[UR6][R8.64], R15 ;  /* 0x0000000f08005986 */ /* 0x0003e2000c101506 */
[----:B------:R-:W0:Y:S02]  /*4b6f0*/  LDC R40, c[0x0][0x398] ;  /* 0x0000e600ff287b82 */ /* 0x000e240000000800 */
[----:B------:R-:W-:Y:S01]  /*4b700*/  IMAD.WIDE R12, R0, 0x2, R4 ;  /* 0x00000002000c7825 */ /* 0x000fe200078e0204 */
[----:B------:R1:W-:Y:S01]  /*4b710*/  @P4 STG.E.U16 desc[UR6][R10.64], R29 ;  /* 0x0000001d0a004986 */ /* 0x0003e2000c101506 */
[----:B------:R-:W-:Y:S02]  /*4b720*/  ISETP.LT.AND P4, PT, R79, R44, !P2 ;  /* 0x0000002c4f00720c */ /* 0x000fe40005781270 */
[----:B------:R-:W-:Y:S01]  /*4b730*/  ISETP.LT.AND P5, PT, R64, R38, !P2 ;  /* 0x000000264000720c */ /* 0x000fe200057a1270 */
[----:B------:R1:W-:Y:S01]  /*4b740*/  @P6 STG.E.U16 desc[UR6][R12.64], R28 ;  /* 0x0000001c0c006986 */ /* 0x0003e2000c101506 */
[----:B----4-:R-:W-:Y:S01]  /*4b750*/  ISETP.LT.AND P6, PT, R52, R34, !P2 ;  /* 0x000000223400720c */ /* 0x010fe200057c1270 */
[----:B------:R-:W-:Y:S01]  /*4b760*/  VIADD R2, R93, 0xf ;  /* 0x0000000f5d027836 */ /* 0x000fe20000000000 */
[----:B------:R-:W4:Y:S01]  /*4b770*/  LDC R38, c[0x0][0x398] ;  /* 0x0000e600ff267b82 */ /* 0x000f220000000800 */
[----:B-1----:R-:W-:-:S07]  /*4b780*/  IMAD.WIDE R8, R0, 0x2, R6 ;  /* 0x0000000200087825 */ /* 0x002fce00078e0206 */
[----:B------:R-:W1:Y:S01]  /*4b790*/  LDC R29, c[0x0][0x398] ;  /* 0x0000e600ff1d7b82 */ /* 0x000e620000000800 */
[----:B------:R-:W-:Y:S01]  /*4b7a0*/  IMAD.WIDE R10, R0, 0x2, R36 ;  /* 0x00000002000a7825 */ /* 0x000fe200078e0224 */
[----:B------:R-:W-:-:S03]  /*4b7b0*/  PRMT R15, R16, 0x7632, R15 ;  /* 0x00007632100f7816 */ /* 0x000fc6000000000f */
[C---:B------:R-:W-:Y:S01]  /*4b7c0*/  IMAD.WIDE R12, R0.reuse, 0x2, R30 ;  /* 0x00000002000c7825 */ /* 0x040fe200078e021e */
[----:B------:R0:W-:Y:S02]  /*4b7d0*/  @P4 STG.E.U16 desc[UR6][R10.64], R14 ;  /* 0x0000000e0a004986 */ /* 0x0001e4000c101506 */
[----:B0-----:R-:W-:Y:S01]  /*4b7e0*/  ISETP.LT.AND P4, PT, R83, R42, !P0 ;  /* 0x0000002a5300720c */ /* 0x001fe20004781270 */
[----:B------:R-:W0:Y:S01]  /*4b7f0*/  LDC R28, c[0x0][0x398] ;  /* 0x0000e600ff1c7b82 */ /* 0x000e220000000800 */
[----:B------:R4:W-:Y:S01]  /*4b800*/  @P5 STG.E.U16 desc[UR6][R8.64], R16 ;  /* 0x0000001008005986 */ /* 0x0009e2000c101506 */
[----:B------:R-:W-:-:S03]  /*4b810*/  IMAD.IADD R0, R0, 0x1, R75 ;  /* 0x0000000100007824 */ /* 0x000fc600078e024b */
[----:B------:R4:W-:Y:S01]  /*4b820*/  @P6 STG.E.U16 desc[UR6][R12.64], R15 ;  /* 0x0000000f0c006986 */ /* 0x0009e2000c101506 */
[----:B------:R-:W-:Y:S02]  /*4b830*/  ISETP.LT.AND P6, PT, R79, R40, !P0 ;  /* 0x000000284f00720c */ /* 0x000fe400047c1270 */
[----:B------:R-:W0:Y:S01]  /*4b840*/  LDC R42, c[0x0][0x398] ;  /* 0x0000e600ff2a7b82 */ /* 0x000e220000000800 */
[----:B------:R-:W-:-:S07]  /*4b850*/  IMAD.WIDE R10, R0, 0x2, R4 ;  /* 0x00000002000a7825 */ /* 0x000fce00078e0204 */
[----:B----4-:R-:W4:Y:S01]  /*4b860*/  LDC R16, c[0x0][0x398] ;  /* 0x0000e600ff107b82 */ /* 0x010f220000000800 */
[----:B------:R-:W-:-:S07]  /*4b870*/  PRMT R12, R62, 0x7610, R12 ;  /* 0x000076103e0c7816 */ /* 0x000fce000000000c */
[----:B------:R-:W4:Y:S08]  /*4b880*/  LDC R14, c[0x0][0x398] ;  /* 0x0000e600ff0e7b82 */ /* 0x000f300000000800 */
[----:B------:R-:W4:Y:S01]  /*4b890*/  LDC R15, c[0x0][0x398] ;  /* 0x0000e600ff0f7b82 */ /* 0x000f220000000800 */
[----:B------:R-:W-:Y:S01]  /*4b8a0*/  ISETP.LT.AND P5, PT, R64, R32, !P0 ;  /* 0x000000204000720c */ /* 0x000fe200047a1270 */
[----:B------:R1:W-:Y:S02]  /*4b8b0*/  @P4 STG.E.U16 desc[UR6][R10.64], R12 ;  /* 0x0000000c0a004986 */ /* 0x0003e4000c101506 */
[----:B-1----:R-:W-:Y:S01]  /*4b8c0*/  ISETP.LT.AND P4, PT, R52, R29, !P0 ;  /* 0x0000001d3400720c */ /* 0x002fe20004781270 */
[----:B------:R-:W-:Y:S01]  /*4b8d0*/  IMAD.WIDE R8, R0, 0x2, R36 ;  /* 0x0000000200087825 */ /* 0x000fe200078e0224 */
[----:B------:R-:W-:Y:S01]  /*4b8e0*/  ISETP.GE.AND P2, PT, R2, R3, PT ;  /* 0x000000030200720c */ /* 0x000fe20003f46270 */
[----:B------:R-:W3:Y:S01]  /*4b8f0*/  LDL.S16 R62, [R1+0x13c] ;  /* 0x00013c00013e7983 */ /* 0x000ee20000100600 */
[----:B------:R-:W-:Y:S01]  /*4b900*/  PRMT R2, R80, 0x7610, R2 ;  /* 0x0000761050027816 */ /* 0x000fe20000000002 */
[----:B------:R-:W1:Y:S02]  /*4b910*/  LDC R13, c[0x0][0x398] ;  /* 0x0000e600ff0d7b82 */ /* 0x000e640000000800 */
[----:B------:R-:W3:Y:S01]  /*4b920*/  LDL.LU.S16 R80, [R1+0x13e] ;  /* 0x00013e0001507983 */ /* 0x000ee20000300600 */
[----:B------:R-:W-:-:S03]  /*4b930*/  VIADD R12, R93, 0x10 ;  /* 0x000000105d0c7836 */ /* 0x000fc60000000000 */
[----:B------:R0:W-:Y:S01]  /*4b940*/  @P6 STG.E.U16 desc[UR6][R8.64], R2 ;  /* 0x0000000208006986 */ /* 0x0001e2000c101506 */
[----:B------:R-:W-:Y:S01]  /*4b950*/  IMAD.WIDE R10, R0, 0x2, R6 ;  /* 0x00000002000a7825 */ /* 0x000fe200078e0206 */
[----:B------:R-:W1:Y:S01]  /*4b960*/  LDC R32, c[0x0][0x398] ;  /* 0x0000e600ff207b82 */ /* 0x000e620000000800 */
[----:B------:R-:W-:Y:S01]  /*4b970*/  ISETP.GE.AND P0, PT, R12, R3, PT ;  /* 0x000000030c00720c */ /* 0x000fe20003f06270 */
[----:B------:R-:W3:Y:S01]  /*4b980*/  LDL.S16 R76, [R1+0x140] ;  /* 0x00014000014c7983 */ /* 0x000ee20000100600 */
[----:B------:R-:W-:-:S05]  /*4b990*/  PRMT R12, R17, 0x7632, R12 ;  /* 0x00007632110c7816 */ /* 0x000fca000000000c */
[----:B------:R-:W1:Y:S01]  /*4b9a0*/  LDC R29, c[0x0][0x398] ;  /* 0x0000e600ff1d7b82 */ /* 0x000e620000000800 */
[----:B0-----:R-:W-:Y:S01]  /*4b9b0*/  IMAD.WIDE R2, R0, 0x2, R30 ;  /* 0x0000000200027825 */ /* 0x001fe200078e021e */
[----:B------:R0:W-:Y:S01]  /*4b9c0*/  @P5 STG.E.U16 desc[UR6][R10.64], R17 ;  /* 0x000000110a005986 */ /* 0x0001e2000c101506 */
[----:B------:R-:W-:Y:S02]  /*4b9d0*/  ISETP.LT.AND P6, PT, R83, R28, !P1 ;  /* 0x0000001c5300720c */ /* 0x000fe40004fc1270 */
[----:B----4-:R-:W-:Y:S01]  /*4b9e0*/  ISETP.LT.AND P5, PT, R79, R16, !P1 ;  /* 0x000000104f00720c */ /* 0x010fe20004fa1270 */
[----:B------:R4:W-:Y:S01]  /*4b9f0*/  @P4 STG.E.U16 desc[UR6][R2.64], R12 ;  /* 0x0000000c02004986 */ /* 0x0009e2000c101506 */
[----:B------:R-:W-:Y:S01]  /*4ba00*/  ISETP.LT.AND P4, PT, R64, R15, !P1 ;  /* 0x0000000f4000720c */ /* 0x000fe20004f81270 */
[----:B------:R-:W1:Y:S01]  /*4ba10*/  LDC R28, c[0x0][0x398] ;  /* 0x0000e600ff1c7b82 */ /* 0x000e620000000800 */
[----:B------:R-:W-:-:S07]  /*4ba20*/  ISETP.LT.AND P1, PT, R52, R14, !P1 ;  /* 0x0000000e3400720c */ /* 0x000fce0004f21270 */
[----:B0-----:R-:W0:Y:S08]  /*4ba30*/  LDC R17, c[0x0][0x398] ;  /* 0x0000e600ff117b82 */ /* 0x001e300000000800 */
[----:B------:R-:W0:Y:S08]  /*4ba40*/  LDC R40, c[0x0][0x398] ;  /* 0x0000e600ff287b82 */ /* 0x000e300000000800 */
[----:B------:R-:W0:Y:S01]  /*4ba50*/  LDC R34, c[0x0][0x398] ;  /* 0x0000e600ff227b82 */ /* 0x000e220000000800 */
[----:B--2---:R-:W-:-:S02]  /*4ba60*/  PRMT R14, R70, 0x7610, R14 ;  /* 0x00007610460e7816 */ /* 0x004fc4000000000e */
[----:B------:R-:W2:Y:S01]  /*4ba70*/  LDL.LU.S16 R70, [R1+0x142] ;  /* 0x0001420001467983 */ /* 0x000ea20000300600 */
[----:B------:R-:W-:Y:S01]  /*4ba80*/  IMAD.IADD R10, R0, 0x1, R75 ;  /* 0x00000001000a7824 */ /* 0x000fe200078e024b */
[----:B---3--:R-:W-:Y:S02]  /*4ba90*/  PRMT R11, R63, 0x7610, R11 ;  /* 0x000076103f0b7816 */ /* 0x008fe4000000000b */
[----:B------:R-:W-:Y:S01]  /*4baa0*/  PRMT R15, R18, 0x7632, R15 ;  /* 0x00007632120f7816 */ /* 0x000fe2000000000f */
[C---:B------:R-:W-:Y:S01]  /*4bab0*/  IMAD.WIDE R8, R10.reuse, 0x2, R4 ;  /* 0x000000020a087825 */ /* 0x040fe200078e0204 */
[----:B------:R-:W3:Y:S03]  /*4bac0*/  LDL.S16 R63, [R1+0x144] ;  /* 0x00014400013f7983 */ /* 0x000ee60000100600 */
[C---:B----4-:R-:W-:Y:S01]  /*4bad0*/  IMAD.WIDE R2, R10.reuse, 0x2, R36 ;  /* 0x000000020a027825 */ /* 0x050fe200078e0224 */
[----:B------:R4:W-:Y:S03]  /*4bae0*/  @P6 STG.E.U16 desc[UR6][R8.64], R11 ;  /* 0x0000000b08006986 */ /* 0x0009e6000c101506 */
[C---:B------:R-:W-:Y:S01]  /*4baf0*/  IMAD.IADD R0, R10.reuse, 0x1, R75 ;  /* 0x000000010a007824 */ /* 0x040fe200078e024b */
[----:B------:R0:W-:Y:S01]  /*4bb00*/  @P5 STG.E.U16 desc[UR6][R2.64], R14 ;  /* 0x0000000e02005986 */ /* 0x0001e2000c101506 */
[----:B-1----:R-:W-:Y:S01]  /*4bb10*/  ISETP.LT.AND P6, PT, R83, R13, !P2 ;  /* 0x0000000d5300720c */ /* 0x002fe200057c1270 */
[----:B----4-:R-:W-:-:S04]  /*4bb20*/  IMAD.WIDE R8, R10, 0x2, R6 ;  /* 0x000000020a087825 */ /* 0x010fc800078e0206 */
[----:B------:R-:W-:Y:S01]  /*4bb30*/  IMAD.WIDE R10, R10, 0x2, R30 ;  /* 0x000000020a0a7825 */ /* 0x000fe200078e021e */
[----:B------:R1:W-:Y:S04]  /*4bb40*/  @P4 STG.E.U16 desc[UR6][R8.64], R18 ;  /* 0x0000001208004986 */ /* 0x0003e8000c101506 */
[----:B------:R4:W-:Y:S01]  /*4bb50*/  @P1 STG.E.U16 desc[UR6][R10.64], R15 ;  /* 0x0000000f0a001986 */ /* 0x0009e2000c101506 */
[----:B------:R-:W-:Y:S01]  /*4bb60*/  ISETP.LT.AND P1, PT, R79, R32, !P2 ;  /* 0x000000204f00720c */ /* 0x000fe20005721270 */
[----:B------:R-:W-:-:S04]  /*4bb70*/  IMAD.WIDE R12, R0, 0x2, R4 ;  /* 0x00000002000c7825 */ /* 0x000fc800078e0204 */
[----:B0-----:R-:W-:Y:S01]  /*4bb80*/  IMAD.WIDE R2, R0, 0x2, R36 ;  /* 0x0000000200027825 */ /* 0x001fe200078e0224 */
[----:B------:R-:W-:Y:S01]  /*4bb90*/  PRMT R16, R62, 0x7610, R16 ;  /* 0x000076103e107816 */ /* 0x000fe20000000010 */
[----:B-1----:R-:W0:Y:S01]  /*4bba0*/  LDC R18, c[0x0][0x39c] ;  /* 0x0000e700ff127b82 */ /* 0x002e220000000800 */
[----:B----4-:R-:W-:Y:S02]  /*4bbb0*/  PRMT R15, R80, 0x7610, R15 ;  /* 0x00007610500f7816 */ /* 0x010fe4000000000f */
[----:B------:R-:W4:Y:S01]  /*4bbc0*/  LDL.LU.S16 R80, [R1+0x146] ;  /* 0x0001460001507983 */ /* 0x000f220000300600 */
[----:B------:R-:W-:Y:S01]  /*4bbd0*/  ISETP.LT.AND P4, PT, R64, R29, !P2 ;  /* 0x0000001d4000720c */ /* 0x000fe20005781270 */
[C---:B------:R-:W-:Y:S01]  /*4bbe0*/  IMAD.WIDE R8, R0.reuse, 0x2, R6 ;  /* 0x0000000200087825 */ /* 0x040fe200078e0206 */
[----:B------:R-:W-:Y:S01]  /*4bbf0*/  ISETP.LT.AND P5, PT, R83, R17, !P0 ;  /* 0x000000115300720c */ /* 0x000fe200047a1270 */
[----:B------:R-:W-:Y:S01]  /*4bc00*/  @P6 STG.E.U16 desc[UR6][R12.64], R16 ;  /* 0x000000100c006986 */ /* 0x000fe2000c101506 */
[----:B------:R-:W1:Y:S03]  /*4bc10*/  LDC R29, c[0x0][0x398] ;  /* 0x0000e600ff1d7b82 */ /* 0x000e660000000800 */
[----:B------:R2:W-:Y:S04]  /*4bc20*/  @P1 STG.E.U16 desc[UR6][R2.64], R15 ;  /* 0x0000000f02001986 */ /* 0x0005e8000c101506 */
[----:B------:R-:W4:Y:S01]  /*4bc30*/  LDL.S16 R62, [R1+0x148] ;  /* 0x00014800013e7983 */ /* 0x000f220000100600 */
[----:B------:R-:W-:Y:S01]  /*4bc40*/  IMAD.WIDE R10, R0, 0x2, R30 ;  /* 0x00000002000a7825 */ /* 0x000fe200078e021e */
[----:B------:R-:W0:Y:S01]  /*4bc50*/  LDC R32, c[0x0][0x39c] ;  /* 0x0000e700ff207b82 */ /* 0x000e220000000800 */
[----:B--2---:R-:W-:-:S02]  /*4bc60*/  PRMT R15, R70, 0x7610, R15 ;  /* 0x00007610460f7816 */ /* 0x004fc4000000000f */
[----:B------:R-:W2:Y:S01]  /*4bc70*/  LDL.LU.S16 R70, [R1+0x14a] ;  /* 0x00014a0001467983 */ /* 0x000ea20000300600 */
[----:B------:R-:W-:Y:S02]  /*4bc80*/  ISETP.LT.AND P2, PT, R52, R28, !P2 ;  /* 0x0000001c3400720c */ /* 0x000fe40005741270 */
[----:B------:R-:W-:Y:S01]  /*4bc90*/  PRMT R17, R19, 0x7632, R17 ;  /* 0x0000763213117816 */ /* 0x000fe20000000011 */
[----:B------:R0:W-:Y:S01]  /*4bca0*/  @P4 STG.E.U16 desc[UR6][R8.64], R19 ;  /* 0x0000001308004986 */ /* 0x0001e2000c101506 */
[----:B------:R-:W-:Y:S01]  /*4bcb0*/  ISETP.LT.AND P4, PT, R64, R40, !P0 ;  /* 0x000000284000720c */ /* 0x000fe20004781270 */
[----:B------:R-:W-:Y:S01]  /*4bcc0*/  IMAD.IADD R14, R0, 0x1, R75 ;  /* 0x00000001000e7824 */ /* 0x000fe200078e024b */
[----:B------:R-:W-:Y:S01]  /*4bcd0*/  PRMT R16, R76, 0x7610, R16 ;  /* 0x000076104c107816 */ /* 0x000fe20000000010 */
[----:B------:R-:W-:Y:S01]  /*4bce0*/  VIADD R0, R93, 0x11 ;  /* 0x000000115d007836 */ /* 0x000fe20000000000 */
[----:B------:R-:W2:Y:S01]  /*4bcf0*/  LDL.S16 R76, [R1+0x14c] ;  /* 0x00014c00014c7983 */ /* 0x000ea20000100600 */
[----:B------:R-:W2:Y:S04]  /*4bd00*/  LDC R28, c[0x0][0x398] ;  /* 0x0000e600ff1c7b82 */ /* 0x000ea80000000800 */
[----:B------:R1:W-:Y:S01]  /*4bd10*/  @P2 STG.E.U16 desc[UR6][R10.64], R17 ;  /* 0x000000110a002986 */ /* 0x0003e2000c101506 */
[----:B------:R-:W-:Y:S01]  /*4bd20*/  ISETP.LT.AND P2, PT, R79, R42, !P0 ;  /* 0x0000002a4f00720c */ /* 0x000fe20004741270 */
[----:B------:R-:W-:Y:S01]  /*4bd30*/  IMAD.WIDE R12, R14, 0x2, R4 ;  /* 0x000000020e0c7825 */ /* 0x000fe200078e0204 */
[----:B------:R-:W-:Y:S01]  /*4bd40*/  ISETP.LT.AND P0, PT, R52, R38, !P0 ;  /* 0x000000263400720c */ /* 0x000fe20004701270 */
[----:B0-----:R-:W0:Y:S01]  /*4bd50*/  LDC R19, c[0x0][0x398] ;  /* 0x0000e600ff137b82 */ /* 0x001e220000000800 */
[----:B------:R-:W-:Y:S01]  /*4bd60*/  ISETP.GE.AND P1, PT, R0, R18, PT ;  /* 0x000000120000720c */ /* 0x000fe20003f26270 */
[C---:B------:R-:W-:Y:S01]  /*4bd70*/  IMAD.WIDE R8, R14.reuse, 0x2, R36 ;  /* 0x000000020e087825 */ /* 0x040fe200078e0224 */
[----:B------:R3:W-:Y:S03]  /*4bd80*/  @P5 STG.E.U16 desc[UR6][R12.64], R16 ;  /* 0x000000100c005986 */ /* 0x0007e6000c101506 */
[C---:B------:R-:W-:Y:S01]  /*4bd90*/  IMAD.WIDE R2, R14.reuse, 0x2, R6 ;  /* 0x000000020e027825 */ /* 0x040fe200078e0206 */
[----:B------:R-:W-:Y:S01]  /*4bda0*/  ISETP.LT.AND P5, PT, R83, R34, !P1 ;  /* 0x000000225300720c */ /* 0x000fe20004fa1270 */
[----:B------:R-:W0:Y:S02]  /*4bdb0*/  LDC R18, c[0x0][0x398] ;  /* 0x0000e600ff127b82 */ /* 0x000e240000000800 */
[----:B------:R-:W-:Y:S01]  /*4bdc0*/  @P2 STG.E.U16 desc[UR6][R8.64], R15 ;  /* 0x0000000f08002986 */ /* 0x000fe2000c101506 */
[----:B-1----:R-:W-:Y:S01]  /*4bdd0*/  ISETP.LT.AND P2, PT, R79, R29, !P1 ;  /* 0x0000001d4f00720c */ /* 0x002fe20004f41270 */
[----:B------:R-:W-:Y:S01]  /*4bde0*/  IMAD.WIDE R10, R14, 0x2, R30 ;  /* 0x000000020e0a7825 */ /* 0x000fe200078e021e */
[----:B------:R-:W-:Y:S01]  /*4bdf0*/  PRMT R17, R20, 0x7632, R17 ;  /* 0x0000763214117816 */ /* 0x000fe20000000011 */
[----:B------:R1:W-:Y:S02]  /*4be00*/  @P4 STG.E.U16 desc[UR6][R2.64], R20 ;  /* 0x0000001402004986 */ /* 0x0003e4000c101506 */
[----:B------:R-:W-:Y:S01]  /*4be10*/  IMAD.IADD R0, R14, 0x1, R75 ;  /* 0x000000010e007824 */ /* 0x000fe200078e024b */
[----:B---3--:R-:W-:Y:S01]  /*4be20*/  PRMT R16, R63, 0x7610, R16 ;  /* 0x000076103f107816 */ /* 0x008fe20000000010 */
[----:B------:R-:W-:Y:S01]  /*4be30*/  @P0 STG.E.U16 desc[UR6][R10.64], R17 ;  /* 0x000000110a000986 */ /* 0x000fe2000c101506 */
[----:B------:R-:W3:Y:S01]  /*4be40*/  LDC R38, c[0x0][0x398] ;  /* 0x0000e600ff267b82 */ /* 0x000ee20000000800 */
[----:B------:R-:W-:-:S04]  /*4be50*/  IMAD.WIDE R12, R0, 0x2, R4 ;  /* 0x00000002000c7825 */ /* 0x000fc800078e0204 */
[----:B-1----:R-:W-:-:S03]  /*4be60*/  VIADD R2, R93, 0x12 ;  /* 0x000000125d027836 */ /* 0x002fc60000000000 */
[----:B------:R-:W1:Y:S02]  /*4be70*/  LDC R34, c[0x0][0x398] ;  /* 0x0000e600ff227b82 */ /* 0x000e640000000800 */
[----:B------:R-:W-:Y:S01]  /*4be80*/  ISETP.GE.AND P0, PT, R2, R32, PT ;  /* 0x000000200200720c */ /* 0x000fe20003f06270 */
[----:B------:R-:W-:Y:S01]  /*4be90*/  IMAD.WIDE R2, R0, 0x2, R36 ;  /* 0x0000000200027825 */ /* 0x000fe200078e0224 */
[----:B------:R-:W-:Y:S01]  /*4bea0*/  @P5 STG.E.U16 desc[UR6][R12.64], R16 ;  /* 0x000000100c005986 */ /* 0x000fe2000c101506 */
[----:B----4-:R-:W-:-:S03]  /*4beb0*/  PRMT R15, R80, 0x7610, R15 ;  /* 0x00007610500f7816 */ /* 0x010fc6000000000f */
[----:B------:R-:W4:Y:S01]  /*4bec0*/  LDC R32, c[0x0][0x398] ;  /* 0x0000e600ff207b82 */ /* 0x000f220000000800 */
[----:B------:R-:W4:Y:S04]  /*4bed0*/  LDL.LU.S16 R80, [R1+0x14e] ;  /* 0x00014e0001507983 */ /* 0x000f280000300600 */
[----:B------:R2:W-:Y:S03]  /*4bee0*/  @P2 STG.E.U16 desc[UR6][R2.64], R15 ;  /* 0x0000000f02002986 */ /* 0x0005e6000c101506 */
[----:B------:R-:W0:Y:S01]  /*4bef0*/  LDC R20, c[0x0][0x39c] ;  /* 0x0000e700ff147b82 */ /* 0x000e220000000800 */
[----:B------:R-:W4:Y:S07]  /*4bf00*/  LDL.S16 R63, [R1+0x150] ;  /* 0x00015000013f7983 */ /* 0x000f2e0000100600 */
[----:B------:R-:W0:Y:S01]  /*4bf10*/  LDC R29, c[0x0][0x398] ;  /* 0x0000e600ff1d7b82 */ /* 0x000e220000000800 */
[----:B--2---:R-:W-:-:S02]  /*4bf20*/  PRMT R15, R70, 0x7610, R15 ;  /* 0x00007610460f7816 */ /* 0x004fc4000000000f */
[----:B------:R-:W2:Y:S01]  /*4bf30*/  LDL.LU.S16 R70, [R1+0x152] ;  /* 0x0001520001467983 */ /* 0x000ea20000300600 */
[----:B------:R-:W-:Y:S01]  /*4bf40*/  ISETP.LT.AND P4, PT, R64, R28, !P1 ;  /* 0x0000001c4000720c */ /* 0x000fe20004f81270 */
[----:B------:R-:W-:Y:S01]  /*4bf50*/  IMAD.WIDE R8, R0, 0x2, R6 ;  /* 0x0000000200087825 */ /* 0x000fe200078e0206 */
[----:B------:R-:W-:Y:S02]  /*4bf60*/  PRMT R17, R21, 0x7632, R17 ;  /* 0x0000763215117816 */ /* 0x000fe40000000011 */
[----:B------:R-:W4:Y:S01]  /*4bf70*/  LDC R28, c[0x0][0x39c] ;  /* 0x0000e700ff1c7b82 */ /* 0x000f220000000800 */
[----:B0-----:R-:W-:Y:S02]  /*4bf80*/  ISETP.LT.AND P1, PT, R52, R19, !P1 ;  /* 0x000000133400720c */ /* 0x001fe40004f21270 */
[----:B------:R-:W-:Y:S02]  /*4bf90*/  ISETP.LT.AND P5, PT, R83, R18, !P0 ;  /* 0x000000125300720c */ /* 0x000fe400047a1270 */
[----:B---3--:R-:W-:Y:S01]  /*4bfa0*/  ISETP.LT.AND P2, PT, R79, R38, !P0 ;  /* 0x000000264f00720c */ /* 0x008fe20004741270 */
[----:B------:R-:W-:-:S02]  /*4bfb0*/  IMAD.IADD R14, R0, 0x1, R75 ;  /* 0x00000001000e7824 */ /* 0x000fc400078e024b */
[----:B------:R-:W-:Y:S01]  /*4bfc0*/  IMAD.WIDE R10, R0, 0x2, R30 ;  /* 0x00000002000a7825 */ /* 0x000fe200078e021e */
[----:B------:R-:W-:Y:S01]  /*4bfd0*/  PRMT R16, R62, 0x7610, R16 ;  /* 0x000076103e107816 */ /* 0x000fe20000000010 */
[----:B------:R0:W-:Y:S01]  /*4bfe0*/  @P4 STG.E.U16 desc[UR6][R8.64], R21 ;  /* 0x0000001508004986 */ /* 0x0001e2000c101506 */
[----:B------:R-:W3:Y:S01]  /*4bff0*/  LDC R19, c[0x0][0x398] ;  /* 0x0000e600ff137b82 */ /* 0x000ee20000000800 */
[----:B------:R-:W-:Y:S02]  /*4c000*/  VIADD R0, R93, 0x13 ;  /* 0x000000135d007836 */ /* 0x000fe40000000000 */
[----:B------:R-:W-:Y:S01]  /*4c010*/  IMAD.WIDE R12, R14, 0x2, R4 ;  /* 0x000000020e0c7825 */ /* 0x000fe200078e0204 */
[----:B------:R-:W3:Y:S04]  /*4c020*/  LDL.S16 R62, [R1+0x154] ;  /* 0x00015400013e7983 */ /* 0x000ee80000100600 */
[----:B------:R-:W2:Y:S08]  /*4c030*/  LDC R18, c[0x0][0x398] ;  /* 0x0000e600ff127b82 */ /* 0x000eb00000000800 */
[----:B0-----:R-:W0:Y:S01]  /*4c040*/  LDC R21, c[0x0][0x398] ;  /* 0x0000e600ff157b82 */ /* 0x001e220000000800 */
[----:B-1----:R-:W-:Y:S01]  /*4c050*/  ISETP.LT.AND P4, PT, R64, R34, !P0 ;  /* 0x000000224000720c */ /* 0x002fe20004781270 */
[----:B------:R1:W-:Y:S01]  /*4c060*/  @P1 STG.E.U16 desc[UR6][R10.64], R17 ;  /* 0x000000110a001986 */ /* 0x0003e2000c101506 */
[----:B----4-:R-:W-:Y:S01]  /*4c070*/  ISETP.LT.AND P0, PT, R52, R32, !P0 ;  /* 0x000000203400720c */ /* 0x010fe20004701270 */
[----:B------:R-:W-:Y:S01]  /*4c080*/  IMAD.WIDE R8, R14, 0x2, R36 ;  /* 0x000000020e087825 */ /* 0x000fe200078e0224 */
[----:B------:R-:W-:Y:S01]  /*4c090*/  ISETP.GE.AND P1, PT, R0, R20, PT ;  /* 0x000000140000720c */ /* 0x000fe20003f26270 */
[----:B------:R4:W-:Y:S02]  /*4c0a0*/  @P5 STG.E.U16 desc[UR6][R12.64], R16 ;  /* 0x000000100c005986 */ /* 0x0009e4000c101506 */
[C---:B------:R-:W-:Y:S01]  /*4c0b0*/  IMAD.WIDE R2, R14.reuse, 0x2, R6 ;  /* 0x000000020e027825 */ /* 0x040fe200078e0206 */
[----:B------:R-:W-:Y:S01]  /*4c0c0*/  ISETP.LT.AND P5, PT, R83, R29, !P1 ;  /* 0x0000001d5300720c */ /* 0x000fe20004fa1270 */
[----:B------:R-:W-:Y:S01]  /*4c0d0*/  @P2 STG.E.U16 desc[UR6][R8.64], R15 ;  /* 0x0000000f08002986 */ /* 0x000fe2000c101506 */
[----:B------:R-:W4:Y:S01]  /*4c0e0*/  LDC R20, c[0x0][0x398] ;  /* 0x0000e600ff147b82 */ /* 0x000f220000000800 */
[----:B------:R-:W-:Y:S01]  /*4c0f0*/  IMAD.IADD R0, R14, 0x1, R75 ;  /* 0x000000010e007824 */ /* 0x000fe200078e024b */
[----:B-1----:R-:W-:Y:S01]  /*4c100*/  PRMT R17, R22, 0x7632, R17 ;  /* 0x0000763216117816 */ /* 0x002fe20000000011 */
[----:B------:R-:W-:Y:S01]  /*4c110*/  IMAD.WIDE R10, R14, 0x2, R30 ;  /* 0x000000020e0a7825 */ /* 0x000fe200078e021e */
[----:B------:R1:W-:Y:S01]  /*4c120*/  @P4 STG.E.U16 desc[UR6][R2.64], R22 ;  /* 0x0000001602004986 */ /* 0x0003e2000c101506 */
[----:B----4-:R-:W-:-:S03]  /*4c130*/  PRMT R16, R76, 0x7610, R16 ;  /* 0x000076104c107816 */ /* 0x010fc60000000010 */
[----:B------:R-:W4:Y:S01]  /*4c140*/  LDC R34, c[0x0][0x398] ;  /* 0x0000e600ff227b82 */ /* 0x000f220000000800 */
[----:B0-----:R-:W-:-:S07]  /*4c150*/  ISETP.LT.AND P2, PT, R79, R21, !P1 ;  /* 0x000000154f00720c */ /* 0x001fce0004f41270 */
[----:B------:R-:W0:Y:S01]  /*4c160*/  LDC R32, c[0x0][0x398] ;  /* 0x0000e600ff207b82 */ /* 0x000e220000000800 */
[----:B-1----:R-:W-:Y:S01]  /*4c170*/  VIADD R2, R93, 0x14 ;  /* 0x000000145d027836 */ /* 0x002fe20000000000 */
[----:B------:R-:W-:Y:S01]  /*4c180*/  @P0 STG.E.U16 desc[UR6][R10.64], R17 ;  /* 0x000000110a000986 */ /* 0x000fe2000c101506 */
[----:B------:R-:W-:-:S03]  /*4c190*/  IMAD.WIDE R12, R0, 0x2, R4 ;  /* 0x00000002000c7825 */ /* 0x000fc600078e0204 */
[----:B------:R-:W-:Y:S01]  /*4c1a0*/  ISETP.GE.AND P0, PT, R2, R28, PT ;  /* 0x0000001c0200720c */ /* 0x000fe20003f06270 */
[----:B------:R-:W-:Y:S01]  /*4c1b0*/  IMAD.WIDE R2, R0, 0x2, R36 ;  /* 0x0000000200027825 */ /* 0x000fe200078e0224 */
[----:B------:R-:W-:Y:S01]  /*4c1c0*/  @P5 STG.E.U16 desc[UR6][R12.64], R16 ;  /* 0x000000100c005986 */ /* 0x000fe2000c101506 */
[----:B------:R-:W1:Y:S08]  /*4c1d0*/  LDC R22, c[0x0][0x39c] ;  /* 0x0000e700ff167b82 */ /* 0x000e700000000800 */
[----:B------:R-:W0:Y:S01]  /*4c1e0*/  LDC R29, c[0x0][0x398] ;  /* 0x0000e600ff1d7b82 */ /* 0x000e220000000800 */
[----:B------:R-:W-:-:S07]  /*4c1f0*/  PRMT R15, R80, 0x7610, R15 ;  /* 0x00007610500f7816 */ /* 0x000fce000000000f */
[----:B------:R-:W0:Y:S01]  /*4c200*/  LDC R28, c[0x0][0x398] ;  /* 0x0000e600ff1c7b82 */ /* 0x000e220000000800 */
[----:B------:R-:W3:Y:S04]  /*4c210*/  LDL.LU.S16 R80, [R1+0x156] ;  /* 0x0001560001507983 */ /* 0x000ee80000300600 */
[----:B------:R2:W-:Y:S01]  /*4c220*/  @P2 STG.E.U16 desc[UR6][R2.64], R15 ;  /* 0x0000000f02002986 */ /* 0x0005e2000c101506 */
[----:B------:R-:W-:Y:S01]  /*4c230*/  ISETP.LT.AND P4, PT, R64, R20, !P1 ;  /* 0x000000144000720c */ /* 0x000fe20004f81270 */
[----:B------:R-:W-:Y:S01]  /*4c240*/  IMAD.WIDE R8, R0, 0x2, R6 ;  /* 0x0000000200087825 */ /* 0x000fe200078e0206 */
[----:B------:R-:W0:Y:S01]  /*4c250*/  LDC R21, c[0x0][0x398] ;  /* 0x0000e600ff157b82 */ /* 0x000e220000000800 */
[----:B------:R-:W3:Y:S01]  /*4c260*/  LDL.S16 R76, [R1+0x158] ;  /* 0x00015800014c7983 */ /* 0x000ee20000100600 */
[----:B--2---:R-:W-:Y:S01]  /*4c270*/  PRMT R15, R70, 0x7610, R15 ;  /* 0x00007610460f7816 */ /* 0x004fe2000000000f */
[----:B------:R-:W-:-:S02]  /*4c280*/  IMAD.IADD R14, R0, 0x1, R75 ;  /* 0x00000001000e7824 */ /* 0x000fc400078e024b */
[----:B------:R-:W2:Y:S01]  /*4c290*/  LDL.LU.S16 R70, [R1+0x15a] ;  /* 0x00015a0001467983 */ /* 0x000ea20000300600 */
[----:B---3--:R-:W-:Y:S01]  /*4c2a0*/  ISETP.LT.AND P1, PT, R52, R19, !P1 ;  /* 0x000000133400720c */ /* 0x008fe20004f21270 */
[----:B------:R-:W-:Y:S01]  /*4c2b0*/  IMAD.WIDE R10, R0, 0x2, R30 ;  /* 0x00000002000a7825 */ /* 0x000fe200078e021e */
[----:B------:R-:W-:-:S03]  /*4c2c0*/  PRMT R17, R23, 0x7632, R17 ;  /* 0x0000763217117816 */ /* 0x000fc60000000011 */
[----:B------:R3:W-:Y:S01]  /*4c2d0*/  @P4 STG.E.U16 desc[UR6][R8.64], R23 ;  /* 0x0000001708004986 */ /* 0x0007e2000c101506 */
[----:B------:R-:W-:Y:S01]  /*4c2e0*/  ISETP.LT.AND P5, PT, R83, R18, !P0 ;  /* 0x000000125300720c */ /* 0x000fe200047a1270 */
[----:B------:R-:W-:Y:S01]  /*4c2f0*/  VIADD R0, R93, 0x15 ;  /* 0x000000155d007836 */ /* 0x000fe20000000000 */
[----:B----4-:R-:W-:Y:S01]  /*4c300*/  ISETP.LT.AND P2, PT, R79, R34, !P0 ;  /* 0x000000224f00720c */ /* 0x010fe20004741270 */
[----:B------:R-:W-:Y:S01]  /*4c310*/  IMAD.WIDE R12, R14, 0x2, R4 ;  /* 0x000000020e0c7825 */ /* 0x000fe200078e0204 */
[----:B0-----:R-:W-:Y:S01]  /*4c320*/  ISETP.LT.AND P4, PT, R64, R32, !P0 ;  /* 0x000000204000720c */ /* 0x001fe20004781270 */
[----:B------:R-:W0:Y:S02]  /*4c330*/  LDC R20, c[0x0][0x398] ;  /* 0x0000e600ff147b82 */ /* 0x000e240000000800 */
[----:B------:R4:W-:Y:S01]  /*4c340*/  @P1 STG.E.U16 desc[UR6][R10.64], R17 ;  /* 0x000000110a001986 */ /* 0x0009e2000c101506 */
[----:B-1----:R-:W-:-:S05]  /*4c350*/  ISETP.GE.AND P1, PT, R0, R22, PT ;  /* 0x000000160000720c */ /* 0x002fca0003f26270 */
[----:B------:R-:W1:Y:S01]  /*4c360*/  LDC R22, c[0x0][0x39c] ;  /* 0x0000e700ff167b82 */ /* 0x000e620000000800 */
[----:B------:R-:W-:Y:S01]  /*4c370*/  PRMT R16, R63, 0x7610, R16 ;  /* 0x000076103f107816 */ /* 0x000fe20000000010 */
[----:B---3--:R-:W-:Y:S01]  /*4c380*/  IMAD.WIDE R8, R14, 0x2, R36 ;  /* 0x000000020e087825 */ /* 0x008fe200078e0224 */
[----:B------:R-:W-:Y:S01]  /*4c390*/  ISETP.LT.AND P0, PT, R52, R29, !P0 ;  /* 0x0000001d3400720c */ /* 0x000fe20004701270 */
[----:B------:R-:W3:Y:S02]  /*4c3a0*/  LDL.S16 R63, [R1+0x15c] ;  /* 0x00015c00013f7983 */ /* 0x000ee40000100600 */
[C---:B------:R-:W-:Y:S02]  /*4c3b0*/  IMAD.WIDE R2, R14.reuse, 0x2, R6 ;  /* 0x000000020e027825 */ /* 0x040fe400078e0206 */
[----:B------:R4:W-:Y:S01]  /*4c3c0*/  @P5 STG.E.U16 desc[UR6][R12.64], R16 ;  /* 0x000000100c005986 */ /* 0x0009e2000c101506 */
[----:B------:R-:W-:Y:S01]  /*4c3d0*/  ISETP.LT.AND P5, PT, R83, R28, !P1 ;  /* 0x0000001c5300720c */ /* 0x000fe20004fa1270 */
[----:B----4-:R-:W-:Y:S01]  /*4c3e0*/  IMAD.WIDE R10, R14, 0x2, R30 ;  /* 0x000000020e0a7825 */ /* 0x010fe200078e021e */
[----:B------:R-:W-:Y:S01]  /*4c3f0*/  PRMT R17, R24, 0x7632, R17 ;  /* 0x0000763218117816 */ /* 0x000fe20000000011 */
[----:B------:R-:W-:Y:S01]  /*4c400*/  @P2 STG.E.U16 desc[UR6][R8.64], R15 ;  /* 0x0000000f08002986 */ /* 0x000fe2000c101506 */
[----:B------:R-:W-:Y:S01]  /*4c410*/  ISETP.LT.AND P2, PT, R79, R21, !P1 ;  /* 0x000000154f00720c */ /* 0x000fe20004f41270 */
[----:B------:R-:W-:Y:S01]  /*4c420*/  IMAD.IADD R0, R14, 0x1, R75 ;  /* 0x000000010e007824 */ /* 0x000fe200078e024b */
[----:B------:R-:W4:Y:S01]  /*4c430*/  LDC R19, c[0x0][0x398] ;  /* 0x0000e600ff137b82 */ /* 0x000f220000000800 */
[----:B------:R0:W-:Y:S04]  /*4c440*/  @P4 STG.E.U16 desc[UR6][R2.64], R24 ;  /* 0x0000001802004986 */ /* 0x0001e8000c101506 */
[----:B------:R-:W-:Y:S01]  /*4c450*/  @P0 STG.E.U16 desc[UR6][R10.64], R17 ;  /* 0x000000110a000986 */ /* 0x000fe2000c101506 */
[----:B------:R-:W-:Y:S01]  /*4c460*/  PRMT R16, R62, 0x7610, R16 ;  /* 0x000076103e107816 */ /* 0x000fe20000000010 */
[----:B------:R-:W-:Y:S01]  /*4c470*/  IMAD.WIDE R12, R0, 0x2, R4 ;  /* 0x00000002000c7825 */ /* 0x000fe200078e0204 */
[----:B------:R-:W2:Y:S03]  /*4c480*/  LDC R18, c[0x0][0x398] ;  /* 0x0000e600ff127b82 */ /* 0x000ea60000000800 */
[----:B0-----:R-:W-:-:S05]  /*4c490*/  VIADD R2, R93, 0x16 ;  /* 0x000000165d027836 */ /* 0x001fca0000000000 */
[----:B------:R-:W0:Y:S01]  /*4c4a0*/  LDC R29, c[0x0][0x398] ;  /* 0x0000e600ff1d7b82 */ /* 0x000e220000000800 */
[----:B-1----:R-:W-:Y:S01]  /*4c4b0*/  ISETP.GE.AND P0, PT, R2, R22, PT ;  /* 0x000000160200720c */ /* 0x002fe20003f06270 */
[----:B------:R-:W-:Y:S01]  /*4c4c0*/  IMAD.WIDE R2, R0, 0x2, R36 ;  /* 0x0000000200027825 */ /* 0x000fe200078e0224 */
[----:B------:R-:W-:Y:S05]  /*4c4d0*/  @P5 STG.E.U16 desc[UR6][R12.64], R16 ;  /* 0x000000100c005986 */ /* 0x000fea000c101506 */
[----:B------:R-:W1:Y:S08]  /*4c4e0*/  LDC R28, c[0x0][0x398] ;  /* 0x0000e600ff1c7b82 */ /* 0x000e700000000800 */
[----:B------:R-:W0:Y:S08]  /*4c4f0*/  LDC R32, c[0x0][0x39c] ;  /* 0x0000e700ff207b82 */ /* 0x000e300000000800 */
[----:B------:R-:W0:Y:S01]  /*4c500*/  LDC R23, c[0x0][0x398] ;  /* 0x0000e600ff177b82 */ /* 0x000e220000000800 */
[----:B------:R-:W-:-:S07]  /*4c510*/  PRMT R15, R80, 0x7610, R15 ;  /* 0x00007610500f7816 */ /* 0x000fce000000000f */
[----:B------:R-:W0:Y:S01]  /*4c520*/  LDC R24, c[0x0][0x398] ;  /* 0x0000e600ff187b82 */ /* 0x000e220000000800 */
[----:B------:R-:W3:Y:S04]  /*4c530*/  LDL.LU.S16 R80, [R1+0x15e] ;  /* 0x00015e0001507983 */ /* 0x000ee80000300600 */
[----:B------:R2:W-:Y:S01]  /*4c540*/  @P2 STG.E.U16 desc[UR6][R2.64], R15 ;  /* 0x0000000f02002986 */ /* 0x0005e2000c101506 */
[----:B------:R-:W-:Y:S02]  /*4c550*/  ISETP.LT.AND P4, PT, R64, R20, !P1 ;  /* 0x000000144000720c */ /* 0x000fe40004f81270 */
[----:B------:R-:W0:Y:S01]  /*4c560*/  LDC R21, c[0x0][0x398] ;  /* 0x0000e600ff157b82 */ /* 0x000e220000000800 */
[----:B------:R-:W3:Y:S01]  /*4c570*/  LDL.S16 R62, [R1+0x160] ;  /* 0x00016000013e7983 */ /* 0x000ee20000100600 */
[----:B------:R-:W-:-:S06]  /*4c580*/  IMAD.WIDE R8, R0, 0x2, R6 ;  /* 0x0000000200087825 */ /* 0x000fcc00078e0206 */
[----:B------:R-:W0:Y:S01]  /*4c590*/  LDC R22, c[0x0][0x39c] ;  /* 0x0000e700ff167b82 */ /* 0x000e220000000800 */
[----:B--2---:R-:W-:Y:S01]  /*4c5a0*/  PRMT R15, R70, 0x7610, R15 ;  /* 0x00007610460f7816 */ /* 0x004fe2000000000f */
[----:B------:R-:W-:Y:S01]  /*4c5b0*/  IMAD.IADD R14, R0, 0x1, R75 ;  /* 0x00000001000e7824 */ /* 0x000fe200078e024b */
[----:B------:R-:W2:Y:S01]  /*4c5c0*/  LDL.LU.S16 R70, [R1+0x162] ;  /* 0x0001620001467983 */ /* 0x000ea20000300600 */
[----:B----4-:R-:W-:Y:S01]  /*4c5d0*/  ISETP.LT.AND P1, PT, R52, R19, !P1 ;  /* 0x000000133400720c */ /* 0x010fe20004f21270 */
[----:B------:R-:W-:Y:S01]  /*4c5e0*/  IMAD.WIDE R10, R0, 0x2, R30 ;  /* 0x00000002000a7825 */ /* 0x000fe200078e021e */
[----:B------:R-:W-:Y:S02]  /*4c5f0*/  ISETP.LT.AND P5, PT, R83, R18, !P0 ;  /* 0x000000125300720c */ /* 0x000fe400047a1270 */
[----:B0-----:R-:W-:Y:S01]  /*4c600*/  ISETP.LT.AND P2, PT, R79, R29, !P0 ;  /* 0x0000001d4f00720c */ /* 0x001fe20004741270 */
[----:B------:R0:W-:Y:S01]  /*4c610*/  @P4 STG.E.U16 desc[UR6][R8.64], R25 ;  /* 0x0000001908004986 */ /* 0x0001e2000c101506 */
[----:B------:R-:W-:Y:S01]  /*4c620*/  PRMT R17, R25, 0x7632, R17 ;  /* 0x0000763219117816 */ /* 0x000fe20000000011 */
[----:B------:R-:W-:Y:S01]  /*4c630*/  VIADD R0, R93, 0x17 ;  /* 0x000000175d007836 */ /* 0x000fe20000000000 */
[----:B-1----:R-:W-:Y:S01]  /*4c640*/  ISETP.LT.AND P4, PT, R64, R28, !P0 ;  /* 0x0000001c4000720c */ /* 0x002fe20004781270 */
[----:B------:R-:W-:Y:S01]  /*4c650*/  IMAD.WIDE R12, R14, 0x2, R4 ;  /* 0x000000020e0c7825 */ /* 0x000fe200078e0204 */
[----:B------:R-:W-:Y:S01]  /*4c660*/  PRMT R16, R76, 0x7610, R16 ;  /* 0x000076104c107816 */ /* 0x000fe20000000010 */
[----:B------:R-:W1:Y:S01]  /*4c670*/  LDC R20, c[0x0][0x398] ;  /* 0x0000e600ff147b82 */ /* 0x000e620000000800 */
[----:B------:R-:W-:Y:S01]  /*4c680*/  ISETP.LT.AND P0, PT, R52, R24, !P0 ;  /* 0x000000183400720c */ /* 0x000fe20004701270 */
[----:B------:R4:W-:Y:S01]  /*4c690*/  @P1 STG.E.U16 desc[UR6][R10.64], R17 ;  /* 0x000000110a001986 */ /* 0x0009e2000c101506 */
[----:B------:R-:W-:Y:S01]  /*4c6a0*/  ISETP.GE.AND P1, PT, R0, R32, PT ;  /* 0x000000200000720c */ /* 0x000fe20003f26270 */
[----:B0-----:R-:W-:-:S02]  /*4c6b0*/  IMAD.WIDE R8, R14, 0x2, R36 ;  /* 0x000000020e087825 */ /* 0x001fc400078e0224 */
[----:B------:R3:W-:Y:S01]  /*4c6c0*/  @P5 STG.E.U16 desc[UR6][R12.64], R16 ;  /* 0x000000100c005986 */ /* 0x0007e2000c101506 */
[----:B------:R-:W-:Y:S01]  /*4c6d0*/  ISETP.LT.AND P5, PT, R83, R23, !P1 ;  /* 0x000000175300720c */ /* 0x000fe20004fa1270 */
[----:B------:R-:W0:Y:S01]  /*4c6e0*/  LDC R19, c[0x0][0x398] ;  /* 0x0000e600ff137b82 */ /* 0x000e220000000800 */
[----:B------:R-:W-:Y:S01]  /*4c6f0*/  IMAD.WIDE R2, R14, 0x2, R6 ;  /* 0x000000020e027825 */ /* 0x000fe200078e0206 */
[----:B------:R-:W-:Y:S01]  /*4c700*/  @P2 STG.E.U16 desc[UR6][R8.64], R15 ;  /* 0x0000000f08002986 */ /* 0x000fe2000c101506 */
[----:B------:R-:W-:Y:S02]  /*4c710*/  ISETP.LT.AND P2, PT, R79, R21, !P1 ;  /* 0x000000154f00720c */ /* 0x000fe40004f41270 */
[----:B----4-:R-:W-:Y:S01]  /*4c720*/  PRMT R17, R26, 0x7632, R17 ;  /* 0x000076321a117816 */ /* 0x010fe20000000011 */
[C---:B------:R-:W-:Y:S01]  /*4c730*/  IMAD.WIDE R10, R14.reuse, 0x2, R30 ;  /* 0x000000020e0a7825 */ /* 0x040fe200078e021e */
[----:B------:R4:W-:Y:S01]  /*4c740*/  @P4 STG.E.U16 desc[UR6][R2.64], R26 ;  /* 0x0000001a02004986 */ /* 0x0009e2000c101506 */
[----:B------:R-:W0:Y:S02]  /*4c750*/  LDC R18, c[0x0][0x398] ;  /* 0x0000e600ff127b82 */ /* 0x000e240000000800 */
[----:B------:R-:W-:Y:S01]  /*4c760*/  IMAD.IADD R0, R14, 0x1, R75 ;  /* 0x000000010e007824 */ /* 0x000fe200078e024b */
[----:B------:R-:W-:Y:S01]  /*4c770*/  @P0 STG.E.U16 desc[UR6][R10.64], R17 ;  /* 0x000000110a000986 */ /* 0x000fe2000c101506 */
[----:B---3--:R-:W-:-:S02]  /*4c780*/  PRMT R16, R63, 0x7610, R16 ;  /* 0x000076103f107816 */ /* 0x008fc40000000010 */
[----:B------:R-:W-:Y:S01]  /*4c790*/  IMAD.WIDE R12, R0, 0x2, R4 ;  /* 0x00000002000c7825 */ /* 0x000fe200078e0204 */
[----:B------:R-:W3:Y:S01]  /*4c7a0*/  LDL.S16 R76, [R1+0x164] ;  /* 0x00016400014c7983 */ /* 0x000ee20000100600 */
[----:B------:R-:W0:Y:S01]  /*4c7b0*/  LDC R25, c[0x0][0x398] ;  /* 0x0000e600ff197b82 */ /* 0x000e220000000800 */
[----:B----4-:R-:W-:Y:S02]  /*4c7c0*/  IADD3 R2, PT, PT, R93, 0x18, RZ ;  /* 0x000000185d027810 */ /* 0x010fe40007ffe0ff */
[----:B------:R-:W4:Y:S02]  /*4c7d0*/  LDL.LU.S16 R63, [R1+0x166] ;  /* 0x00016600013f7983 */ /* 0x000f240000300600 */
[----:B------:R-:W-:Y:S01]  /*4c7e0*/  ISETP.GE.AND P0, PT, R2, R22, PT ;  /* 0x000000160200720c */ /* 0x000fe20003f06270 */
[----:B------:R-:W-:Y:S01]  /*4c7f0*/  IMAD.WIDE R2, R0, 0x2, R36 ;  /* 0x0000000200027825 */ /* 0x000fe200078e0224 */
[----:B------:R-:W-:Y:S01]  /*4c800*/  @P5 STG.E.U16 desc[UR6][R12.64], R16 ;  /* 0x000000100c005986 */ /* 0x000fe2000c101506 */
[----:B------:R-:W0:Y:S08]  /*4c810*/  LDC R26, c[0x0][0x398] ;  /* 0x0000e600ff1a7b82 */ /* 0x000e300000000800 */
[----:B------:R-:W0:Y:S08]  /*4c820*/  LDC R24, c[0x0][0x398] ;  /* 0x0000e600ff187b82 */ /* 0x000e300000000800 */
[----:B------:R-:W0:Y:S08]  /*4c830*/  LDC R28, c[0x0][0x39c] ;  /* 0x0000e700ff1c7b82 */ /* 0x000e300000000800 */
[----:B------:R-:W0:Y:S01]  /*4c840*/  LDC R23, c[0x0][0x398] ;  /* 0x0000e600ff177b82 */ /* 0x000e220000000800 */
[----:B------:R-:W-:-:S07]  /*4c850*/  PRMT R15, R80, 0x7610, R15 ;  /* 0x00007610500f7816 */ /* 0x000fce000000000f */
[----:B------:R-:W0:Y:S01]  /*4c860*/  LDC R21, c[0x0][0x398] ;  /* 0x0000e600ff157b82 */ /* 0x000e220000000800 */
[----:B------:R-:W4:Y:S04]  /*4c870*/  LDL.S16 R80, [R1+0x168] ;  /* 0x0001680001507983 */ /* 0x000f280000100600 */
[----:B------:R2:W-:Y:S01]  /*4c880*/  @P2 STG.E.U16 desc[UR6][R2.64], R15 ;  /* 0x0000000f02002986 */ /* 0x0005e2000c101506 */
[----:B-1----:R-:W-:Y:S01]  /*4c890*/  ISETP.LT.AND P4, PT, R64, R20, !P1 ;  /* 0x000000144000720c */ /* 0x002fe20004f81270 */
[----:B------:R-:W-:Y:S01]  /*4c8a0*/  IMAD.WIDE R8, R0, 0x2, R6 ;  /* 0x0000000200087825 */ /* 0x000fe200078e0206 */
[----:B------:R-:W1:Y:S01]  /*4c8b0*/  LDC R22, c[0x0][0x39c] ;  /* 0x0000e700ff167b82 */ /* 0x000e620000000800 */
[----:B--2---:R-:W-:Y:S02]  /*4c8c0*/  PRMT R15, R70, 0x7610, R15 ;  /* 0x00007610460f7816 */ /* 0x004fe4000000000f */
[----:B------:R-:W-:Y:S01]  /*4c8d0*/  IMAD.IADD R14, R0, 0x1, R75 ;  /* 0x00000001000e7824 */ /* 0x000fe200078e024b */
[----:B------:R-:W2:Y:S01]  /*4c8e0*/  LDL.LU.S16 R70, [R1+0x16a] ;  /* 0x00016a0001467983 */ /* 0x000ea20000300600 */
[----:B0-----:R-:W-:Y:S01]  /*4c8f0*/  ISETP.LT.AND P1, PT, R52, R19, !P1 ;  /* 0x000000133400720c */ /* 0x001fe20004f21270 */
[----:B------:R-:W-:Y:S01]  /*4c900*/  IMAD.WIDE R10, R0, 0x2, R30 ;  /* 0x00000002000a7825 */ /* 0x000fe200078e021e */
[----:B------:R-:W-:-:S04]  /*4c910*/  ISETP.LT.AND P5, PT, R83, R18, !P0 ;  /* 0x000000125300720c */ /* 0x000fc800047a1270 */
[----:B------:R0:W-:Y:S01]  /*4c920*/  @P4 STG.E.U16 desc[UR6][R8.64], R27 ;  /* 0x0000001b08004986 */ /* 0x0001e2000c101506 */
[----:B------:R-:W-:Y:S01]  /*4c930*/  ISETP.LT.AND P2, PT, R79, R26, !P0 ;  /* 0x0000001a4f00720c */ /* 0x000fe20004741270 */
[----:B------:R-:W-:Y:S01]  /*4c940*/  VIADD R0, R93, 0x19 ;  /* 0x000000195d007836 */ /* 0x000fe20000000000 */
[----:B------:R-:W-:Y:S02]  /*4c950*/  ISETP.LT.AND P4, PT, R64, R25, !P0 ;  /* 0x000000194000720c */ /* 0x000fe40004781270 */
[----:B------:R-:W-:Y:S01]  /*4c960*/  PRMT R17, R27, 0x7632, R17 ;  /* 0x000076321b117816 */ /* 0x000fe20000000011 */
[----:B------:R-:W-:Y:S01]  /*4c970*/  IMAD.WIDE R12, R14, 0x2, R4 ;  /* 0x000000020e0c7825 */ /* 0x000fe200078e0204 */
[----:B------:R-:W-:Y:S01]  /*4c980*/  PRMT R16, R62, 0x7610, R16 ;  /* 0x000076103e107816 */ /* 0x000fe20000000010 */
[----:B------:R-:W4:Y:S01]  /*4c990*/  LDC R20, c[0x0][0x398] ;  /* 0x0000e600ff147b82 */ /* 0x000f220000000800 */
[----:B------:R-:W-:Y:S01]  /*4c9a0*/  ISETP.LT.AND P0, PT, R52, R24, !P0 ;  /* 0x000000183400720c */ /* 0x000fe20004701270 */
[----:B------:R1:W-:Y:S01]  /*4c9b0*/  @P1 STG.E.U16 desc[UR6][R10.64], R17 ;  /* 0x000000110a001986 */ /* 0x0003e2000c101506 */
[----:B------:R-:W-:Y:S01]  /*4c9c0*/  ISETP.GE.AND P1, PT, R0, R28, PT ;  /* 0x0000001c0000720c */ /* 0x000fe20003f26270 */
[----:B0-----:R-:W-:-:S02]  /*4c9d0*/  IMAD.WIDE R8, R14, 0x2, R36 ;  /* 0x000000020e087825 */ /* 0x001fc400078e0224 */
[----:B------:R0:W-:Y:S02]  /*4c9e0*/  @P5 STG.E.U16 desc[UR6][R12.64], R16 ;  /* 0x000000100c005986 */ /* 0x0001e4000c101506 */
[C---:B------:R-:W-:Y:S01]  /*4c9f0*/  IMAD.WIDE R2, R14.reuse, 0x2, R6 ;  /* 0x000000020e027825 */ /* 0x040fe200078e0206 */
[----:B------:R-:W-:Y:S01]  /*4ca00*/  ISETP.LT.AND P5, PT, R83, R23, !P1 ;  /* 0x000000175300720c */ /* 0x000fe20004fa1270 */
[----:B------:R-:W-:Y:S01]  /*4ca10*/  @P2 STG.E.U16 desc[UR6][R8.64], R15 ;  /* 0x0000000f08002986 */ /* 0x000fe2000c101506 */
[----:B------:R-:W-:Y:S01]  /*4ca20*/  ISETP.LT.AND P2, PT, R79, R21, !P1 ;  /* 0x000000154f00720c */ /* 0x000fe20004f41270 */
[C---:B------:R-:W-:Y:S01]  /*4ca30*/  IMAD.IADD R0, R14.reuse, 0x1, R75 ;  /* 0x000000010e007824 */ /* 0x040fe200078e024b */
[----:B------:R-:W2:Y:S01]  /*4ca40*/  LDC R19, c[0x0][0x398] ;  /* 0x0000e600ff137b82 */ /* 0x000ea20000000800 */
[----:B-1----:R-:W-:Y:S01]  /*4ca50*/  PRMT R17, R65, 0x7632, R17 ;  /* 0x0000763241117816 */ /* 0x002fe20000000011 */
[----:B------:R-:W-:Y:S01]  /*4ca60*/  IMAD.WIDE R10, R14, 0x2, R30 ;  /* 0x000000020e0a7825 */ /* 0x000fe200078e021e */
[----:B------:R1:W-:Y:S04]  /*4ca70*/  @P4 STG.E.U16 desc[UR6][R2.64], R65 ;  /* 0x0000004102004986 */ /* 0x0003e8000c101506 */
[----:B------:R-:W2:Y:S01]  /*4ca80*/  LDL.S16 R62, [R1+0x16c] ;  /* 0x00016c00013e7983 */ /* 0x000ea20000100600 */
[----:B0-----:R-:W-:Y:S01]  /*4ca90*/  IMAD.WIDE R12, R0, 0x2, R4 ;  /* 0x00000002000c7825 */ /* 0x001fe200078e0204 */
[----:B---3--:R-:W-:Y:S01]  /*4caa0*/  PRMT R16, R76, 0x7610, R16 ;  /* 0x000076104c107816 */ /* 0x008fe20000000010 */
[----:B------:R-:W0:Y:S01]  /*4cab0*/  LDC R18, c[0x0][0x398] ;  /* 0x0000e600ff127b82 */ /* 0x000e220000000800 */
[----:B------:R3:W-:Y:S01]  /*4cac0*/  @P0 STG.E.U16 desc[UR6][R10.64], R17 ;  /* 0x000000110a000986 */ /* 0x0007e2000c101506 */
[----:B-1----:R-:W-:Y:S01]  /*4cad0*/  VIADD R2, R93, 0x1a ;  /* 0x0000001a5d027836 */ /* 0x002fe20000000000 */
[----:B----4-:R-:W-:-:S02]  /*4cae0*/  PRMT R15, R63, 0x7610, R15 ;  /* 0x000076103f0f7816 */ /* 0x010fc4000000000f */
[----:B------:R-:W4:Y:S03]  /*4caf0*/  LDL.LU.S16 R63, [R1+0x16e] ;  /* 0x00016e00013f7983 */ /* 0x000f260000300600 */
[----:B------:R-:W1:Y:S01]  /*4cb00*/  LDC R26, c[0x0][0x398] ;  /* 0x0000e600ff1a7b82 */ /* 0x000e620000000800 */
[----:B------:R-:W-:Y:S01]  /*4cb10*/  ISETP.GE.AND P0, PT, R2, R22, PT ;  /* 0x000000160200720c */ /* 0x000fe20003f06270 */
[----:B------:R-:W-:Y:S01]  /*4cb20*/  IMAD.WIDE R2, R0, 0x2, R36 ;  /* 0x0000000200027825 */ /* 0x000fe200078e0224 */
[----:B------:R0:W-:Y:S04]  /*4cb30*/  @P5 STG.E.U16 desc[UR6][R12.64], R16 ;  /* 0x000000100c005986 */ /* 0x0001e8000c101506 */
[----:B------:R2:W-:Y:S01]  /*4cb40*/  @P2 STG.E.U16 desc[UR6][R2.64], R15 ;  /* 0x0000000f02002986 */ /* 0x0005e2000c101506 */
[----:B------:R-:W0:Y:S01]  /*4cb50*/  LDC R27, c[0x0][0x39c] ;  /* 0x0000e700ff1b7b82 */ /* 0x000e220000000800 */
[----:B------:R-:W-:-:S07]  /*4cb60*/  ISETP.LT.AND P4, PT, R64, R20, !P1 ;  /* 0x000000144000720c */ /* 0x000fce0004f81270 */
[----:B------:R-:W0:Y:S08]  /*4cb70*/  LDC R25, c[0x0][0x398] ;  /* 0x0000e600ff197b82 */ /* 0x000e300000000800 */
[----:B------:R-:W0:Y:S08]  /*4cb80*/  LDC R24, c[0x0][0x398] ;  /* 0x0000e600ff187b82 */ /* 0x000e300000000800 */
[----:B------:R-:W0:Y:S01]  /*4cb90*/  LDC R23, c[0x0][0x398] ;  /* 0x0000e600ff177b82 */ /* 0x000e220000000800 */
[----:B------:R-:W-:-:S07]  /*4cba0*/  IMAD.WIDE R8, R0, 0x2, R6 ;  /* 0x0000000200087825 */ /* 0x000fce00078e0206 */
[----:B------:R-:W0:Y:S01]  /*4cbb0*/  LDC R21, c[0x0][0x398] ;  /* 0x0000e600ff157b82 */ /* 0x000e220000000800 */
[----:B------:R-:W-:Y:S01]  /*4cbc0*/  IMAD.IADD R14, R0, 0x1, R75 ;  /* 0x00000001000e7824 */ /* 0x000fe200078e024b */
[----:B---3--:R-:W-:Y:S01]  /*4cbd0*/  PRMT R17, R66, 0x7632, R17 ;  /* 0x0000763242117816 */ /* 0x008fe20000000011 */
[----:B------:R-:W-:-:S05]  /*4cbe0*/  IMAD.WIDE R10, R0, 0x2, R30 ;  /* 0x00000002000a7825 */ /* 0x000fca00078e021e */
[----:B------:R-:W3:Y:S01]  /*4cbf0*/  LDC R22, c[0x0][0x39c] ;  /* 0x0000e700ff167b82 */ /* 0x000ee20000000800 */
[----:B0-----:R-:W-:-:S07]  /*4cc00*/  PRMT R16, R80, 0x7610, R16 ;  /* 0x0000761050107816 */ /* 0x001fce0000000010 */
[----:B------:R-:W0:Y:S01]  /*4cc10*/  LDC R20, c[0x0][0x398] ;  /* 0x0000e600ff147b82 */ /* 0x000e220000000800 */
[----:B------:R-:W4:Y:S01]  /*4cc20*/  LDL.S16 R80, [R1+0x170] ;  /* 0x0001700001507983 */ /* 0x000f220000100600 */
[----:B--2---:R-:W-:-:S03]  /*4cc30*/  PRMT R15, R70, 0x7610, R15 ;  /* 0x00007610460f7816 */ /* 0x004fc6000000000f */
[----:B------:R-:W2:Y:S01]  /*4cc40*/  LDL.LU.S16 R70, [R1+0x172] ;  /* 0x0001720001467983 */ /* 0x000ea20000300600 */
[----:B------:R-:W-:Y:S02]  /*4cc50*/  ISETP.LT.AND P1, PT, R52, R19, !P1 ;  /* 0x000000133400720c */ /* 0x000fe40004f21270 */
[----:B------:R-:W-:Y:S01]  /*4cc60*/  ISETP.LT.AND P5, PT, R83, R18, !P0 ;  /* 0x000000125300720c */ /* 0x000fe200047a1270 */
[----:B------:R-:W-:Y:S01]  /*4cc70*/  VIADD R0, R93, 0x1b ;  /* 0x0000001b5d007836 */ /* 0x000fe20000000000 */
[----:B-1----:R-:W-:Y:S01]  /*4cc80*/  ISETP.LT.AND P2, PT, R79, R26, !P0 ;  /* 0x0000001a4f00720c */ /* 0x002fe20004741270 */
[----:B------:R-:W-:Y:S01]  /*4cc90*/  IMAD.WIDE R12, R14, 0x2, R4 ;  /* 0x000000020e0c7825 */ /* 0x000fe200078e0204 */
[----:B------:R1:W-:Y:S01]  /*4cca0*/  @P4 STG.E.U16 desc[UR6][R8.64], R66 ;  /* 0x0000004208004986 */ /* 0x0003e2000c101506 */
[----:B------:R-:W-:Y:S01]  /*4ccb0*/  ISETP.LT.AND P4, PT, R64, R25, !P0 ;  /* 0x000000194000720c */ /* 0x000fe20004781270 */
[----:B------:R-:W4:Y:S01]  /*4ccc0*/  LDC R18, c[0x0][0x398] ;  /* 0x0000e600ff127b82 */ /* 0x000f220000000800 */
[----:B------:R-:W-:Y:S01]  /*4ccd0*/  ISETP.LT.AND P0, PT, R52, R24, !P0 ;  /* 0x000000183400720c */ /* 0x000fe20004701270 */
[----:B------:R-:W-:Y:S01]  /*4cce0*/  IMAD.WIDE R2, R14, 0x2, R36 ;  /* 0x000000020e027825 */ /* 0x000fe200078e0224 */
[----:B------:R-:W2:Y:S04]  /*4ccf0*/  LDL.S16 R76, [R1+0x174] ;  /* 0x00017400014c7983 */ /* 0x000ea80000100600 */
[----:B------:R0:W-:Y:S01]  /*4cd00*/  @P1 STG.E.U16 desc[UR6][R10.64], R17 ;  /* 0x000000110a001986 */ /* 0x0001e2000c101506 */
[----:B------:R-:W-:Y:S01]  /*4cd10*/  ISETP.GE.AND P1, PT, R0, R27, PT ;  /* 0x0000001b0000720c */ /* 0x000fe20003f26270 */
[----:B------:R-:W2:Y:S02]  /*4cd20*/  LDC R19, c[0x0][0x398] ;  /* 0x0000e600ff137b82 */ /* 0x000ea40000000800 */
[----:B------:R3:W-:Y:S01]  /*4cd30*/  @P5 STG.E.U16 desc[UR6][R12.64], R16 ;  /* 0x000000100c005986 */ /* 0x0007e2000c101506 */
[----:B------:R-:W-:Y:S01]  /*4cd40*/  ISETP.LT.AND P5, PT, R83, R23, !P1 ;  /* 0x000000175300720c */ /* 0x000fe20004fa1270 */
[----:B------:R-:W-:-:S02]  /*4cd50*/  IMAD.IADD R0, R14, 0x1, R75 ;  /* 0x000000010e007824 */ /* 0x000fc400078e024b */
[----:B------:R3:W-:Y:S01]  /*4cd60*/  @P2 STG.E.U16 desc[UR6][R2.64], R15 ;  /* 0x0000000f02002986 */ /* 0x0007e2000c101506 */
[C---:B-1----:R-:W-:Y:S01]  /*4cd70*/  IMAD.WIDE R8, R14.reuse, 0x2, R6 ;  /* 0x000000020e087825 */ /* 0x042fe200078e0206 */
[----:B------:R-:W-:Y:S01]  /*4cd80*/  ISETP.LT.AND P2, PT, R79, R21, !P1 ;  /* 0x000000154f00720c */ /* 0x000fe20004f41270 */
[----:B------:R-:W1:Y:S01]  /*4cd90*/  LDC R23, c[0x0][0x398] ;  /* 0x0000e600ff177b82 */ /* 0x000e620000000800 */
[----:B0-----:R-:W-:Y:S01]  /*4cda0*/  PRMT R17, R67, 0x7632, R17 ;  /* 0x0000763243117816 */ /* 0x001fe20000000011 */
[----:B------:R-:W-:Y:S01]  /*4cdb0*/  IMAD.WIDE R10, R14, 0x2, R30 ;  /* 0x000000020e0a7825 */ /* 0x000fe200078e021e */
[----:B---3--:R-:W-:-:S03]  /*4cdc0*/  PRMT R16, R62, 0x7610, R16 ;  /* 0x000076103e107816 */ /* 0x008fc60000000010 */
[----:B------:R-:W-:Y:S01]  /*4cdd0*/  IMAD.WIDE R12, R0, 0x2, R4 ;  /* 0x00000002000c7825 */ /* 0x000fe200078e0204 */
[----:B------:R-:W-:Y:S01]  /*4cde0*/  @P4 STG.E.U16 desc[UR6][R8.64], R67 ;  /* 0x0000004308004986 */ /* 0x000fe2000c101506 */
[----:B------:R-:W0:Y:S02]  /*4cdf0*/  LDC R14, c[0x0][0x398] ;  /* 0x0000e600ff0e7b82 */ /* 0x000e240000000800 */
[----:B------:R-:W-:Y:S01]  /*4ce00*/  VIADD R2, R93, 0x1c ;  /* 0x0000001c5d027836 */ /* 0x000fe20000000000 */
[----:B------:R-:W-:Y:S04]  /*4ce10*/  @P0 STG.E.U16 desc[UR6][R10.64], R17 ;  /* 0x000000110a000986 */ /* 0x000fe8000c101506 */
[----:B------:R4:W-:Y:S01]  /*4ce20*/  @P5 STG.E.U16 desc[UR6][R12.64], R16 ;  /* 0x000000100c005986 */ /* 0x0009e2000c101506 */
[----:B------:R-:W-:Y:S01]  /*4ce30*/  ISETP.GE.AND P0, PT, R2, R22, PT ;  /* 0x000000160200720c */ /* 0x000fe20003f06270 */
[----:B------:R-:W-:Y:S01]  /*4ce40*/  IMAD.WIDE R2, R0, 0x2, R36 ;  /* 0x0000000200027825 */ /* 0x000fe200078e0224 */
[----:B------:R-:W-:Y:S01]  /*4ce50*/  ISETP.LT.AND P4, PT, R64, R20, !P1 ;  /* 0x000000144000720c */ /* 0x000fe20004f81270 */
[----:B------:R-:W3:Y:S01]  /*4ce60*/  LDC R15, c[0x0][0x398] ;  /* 0x0000e600ff0f7b82 */ /* 0x000ee20000000800 */
[----:B----4-:R-:W-:-:S07]  /*4ce70*/  PRMT R12, R63, 0x7610, R12 ;  /* 0x000076103f0c7816 */ /* 0x010fce000000000c */
[----:B------:R-:W4:Y:S01]  /*4ce80*/  LDC R17, c[0x0][0x398] ;  /* 0x0000e600ff117b82 */ /* 0x000f220000000800 */
[----:B------:R2:W-:Y:S01]  /*4ce90*/  @P2 STG.E.U16 desc[UR6][R2.64], R12 ;  /* 0x0000000c02002986 */ /* 0x0005e2000c101506 */
[----:B------:R-:W-:-:S06]  /*4cea0*/  ISETP.LT.AND P6, PT, R83, R18, !P0 ;  /* 0x000000125300720c */ /* 0x000fcc00047c1270 */
[----:B------:R-:W0:Y:S01]  /*4ceb0*/  LDC R18, c[0x0][0x398] ;  /* 0x0000e600ff127b82 */ /* 0x000e220000000800 */
[----:B------:R-:W-:Y:S01]  /*4cec0*/  IMAD.WIDE R8, R0, 0x2, R6 ;  /* 0x0000000200087825 */ /* 0x000fe200078e0206 */
[----:B-1----:R-:W-:Y:S02]  /*4ced0*/  ISETP.LT.AND P5, PT, R79, R23, !P0 ;  /* 0x000000174f00720c */ /* 0x002fe400047a1270 */
[----:B------:R-:W-:Y:S01]  /*4cee0*/  PRMT R13, R68, 0x7632, R13 ;  /* 0x00007632440d7816 */ /* 0x000fe2000000000d */
[----:B------:R-:W-:-:S03]  /*4cef0*/  IMAD.WIDE R10, R0, 0x2, R30 ;  /* 0x00000002000a7825 */ /* 0x000fc600078e021e */
[----:B------:R-:W1:Y:S08]  /*4cf00*/  LDC R16, c[0x0][0x398] ;  /* 0x0000e600ff107b82 */ /* 0x000e700000000800 */
[----:B------:R-:W0:Y:S08]  /*4cf10*/  LDC R20, c[0x0][0x398] ;  /* 0x0000e600ff147b82 */ /* 0x000e300000000800 */
[----:B------:R-:W0:Y:S08]  /*4cf20*/  LDC R22, c[0x0][0x398] ;  /* 0x0000e600ff167b82 */ /* 0x000e300000000800 */
[----:B------:R-:W0:Y:S08]  /*4cf30*/  LDC R21, c[0x0][0x398] ;  /* 0x0000e600ff157b82 */ /* 0x000e300000000800 */
[----:B------:R-:W0:Y:S08]  /*4cf40*/  LDC R27, c[0x0][0x398] ;  /* 0x0000e600ff1b7b82 */ /* 0x000e300000000800 */
[----:B------:R-:W0:Y:S08]  /*4cf50*/  LDC R26, c[0x0][0x398] ;  /* 0x0000e600ff1a7b82 */ /* 0x000e300000000800 */
[----:B------:R-:W0:Y:S08]  /*4cf60*/  LDC R24, c[0x0][0x39c] ;  /* 0x0000e700ff187b82 */ /* 0x000e300000000800 */
[----:B------:R-:W0:Y:S01]  /*4cf70*/  LDC R25, c[0x0][0x398] ;  /* 0x0000e600ff197b82 */ /* 0x000e220000000800 */
[----:B--2---:R-:W-:-:S02]  /*4cf80*/  PRMT R12, R70, 0x7610, R12 ;  /* 0x00007610460c7816 */ /* 0x004fc4000000000c */
[----:B------:R-:W-:Y:S01]  /*4cf90*/  ISETP.LT.AND P1, PT, R52, R19, !P1 ;  /* 0x000000133400720c */ /* 0x000fe20004f21270 */
[----:B------:R-:W2:Y:S01]  /*4cfa0*/  LDL.LU.S16 R70, [R1+0x176] ;  /* 0x0001760001467983 */ /* 0x000ea20000300600 */
[----:B------:R-:W-:Y:S01]  /*4cfb0*/  IMAD.IADD R0, R0, 0x1, R75 ;  /* 0x0000000100007824 */ /* 0x000fe200078e024b */
[----:B0-----:R-:W-:Y:S02]  /*4cfc0*/  ISETP.LT.AND P2, PT, R64, R18, !P0 ;  /* 0x000000124000720c */ /* 0x001fe40004741270 */
[----:B------:R-:W0:Y:S01]  /*4cfd0*/  LDC R19, c[0x0][0x39c] ;  /* 0x0000e700ff137b82 */ /* 0x000e220000000800 */
[----:B------:R1:W-:Y:S01]  /*4cfe0*/  @P4 STG.E.U16 desc[UR6][R8.64], R68 ;  /* 0x0000004408004986 */ /* 0x0003e2000c101506 */
[----:B----4-:R-:W-:Y:S01]  /*4cff0*/  ISETP.LT.AND P0, PT, R52, R17, !P0 ;  /* 0x000000113400720c */ /* 0x010fe20004701270 */
[C---:B------:R-:W-:Y:S02]  /*4d000*/  IMAD.WIDE R2, R0.reuse, 0x2, R4 ;  /* 0x0000000200027825 */ /* 0x040fe400078e0204 */
[----:B------:R-:W4:Y:S03]  /*4d010*/  LDL.S16 R62, [R1+0x178] ;  /* 0x00017800013e7983 */ /* 0x000f260000100600 */
[----:B------:R-:W0:Y:S01]  /*4d020*/  LDC R18, c[0x0][0x398] ;  /* 0x0000e600ff127b82 */ /* 0x000e220000000800 */
[----:B------:R3:W-:Y:S01]  /*4d030*/  @P1 STG.E.U16 desc[UR6][R10.64], R13 ;  /* 0x0000000d0a001986 */ /* 0x0007e2000c101506 */
[----:B-1----:R-:W-:-:S03]  /*4d040*/  IMAD.WIDE R8, R0, 0x2, R36 ;  /* 0x0000000200087825 */ /* 0x002fc600078e0224 */
[----:B------:R-:W4:Y:S03]  /*4d050*/  LDL.LU.S16 R63, [R1+0x17a] ;  /* 0x00017a00013f7983 */ /* 0x000f260000300600 */
[----:B------:R-:W1:Y:S01]  /*4d060*/  LDC R17, c[0x0][0x398] ;  /* 0x0000e600ff117b82 */ /* 0x000e620000000800 */
[----:B---3--:R-:W-:Y:S02]  /*4d070*/  PRMT R11, R80, 0x7610, R11 ;  /* 0x00007610500b7816 */ /* 0x008fe4000000000b */
[----:B------:R-:W-:Y:S01]  /*4d080*/  PRMT R13, R69, 0x7632, R13 ;  /* 0x00007632450d7816 */ /* 0x000fe2000000000d */
[----:B------:R-:W3:Y:S04]  /*4d090*/  LDL.S16 R80, [R1+0x17c] ;  /* 0x00017c0001507983 */ /* 0x000ee80000100600 */
[----:B------:R-:W0:Y:S01]  /*4d0a0*/  LDC R23, c[0x0][0x39c] ;  /* 0x0000e700ff177b82 */ /* 0x000e220000000800 */
[----:B------:R1:W-:Y:S04]  /*4d0b0*/  @P6 STG.E.U16 desc[UR6][R2.64], R11 ;  /* 0x0000000b02006986 */ /* 0x0003e8000c101506 */
[----:B------:R1:W-:Y:S02]  /*4d0c0*/  @P5 STG.E.U16 desc[UR6][R8.64], R12 ;  /* 0x0000000c08005986 */ /* 0x0003e4000c101506 */
[----:B-1----:R-:W-:-:S04]  /*4d0d0*/  IMAD.WIDE R2, R0, 0x2, R6 ;  /* 0x0000000200027825 */ /* 0x002fc800078e0206 */
[----:B------:R-:W-:Y:S01]  /*4d0e0*/  IMAD.WIDE R8, R0, 0x2, R30 ;  /* 0x0000000200087825 */ /* 0x000fe200078e021e */
[----:B------:R-:W-:Y:S04]  /*4d0f0*/  @P2 STG.E.U16 desc[UR6][R2.64], R69 ;  /* 0x0000004502002986 */ /* 0x000fe8000c101506 */
[----:B------:R2:W-:Y:S01]  /*4d100*/  @P0 STG.E.U16 desc[UR6][R8.64], R13 ;  /* 0x0000000d08000986 */ /* 0x0005e2000c101506 */
[----:B------:R-:W-:Y:S01]  /*4d110*/  VIADD R10, R93, 0x1d ;  /* 0x0000001d5d0a7836 */ /* 0x000fe20000000000 */
[----:B--2---:R-:W-:Y:S02]  /*4d120*/  PRMT R13, R70, 0x7610, R13 ;  /* 0x00007610460d7816 */ /* 0x004fe4000000000d */
[----:B------:R-:W2:Y:S02]  /*4d130*/  LDL.LU.S16 R70, [R1+0x17e] ;  /* 0x00017e0001467983 */ /* 0x000ea40000300600 */
[----:B0-----:R-:W-:-:S02]  /*4d140*/  ISETP.GE.AND P1, PT, R10, R19, PT ;  /* 0x000000130a00720c */ /* 0x001fc40003f26270 */
[----:B------:R-:W0:Y:S02]  /*4d150*/  LDC R19, c[0x0][0x39c] ;  /* 0x0000e700ff137b82 */ /* 0x000e240000000800 */
[----:B------:R-:W-:-:S06]  /*4d160*/  ISETP.LT.AND P5, PT, R79, R15, !P1 ;  /* 0x0000000f4f00720c */ /* 0x000fcc0004fa1270 */
[----:B------:R-:W1:Y:S01]  /*4d170*/  LDC R15, c[0x0][0x39c] ;  /* 0x0000e700ff0f7b82 */ /* 0x000e620000000800 */
[----:B------:R-:W-:Y:S01]  /*4d180*/  ISETP.LT.AND P4, PT, R83, R16, !P1 ;  /* 0x000000105300720c */ /* 0x000fe20004f81270 */
[----:B------:R-:W-:Y:S01]  /*4d190*/  IMAD.IADD R12, R0, 0x1, R75 ;  /* 0x00000001000c7824 */ /* 0x000fe200078e024b */
[----:B------:R-:W-:-:S05]  /*4d1a0*/  PRMT R0, R76, 0x7610, R0 ;  /* 0x000076104c007816 */ /* 0x000fca0000000000 */
[----:B------:R-:W0:Y:S01]  /*4d1b0*/  LDC R16, c[0x0][0x398] ;  /* 0x0000e600ff107b82 */ /* 0x000e220000000800 */
[----:B------:R-:W-:Y:S01]  /*4d1c0*/  IMAD.WIDE R10, R12, 0x2, R4 ;  /* 0x000000020c0a7825 */ /* 0x000fe200078e0204 */
[----:B------:R-:W-:Y:S02]  /*4d1d0*/  ISETP.LT.AND P2, PT, R64, R20, !P1 ;  /* 0x000000144000720c */ /* 0x000fe40004f41270 */
[----:B------:R-:W-:Y:S02]  /*4d1e0*/  ISETP.LT.AND P1, PT, R52, R14, !P1 ;  /* 0x0000000e3400720c */ /* 0x000fe40004f21270 */
[----:B------:R3:W-:Y:S01]  /*4d1f0*/  @P4 STG.E.U16 desc[UR6][R10.64], R0 ;  /* 0x000000000a004986 */ /* 0x0007e2000c101506 */
[C---:B------:R-:W-:Y:S01]  /*4d200*/  IMAD.WIDE R8, R12.reuse, 0x2, R36 ;  /* 0x000000020c087825 */ /* 0x040fe200078e0224 */
[----:B------:R-:W-:Y:S01]  /*4d210*/  PRMT R14, R71, 0x7632, R14 ;  /* 0x00007632470e7816 */ /* 0x000fe2000000000e */
[----:B------:R-:W4:Y:S02]  /*4d220*/  LDC R20, c[0x0][0x398] ;  /* 0x0000e600ff147b82 */ /* 0x000f240000000800 */
[----:B------:R-:W-:-:S04]  /*4d230*/  IMAD.WIDE R2, R12, 0x2, R6 ;  /* 0x000000020c027825 */ /* 0x000fc800078e0206 */
[----:B---3--:R-:W-:Y:S02]  /*4d240*/  VIADD R0, R93, 0x1e ;  /* 0x0000001e5d007836 */ /* 0x008fe40000000000 */
[----:B------:R-:W-:-:S03]  /*4d250*/  IMAD.WIDE R10, R12, 0x2, R30 ;  /* 0x000000020c0a7825 */ /* 0x000fc600078e021e */
[----:B-1----:R-:W-:Y:S01]  /*4d260*/  ISETP.GE.AND P0, PT, R0, R15, PT ;  /* 0x0000000f0000720c */ /* 0x002fe20003f06270 */
[----:B------:R-:W-:Y:S01]  /*4d270*/  VIADD R0, R93, 0x1f ;  /* 0x0000001f5d007836 */ /* 0x000fe20000000000 */
[----:B------:R-:W-:Y:S02]  /*4d280*/  @P5 STG.E.U16 desc[UR6][R8.64], R13 ;  /* 0x0000000d08005986 */ /* 0x000fe4000c101506 */
[----:B------:R-:W-:Y:S02]  /*4d290*/  ISETP.LT.AND P5, PT, R83, R18, !P0 ;  /* 0x000000125300720c */ /* 0x000fe400047a1270 */
[----:B------:R1:W-:Y:S01]  /*4d2a0*/  @P2 STG.E.U16 desc[UR6][R2.64], R71 ;  /* 0x0000004702002986 */ /* 0x0003e2000c101506 */
[----:B------:R-:W-:-:S03]  /*4d2b0*/  ISETP.LT.AND P4, PT, R79, R17, !P0 ;  /* 0x000000114f00720c */ /* 0x000fc60004781270 */
[----:B------:R3:W-:Y:S01]  /*4d2c0*/  @P1 STG.E.U16 desc[UR6][R10.64], R14 ;  /* 0x0000000e0a001986 */ /* 0x0007e2000c101506 */
[----:B0-----:R-:W-:Y:S02]  /*4d2d0*/  ISETP.GE.AND P1, PT, R0, R19, PT ;  /* 0x000000130000720c */ /* 0x001fe40003f26270 */
[----:B------:R-:W-:Y:S01]  /*4d2e0*/  ISETP.LT.AND P2, PT, R64, R16, !P0 ;  /* 0x000000104000720c */ /* 0x000fe20004741270 */
[----:B------:R-:W-:Y:S01]  /*4d2f0*/  IMAD.IADD R12, R12, 0x1, R75 ;  /* 0x000000010c0c7824 */ /* 0x000fe200078e024b */
[----:B------:R-:W-:Y:S02]  /*4d300*/  ISETP.LT.AND P0, PT, R52, R22, !P0 ;  /* 0x000000163400720c */ /* 0x000fe40004701270 */
[----:B------:R-:W-:Y:S02]  /*4d310*/  ISETP.LT.AND P6, PT, R83, R21, !P1 ;  /* 0x000000155300720c */ /* 0x000fe40004fc1270 */
[----:B----4-:R-:W-:Y:S01]  /*4d320*/  PRMT R17, R62, 0x7610, R17 ;  /* 0x000076103e117816 */ /* 0x010fe20000000011 */
[C---:B------:R-:W-:Y:S01]  /*4d330*/  IMAD.IADD R0, R12.reuse, 0x1, R75 ;  /* 0x000000010c007824 */ /* 0x040fe200078e024b */
[----:B------:R-:W4:Y:S01]  /*4d340*/  LDL.S16 R62, [R1+0x180] ;  /* 0x00018000013e7983 */ /* 0x000f220000100600 */
[C---:B-1----:R-:W-:Y:S01]  /*4d350*/  IMAD.WIDE R2, R12.reuse, 0x2, R4 ;  /* 0x000000020c027825 */ /* 0x042fe200078e0204 */
[----:B------:R-:W-:Y:S01]  /*4d360*/  PRMT R16, R63, 0x7610, R16 ;  /* 0x000076103f107816 */ /* 0x000fe20000000010 */
[----:B------:R-:W0:Y:S01]  /*4d370*/  LDC R22, c[0x0][0x398] ;  /* 0x0000e600ff167b82 */ /* 0x000e220000000800 */
[----:B------:R-:W4:Y:S01]  /*4d380*/  LDL.LU.S16 R63, [R1+0x182] ;  /* 0x00018200013f7983 */ /* 0x000f220000300600 */
[----:B------:R-:W-:Y:S01]  /*4d390*/  IMAD.WIDE R8, R12, 0x2, R36 ;  /* 0x000000020c087825 */ /* 0x000fe200078e0224 */
[----:B------:R-:W-:-:S03]  /*4d3a0*/  PRMT R19, R72, 0x7632, R19 ;  /* 0x0000763248137816 */ /* 0x000fc60000000013 */
[----:B---3--:R-:W-:Y:S01]  /*4d3b0*/  IMAD.WIDE R10, R12, 0x2, R6 ;  /* 0x000000020c0a7825 */ /* 0x008fe200078e0206 */
[----:B------:R-:W-:Y:S01]  /*4d3c0*/  PRMT R18, R80, 0x7610, R18 ;  /* 0x0000761050127816 */ /* 0x000fe20000000012 */
[----:B------:R1:W-:Y:S01]  /*4d3d0*/  @P5 STG.E.U16 desc[UR6][R2.64], R17 ;  /* 0x0000001102005986 */ /* 0x0003e2000c101506 */
[----:B------:R-:W3:Y:S01]  /*4d3e0*/  LDC R21, c[0x0][0x398] ;  /* 0x0000e600ff157b82 */ /* 0x000ee20000000800 */
[----:B------:R-:W-:Y:S02]  /*4d3f0*/  IMAD.WIDE R12, R12, 0x2, R30 ;  /* 0x000000020c0c7825 */ /* 0x000fe400078e021e */
[----:B------:R1:W-:Y:S02]  /*4d400*/  @P4 STG.E.U16 desc[UR6][R8.64], R16 ;  /* 0x0000001008004986 */ /* 0x0003e4000c101506 */
[----:B------:R-:W-:Y:S02]  /*4d410*/  IMAD.WIDE R14, R0, 0x2, R4 ;  /* 0x00000002000e7825 */ /* 0x000fe400078e0204 */
[----:B------:R1:W-:Y:S04]  /*4d420*/  @P2 STG.E.U16 desc[UR6][R10.64], R72 ;  /* 0x000000480a002986 */ /* 0x0003e8000c101506 */
[----:B------:R1:W-:Y:S04]  /*4d430*/  @P0 STG.E.U16 desc[UR6][R12.64], R19 ;  /* 0x000000130c000986 */ /* 0x0003e8000c101506 */
[----:B------:R0:W-:Y:S04]  /*4d440*/  @P6 STG.E.U16 desc[UR6][R14.64], R18 ;  /* 0x000000120e006986 */ /* 0x0001e8000c101506 */
[----:B------:R-:W4:Y:S01]  /*4d450*/  LDL.S16 R80, [R1+0x184] ;  /* 0x0001840001507983 */ /* 0x000f220000100600 */
[----:B------:R-:W-:-:S02]  /*4d460*/  ISETP.LT.AND P0, PT, R79, R20, !P1 ;  /* 0x000000144f00720c */ /* 0x000fc40004f01270 */
[----:B------:R-:W2:Y:S01]  /*4d470*/  LDC R20, c[0x0][0x398] ;  /* 0x0000e600ff147b82 */ /* 0x000ea20000000800 */
[----:B-1----:R-:W-:Y:S01]  /*4d480*/  VIADD R2, R93, 0x20 ;  /* 0x000000205d027836 */ /* 0x002fe20000000000 */
[----:B------:R-:W-:Y:S01]  /*4d490*/  ISETP.LT.AND P4, PT, R64, R27, !P1 ;  /* 0x0000001b4000720c */ /* 0x000fe20004f81270 */
[----:B------:R-:W-:Y:S01]  /*4d4a0*/  IMAD.WIDE R8, R0, 0x2, R6 ;  /* 0x0000000200087825 */ /* 0x000fe200078e0206 */
[----:B------:R-:W-:-:S03]  /*4d4b0*/  PRMT R17, R73, 0x7632, R17 ;  /* 0x0000763249117816 */ /* 0x000fc60000000011 */
[----:B------:R-:W-:Y:S01]  /*4d4c0*/  IMAD.WIDE R10, R0, 0x2, R30 ;  /* 0x00000002000a7825 */ /* 0x000fe200078e021e */
[----:B------:R-:W1:Y:S08]  /*4d4d0*/  LDC R19, c[0x0][0x398] ;  /* 0x0000e600ff137b82 */ /* 0x000e700000000800 */
[----:B0-----:R-:W0:Y:S01]  /*4d4e0*/  LDC R18, c[0x0][0x398] ;  /* 0x0000e600ff127b82 */ /* 0x001e220000000800 */
[----:B--2---:R-:W-:-:S02]  /*4d4f0*/  PRMT R15, R70, 0x7610, R15 ;  /* 0x00007610460f7816 */ /* 0x004fc4000000000f */
[----:B------:R-:W2:Y:S01]  /*4d500*/  LDL.LU.S16 R70, [R1+0x186] ;  /* 0x0001860001467983 */ /* 0x000ea20000300600 */
[----:B------:R-:W-:Y:S02]  /*4d510*/  ISETP.LT.AND P1, PT, R52, R26, !P1 ;  /* 0x0000001a3400720c */ /* 0x000fe40004f21270 */
[----:B------:R-:W-:Y:S01]  /*4d520*/  ISETP.GE.AND P2, PT, R2, R24, PT ;  /* 0x000000180200720c */ /* 0x000fe20003f46270 */
[C---:B------:R-:W-:Y:S01]  /*4d530*/  IMAD.WIDE R2, R0.reuse, 0x2, R36 ;  /* 0x0000000200027825 */ /* 0x040fe200078e0224 */
[----:B------:R-:W2:Y:S01]  /*4d540*/  LDL.S16 R76, [R1+0x188] ;  /* 0x00018800014c7983 */ /* 0x000ea20000100600 */
[----:B------:R-:W0:Y:S01]  /*4d550*/  LDC R24, c[0x0][0x398] ;  /* 0x0000e600ff187b82 */ /* 0x000e220000000800 */
[----:B------:R-:W-:Y:S01]  /*4d560*/  ISETP.LT.AND P5, PT, R83, R25, !P2 ;  /* 0x000000195300720c */ /* 0x000fe200057a1270 */
[----:B------:R-:W-:Y:S01]  /*4d570*/  IMAD.IADD R14, R0, 0x1, R75 ;  /* 0x00000001000e7824 */ /* 0x000fe200078e024b */
[----:B------:R1:W-:Y:S04]  /*4d580*/  @P0 STG.E.U16 desc[UR6][R2.64], R15 ;  /* 0x0000000f02000986 */ /* 0x0003e8000c101506 */
[----:B------:R1:W-:Y:S01]  /*4d590*/  @P4 STG.E.U16 desc[UR6][R8.64], R73 ;  /* 0x0000004908004986 */ /* 0x0003e2000c101506 */
[----:B---3--:R-:W-:Y:S01]  /*4d5a0*/  ISETP.LT.AND P4, PT, R64, R21, !P2 ;  /* 0x000000154000720c */ /* 0x008fe20005781270 */
[----:B------:R-:W-:Y:S01]  /*4d5b0*/  IMAD.WIDE R12, R14, 0x2, R4 ;  /* 0x000000020e0c7825 */ /* 0x000fe200078e0204 */
[----:B------:R-:W3:Y:S01]  /*4d5c0*/  LDC R21, c[0x0][0x398] ;  /* 0x0000e600ff157b82 */ /* 0x000ee20000000800 */
[----:B------:R1:W-:Y:S01]  /*4d5d0*/  @P1 STG.E.U16 desc[UR6][R10.64], R17 ;  /* 0x000000110a001986 */ /* 0x0003e2000c101506 */
[----:B------:R-:W-:-:S02]  /*4d5e0*/  ISETP.LT.AND P1, PT, R79, R22, !P2 ;  /* 0x000000164f00720c */ /* 0x000fc40005721270 */
[----:B------:R-:W-:Y:S01]  /*4d5f0*/  ISETP.LT.AND P2, PT, R52, R20, !P2 ;  /* 0x000000143400720c */ /* 0x000fe20005741270 */
[----:B-1----:R-:W-:-:S03]  /*4d600*/  IMAD.WIDE R2, R14, 0x2, R6 ;  /* 0x000000020e027825 */ /* 0x002fc600078e0206 */
[----:B------:R-:W1:Y:S01]  /*4d610*/  LDC R20, c[0x0][0x39c] ;  /* 0x0000e700ff147b82 */ /* 0x000e620000000800 */
[----:B------:R-:W-:-:S04]  /*4d620*/  IMAD.WIDE R8, R14, 0x2, R36 ;  /* 0x000000020e087825 */ /* 0x000fc800078e0224 */
[----:B------:R-:W-:-:S03]  /*4d630*/  IMAD.WIDE R10, R14, 0x2, R30 ;  /* 0x000000020e0a7825 */ /* 0x000fc600078e021e */
[----:B------:R-:W0:Y:S01]  /*4d640*/  LDC R17, c[0x0][0x398] ;  /* 0x0000e600ff117b82 */ /* 0x000e220000000800 */
[----:B----4-:R-:W-:Y:S01]  /*4d650*/  PRMT R16, R62, 0x7610, R16 ;  /* 0x000076103e107816 */ /* 0x010fe20000000010 */
[----:B------:R-:W-:-:S06]  /*4d660*/  VIADD R0, R93, 0x21 ;  /* 0x000000215d007836 */ /* 0x000fcc0000000000 */
[----:B------:R-:W4:Y:S01]  /*4d670*/  LDC R15, c[0x0][0x398] ;  /* 0x0000e600ff0f7b82 */ /* 0x000f220000000800 */
[----:B------:R0:W-:Y:S07]  /*4d680*/  @P5 STG.E.U16 desc[UR6][R12.64], R16 ;  /* 0x000000100c005986 */ /* 0x0001ee000c101506 */
[----:B------:R-:W1:Y:S01]  /*4d690*/  LDC R22, c[0x0][0x39c] ;  /* 0x0000e700ff167b82 */ /* 0x000e620000000800 */
[----:B0-----:R-:W-:-:S07]  /*4d6a0*/  PRMT R13, R63, 0x7610, R13 ;  /* 0x000076103f0d7816 */ /* 0x001fce000000000d */
[----:B------:R-:W0:Y:S01]  /*4d6b0*/  LDC R16, c[0x0][0x398] ;  /* 0x0000e600ff107b82 */ /* 0x000e220000000800 */
[----:B------:R-:W-:Y:S01]  /*4d6c0*/  PRMT R12, R74, 0x7632, R12 ;  /* 0x000076324a0c7816 */ /* 0x000fe2000000000c */
[----:B------:R-:W-:Y:S04]  /*4d6d0*/  @P1 STG.E.U16 desc[UR6][R8.64], R13 ;  /* 0x0000000d08001986 */ /* 0x000fe8000c101506 */
[----:B------:R-:W-:Y:S04]  /*4d6e0*/  @P4 STG.E.U16 desc[UR6][R2.64], R74 ;  /* 0x0000004a02004986 */ /* 0x000fe8000c101506 */
[----:B------:R2:W-:Y:S02]  /*4d6f0*/  @P2 STG.E.U16 desc[UR6][R10.64], R12 ;  /* 0x0000000c0a002986 */ /* 0x0005e4000c101506 */
[----:B--2---:R-:W-:-:S02]  /*4d700*/  PRMT R11, R70, 0x7610, R11 ;  /* 0x00007610460b7816 */ /* 0x004fc4000000000b */
[----:B------:R-:W2:Y:S01]  /*4d710*/  LDL.LU.S16 R70, [R1+0x18a] ;  /* 0x00018a0001467983 */ /* 0x000ea20000300600 */
[----:B------:R-:W-:Y:S01]  /*4d720*/  ISETP.GE.AND P0, PT, R0, R23, PT ;  /* 0x000000170000720c */ /* 0x000fe20003f06270 */
[----:B------:R-:W-:Y:S01]  /*4d730*/  IMAD.IADD R0, R14, 0x1, R75 ;  /* 0x000000010e007824 */ /* 0x000fe200078e024b */
[----:B------:R-:W-:Y:S01]  /*4d740*/  PRMT R13, R80, 0x7610, R13 ;  /* 0x00007610500d7816 */ /* 0x000fe2000000000d */
[----:B------:R-:W3:Y:S01]  /*4d750*/  LDL.S16 R62, [R1+0x18c] ;  /* 0x00018c00013e7983 */ /* 0x000ee20000100600 */
[----:B------:R-:W-:Y:S01]  /*4d760*/  ISETP.LT.AND P6, PT, R83, R19, !P0 ;  /* 0x000000135300720c */ /* 0x000fe200047c1270 */
[----:B------:R-:W0:Y:S01]  /*4d770*/  LDC R14, c[0x0][0x398] ;  /* 0x0000e600ff0e7b82 */ /* 0x000e220000000800 */
[----:B------:R-:W-:Y:S01]  /*4d780*/  ISETP.LT.AND P5, PT, R79, R18, !P0 ;  /* 0x000000124f00720c */ /* 0x000fe200047a1270 */
[C---:B------:R-:W-:Y:S01]  /*4d790*/  IMAD.WIDE R2, R0.reuse, 0x2, R4 ;  /* 0x0000000200027825 */ /* 0x040fe200078e0204 */
[----:B------:R-:W3:Y:S03]  /*4d7a0*/  LDL.LU.S16 R80, [R1+0x18e] ;  /* 0x00018e0001507983 */ /* 0x000ee60000300600 */
[----:B------:R-:W-:Y:S01]  /*4d7b0*/  IMAD.WIDE R8, R0, 0x2, R36 ;  /* 0x0000000200087825 */ /* 0x000fe200078e0224 */
[----:B------:R-:W3:Y:S01]  /*4d7c0*/  LDL.S16 R63, [R1+0x190] ;  /* 0x00019000013f7983 */ /* 0x000ee20000100600 */
[----:B------:R-:W0:Y:S08]  /*4d7d0*/  LDC R19, c[0x0][0x398] ;  /* 0x0000e600ff137b82 */ /* 0x000e300000000800 */
[----:B------:R-:W1:Y:S01]  /*4d7e0*/  LDC R18, c[0x0][0x398] ;  /* 0x0000e600ff127b82 */ /* 0x000e620000000800 */
[----:B------:R0:W-:Y:S04]  /*4d7f0*/  @P6 STG.E.U16 desc[UR6][R2.64], R13 ;  /* 0x0000000d02006986 */ /* 0x0001e8000c101506 */
[----:B------:R0:W-:Y:S01]  /*4d800*/  @P5 STG.E.U16 desc[UR6][R8.64], R11 ;  /* 0x0000000b08005986 */ /* 0x0001e2000c101506 */
[----:B------:R-:W-:-:S02]  /*4d810*/  VIADD R10, R93, 0x22 ;  /* 0x000000225d0a7836 */ /* 0x000fc40000000000 */
[----:B------:R-:W2:Y:S01]  /*4d820*/  LDC R23, c[0x0][0x398] ;  /* 0x0000e600ff177b82 */ /* 0x000ea20000000800 */
[----:B0-----:R-:W-:Y:S01]  /*4d830*/  ISETP.LT.AND P5, PT, R64, R19, !P0 ;  /* 0x000000134000720c */ /* 0x001fe200047a1270 */
[----:B------:R-:W-:Y:S01]  /*4d840*/  IMAD.WIDE R2, R0, 0x2, R6 ;  /* 0x0000000200027825 */ /* 0x000fe200078e0206 */
[----:B------:R-:W-:-:S05]  /*4d850*/  PRMT R13, R77, 0x7632, R13 ;  /* 0x000076324d0d7816 */ /* 0x000fca000000000d */
[----:B------:R-:W0:Y:S01]  /*4d860*/  LDC R19, c[0x0][0x398] ;  /* 0x0000e600ff137b82 */ /* 0x000e220000000800 */
[----:B-1----:R-:W-:Y:S01]  /*4d870*/  ISETP.LT.AND P0, PT, R52, R18, !P0 ;  /* 0x000000123400720c */ /* 0x002fe20004701270 */
[----:B------:R-:W-:Y:S01]  /*4d880*/  IMAD.WIDE R8, R0, 0x2, R30 ;  /* 0x0000000200087825 */ /* 0x000fe200078e021e */
[----:B------:R-:W-:-:S05]  /*4d890*/  ISETP.GE.AND P1, PT, R10, R20, PT ;  /* 0x000000140a00720c */ /* 0x000fca0003f26270 */
[----:B------:R-:W1:Y:S01]  /*4d8a0*/  LDC R18, c[0x0][0x39c] ;  /* 0x0000e700ff127b82 */ /* 0x000e620000000800 */
[----:B------:R-:W-:Y:S01]  /*4d8b0*/  @P5 STG.E.U16 desc[UR6][R2.64], R77 ;  /* 0x0000004d02005986 */ /* 0x000fe2000c101506 */
[----:B------:R-:W-:-:S06]  /*4d8c0*/  IMAD.IADD R12, R0, 0x1, R75 ;  /* 0x00000001000c7824 */ /* 0x000fcc00078e024b */
[----:B------:R-:W0:Y:S01]  /*4d8d0*/  LDC R20, c[0x0][0x398] ;  /* 0x0000e600ff147b82 */ /* 0x000e220000000800 */
[----:B------:R2:W-:Y:S02]  /*4d8e0*/  @P0 STG.E.U16 desc[UR6][R8.64], R13 ;  /* 0x0000000d08000986 */ /* 0x0005e4000c101506 */
[----:B--2---:R-:W-:Y:S02]  /*4d8f0*/  PRMT R13, R70, 0x7610, R13 ;  /* 0x00007610460d7816 */ /* 0x004fe4000000000d */
[----:B------:R-:W2:Y:S01]  /*4d900*/  LDL.LU.S16 R70, [R1+0x192] ;  /* 0x0001920001467983 */ /* 0x000ea20000300600 */
[----:B------:R-:W-:Y:S02]  /*4d910*/  ISETP.LT.AND P2, PT, R83, R17, !P1 ;  /* 0x000000115300720c */ /* 0x000fe40004f41270 */
[----:B------:R-:W-:Y:S01]  /*4d920*/  ISETP.LT.AND P4, PT, R79, R16, !P1 ;  /* 0x000000104f00720c */ /* 0x000fe20004f81270 */
[----:B------:R-:W3:Y:S01]  /*4d930*/  LDC R17, c[0x0][0x398] ;  /* 0x0000e600ff117b82 */ /* 0x000ee20000000800 */
[----:B------:R-:W-:Y:S01]  /*4d940*/  PRMT R0, R76, 0x7610, R0 ;  /* 0x000076104c007816 */ /* 0x000fe20000000000 */
[----:B------:R-:W-:Y:S01]  /*4d950*/  IMAD.WIDE R10, R12, 0x2, R4 ;  /* 0x000000020c0a7825 */ /* 0x000fe200078e0204 */
[----:B------:R-:W2:Y:S05]  /*4d960*/  LDL.S16 R76, [R1+0x194] ;  /* 0x00019400014c7983 */ /* 0x000eaa0000100600 */
[----:B------:R-:W3:Y:S01]  /*4d970*/  LDC R16, c[0x0][0x398] ;  /* 0x0000e600ff107b82 */ /* 0x000ee20000000800 */
[----:B----4-:R-:W-:-:S02]  /*4d980*/  ISETP.LT.AND P5, PT, R64, R15, !P1 ;  /* 0x0000000f4000720c */ /* 0x010fc40004fa1270 */
[----:B------:R-:W-:Y:S01]  /*4d990*/  ISETP.LT.AND P0, PT, R52, R14, !P1 ;  /* 0x0000000e3400720c */ /* 0x000fe20004f01270 */
[----:B------:R4:W-:Y:S01]  /*4d9a0*/  @P2 STG.E.U16 desc[UR6][R10.64], R0 ;  /* 0x000000000a002986 */ /* 0x0009e2000c101506 */
[----:B------:R-:W-:Y:S01]  /*4d9b0*/  IMAD.WIDE R2, R12, 0x2, R36 ;  /* 0x000000020c027825 */ /* 0x000fe200078e0224 */
[----:B------:R-:W-:-:S03]  /*4d9c0*/  PRMT R14, R78, 0x7632, R14 ;  /* 0x000076324e0e7816 */ /* 0x000fc6000000000e */
[----:B------:R-:W-:-:S04]  /*4d9d0*/  IMAD.WIDE R8, R12, 0x2, R6 ;  /* 0x000000020c087825 */ /* 0x000fc800078e0206 */
[----:B----4-:R-:W-:Y:S02]  /*4d9e0*/  VIADD R0, R93, 0x23 ;  /* 0x000000235d007836 */ /* 0x010fe40000000000 */
[----:B------:R-:W-:-:S03]  /*4d9f0*/  IMAD.WIDE R10, R12, 0x2, R30 ;  /* 0x000000020c0a7825 */ /* 0x000fc600078e021e */
[----:B-1----:R-:W-:Y:S01]  /*4da00*/  ISETP.GE.AND P1, PT, R0, R18, PT ;  /* 0x000000120000720c */ /* 0x002fe20003f26270 */
[----:B------:R-:W-:Y:S01]  /*4da10*/  VIADD R0, R93, 0x24 ;  /* 0x000000245d007836 */ /* 0x000fe20000000000 */
[----:B------:R1:W-:Y:S02]  /*4da20*/  @P4 STG.E.U16 desc[UR6][R2.64], R13 ;  /* 0x0000000d02004986 */ /* 0x0003e4000c101506 */
[----:B0-----:R-:W-:Y:S02]  /*4da30*/  ISETP.LT.AND P4, PT, R79, R20, !P1 ;  /* 0x000000144f00720c */ /* 0x001fe40004f81270 */
[----:B------:R0:W-:Y:S01]  /*4da40*/  @P5 STG.E.U16 desc[UR6][R8.64], R78 ;  /* 0x0000004e08005986 */ /* 0x0001e2000c101506 */
[----:B---3--:R-:W-:Y:S01]  /*4da50*/  ISETP.LT.AND P5, PT, R83, R21, !P1 ;  /* 0x000000155300720c */ /* 0x008fe20004fa1270 */
[----:B------:R-:W-:Y:S01]  /*4da60*/  IMAD.IADD R12, R12, 0x1, R75 ;  /* 0x000000010c0c7824 */ /* 0x000fe200078e024b */
[----:B------:R-:W-:Y:S01]  /*4da70*/  ISETP.LT.AND P2, PT, R64, R19, !P1 ;  /* 0x000000134000720c */ /* 0x000fe20004f41270 */
[----:B------:R-:W-:Y:S01]  /*4da80*/  @P0 STG.E.U16 desc[UR6][R10.64], R14 ;  /* 0x0000000e0a000986 */ /* 0x000fe2000c101506 */
[----:B------:R-:W-:Y:S01]  /*4da90*/  ISETP.GE.AND P0, PT, R0, R22, PT ;  /* 0x000000160000720c */ /* 0x000fe20003f06270 */
[----:B------:R-:W3:Y:S01]  /*4daa0*/  LDC R21, c[0x0][0x398] ;  /* 0x0000e600ff157b82 */ /* 0x000ee20000000800 */
[----:B------:R-:W-:-:S02]  /*4dab0*/  ISETP.LT.AND P1, PT, R52, R17, !P1 ;  /* 0x000000113400720c */ /* 0x000fc40004f21270 */
[----:B------:R-:W-:Y:S02]  /*4dac0*/  ISETP.LT.AND P6, PT, R83, R16, !P0 ;  /* 0x000000105300720c */ /* 0x000fe400047c1270 */
[----:B------:R-:W-:Y:S01]  /*4dad0*/  PRMT R16, R80, 0x7610, R16 ;  /* 0x0000761050107816 */ /* 0x000fe20000000010 */
[----:B-1----:R-:W-:Y:S01]  /*4dae0*/  IMAD.WIDE R2, R12, 0x2, R4 ;  /* 0x000000020c027825 */ /* 0x002fe200078e0204 */
[----:B------:R-:W4:Y:S01]  /*4daf0*/  LDL.LU.S16 R80, [R1+0x196] ;  /* 0x0001960001507983 */ /* 0x000f220000300600 */
[----:B------:R-:W-:Y:S01]  /*4db00*/  PRMT R17, R62, 0x7610, R17 ;  /* 0x000076103e117816 */ /* 0x000fe20000000011 */
[----:B------:R-:W1:Y:S01]  /*4db10*/  LDC R22, c[0x0][0x39c] ;  /* 0x0000e700ff167b82 */ /* 0x000e620000000800 */
[----:B0-----:R-:W-:Y:S01]  /*4db20*/  IMAD.WIDE R8, R12, 0x2, R36 ;  /* 0x000000020c087825 */ /* 0x001fe200078e0224 */
[----:B------:R-:W4:Y:S04]  /*4db30*/  LDL.S16 R62, [R1+0x198] ;  /* 0x00019800013e7983 */ /* 0x000f280000100600 */
[----:B------:R-:W-:Y:S02]  /*4db40*/  @P5 STG.E.U16 desc[UR6][R2.64], R17 ;  /* 0x0000001102005986 */ /* 0x000fe4000c101506 */
[----:B------:R-:W0:Y:S02]  /*4db50*/  LDC R20, c[0x0][0x398] ;  /* 0x0000e600ff147b82 */ /* 0x000e240000000800 */
[----:B------:R2:W-:Y:S02]  /*4db60*/  @P4 STG.E.U16 desc[UR6][R8.64], R16 ;  /* 0x0000001008004986 */ /* 0x0005e4000c101506 */
[----:B--2---:R-:W-:-:S02]  /*4db70*/  PRMT R16, R70, 0x7610, R16 ;  /* 0x0000761046107816 */ /* 0x004fc40000000010 */
[----:B------:R-:W2:Y:S01]  /*4db80*/  LDL.LU.S16 R70, [R1+0x19a] ;  /* 0x00019a0001467983 */ /* 0x000ea20000300600 */
[C---:B------:R-:W-:Y:S01]  /*4db90*/  IMAD.IADD R0, R12.reuse, 0x1, R75 ;  /* 0x000000010c007824 */ /* 0x040fe200078e024b */
[----:B------:R-:W-:Y:S01]  /*4dba0*/  PRMT R19, R81, 0x7632, R19 ;  /* 0x0000763251137816 */ /* 0x000fe20000000013 */
[----:B------:R-:W-:Y:S01]  /*4dbb0*/  IMAD.WIDE R10, R12, 0x2, R6 ;  /* 0x000000020c0a7825 */ /* 0x000fe200078e0206 */
[----:B------:R-:W-:-:S03]  /*4dbc0*/  PRMT R18, R63, 0x7610, R18 ;  /* 0x000076103f127816 */ /* 0x000fc60000000012 */
[----:B------:R-:W-:Y:S02]  /*4dbd0*/  VIADD R25, R93, 0x25 ;  /* 0x000000255d197836 */ /* 0x000fe40000000000 */
[----:B------:R-:W-:Y:S01]  /*4dbe0*/  IMAD.WIDE R12, R12, 0x2, R30 ;  /* 0x000000020c0c7825 */ /* 0x000fe200078e021e */
[----:B------:R-:W-:Y:S03]  /*4dbf0*/  @P2 STG.E.U16 desc[UR6][R10.64], R81 ;  /* 0x000000510a002986 */ /* 0x000fe6000c101506 */
[----:B------:R-:W-:Y:S01]  /*4dc00*/  IMAD.WIDE R14, R0, 0x2, R4 ;  /* 0x00000002000e7825 */ /* 0x000fe200078e0204 */
[----:B------:R0:W-:Y:S04]  /*4dc10*/  @P1 STG.E.U16 desc[UR6][R12.64], R19 ;  /* 0x000000130c001986 */ /* 0x0001e8000c101506 */
[----:B------:R0:W-:Y:S01]  /*4dc20*/  @P6 STG.E.U16 desc[UR6][R14.64], R18 ;  /* 0x000000120e006986 */ /* 0x0001e2000c101506 */
[----:B-1----:R-:W-:-:S02]  /*4dc30*/  ISETP.GE.AND P2, PT, R25, R22, PT ;  /* 0x000000161900720c */ /* 0x002fc40003f46270 */
[----:B---3--:R-:W-:Y:S02]  /*4dc40*/  ISETP.LT.AND P1, PT, R79, R21, !P0 ;  /* 0x000000154f00720c */ /* 0x008fe40004721270 */
[----:B0-----:R-:W-:Y:S01]  /*4dc50*/  ISETP.LT.AND P4, PT, R64, R20, !P0 ;  /* 0x000000144000720c */ /* 0x001fe20004781270 */
[----:B------:R-:W-:Y:S01]  /*4dc60*/  IMAD.WIDE R2, R0, 0x2, R36 ;  /* 0x0000000200027825 */ /* 0x000fe200078e0224 */
[----:B------:R-:W-:Y:S01]  /*4dc70*/  PRMT R17, R82, 0x7632, R17 ;  /* 0x0000763252117816 */ /* 0x000fe20000000011 */
[----:B------:R-:W0:Y:S01]  /*4dc80*/  LDC R19, c[0x0][0x39c] ;  /* 0x0000e700ff137b82 */ /* 0x000e220000000800 */
[----:B------:R-:W3:Y:S07]  /*4dc90*/  LDL.S16 R63, [R1+0x19c] ;  /* 0x00019c00013f7983 */ /* 0x000eee0000100600 */
[----:B------:R-:W1:Y:S01]  /*4dca0*/  LDC R15, c[0x0][0x398] ;  /* 0x0000e600ff0f7b82 */ /* 0x000e620000000800 */
[----:B------:R-:W-:-:S02]  /*4dcb0*/  ISETP.LT.AND P0, PT, R52, R24, !P0 ;  /* 0x000000183400720c */ /* 0x000fc40004701270 */
[----:B------:R-:W-:Y:S01]  /*4dcc0*/  ISETP.LT.AND P5, PT, R83, R23, !P2 ;  /* 0x000000175300720c */ /* 0x000fe200057a1270 */
[----:B------:R-:W-:-:S04]  /*4dcd0*/  IMAD.IADD R14, R0, 0x1, R75 ;  /* 0x00000001000e7824 */ /* 0x000fc800078e024b */
[----:B------:R-:W0:Y:S01]  /*4dce0*/  LDC R18, c[0x0][0x398] ;  /* 0x0000e600ff127b82 */ /* 0x000e220000000800 */
[C---:B------:R-:W-:Y:S01]  /*4dcf0*/  IMAD.WIDE R8, R0.reuse, 0x2, R6 ;  /* 0x0000000200087825 */ /* 0x040fe200078e0206 */
[----:B------:R4:W-:Y:S03]  /*4dd00*/  @P1 STG.E.U16 desc[UR6][R2.64], R16 ;  /* 0x0000001002001986 */ /* 0x0009e6000c101506 */
[----:B------:R-:W-:Y:S01]  /*4dd10*/  IMAD.WIDE R10, R0, 0x2, R30 ;  /* 0x00000002000a7825 */ /* 0x000fe200078e021e */
[----:B------:R-:W-:Y:S02]  /*4dd20*/  PRMT R0, R76, 0x7610, R0 ;  /* 0x000076104c007816 */ /* 0x000fe40000000000 */
[----:B------:R-:W0:Y:S01]  /*4dd30*/  LDC R20, c[0x0][0x398] ;  /* 0x0000e600ff147b82 */ /* 0x000e220000000800 */
[----:B------:R-:W-:Y:S01]  /*4dd40*/  IMAD.WIDE R12, R14, 0x2, R4 ;  /* 0x000000020e0c7825 */ /* 0x000fe200078e0204 */
[----:B------:R0:W-:Y:S04]  /*4dd50*/  @P4 STG.E.U16 desc[UR6][R8.64], R82 ;  /* 0x0000005208004986 */ /* 0x0001e8000c101506 */
[----:B------:R0:W-:Y:S02]  /*4dd60*/  @P0 STG.E.U16 desc[UR6][R10.64], R17 ;  /* 0x000000110a000986 */ /* 0x0001e4000c101506 */
[----:B----4-:R-:W4:Y:S02]  /*4dd70*/  LDC R16, c[0x0][0x398] ;  /* 0x0000e600ff107b82 */ /* 0x010f240000000800 */
[----:B------:R0:W-:Y:S01]  /*4dd80*/  @P5 STG.E.U16 desc[UR6][R12.64], R0 ;  /* 0x000000000c005986 */ /* 0x0001e2000c101506 */
[----:B-1----:R-:W-:-:S05]  /*4dd90*/  ISETP.LT.AND P5, PT, R64, R15, !P2 ;  /* 0x0000000f4000720c */ /* 0x002fca00057a1270 */
[----:B------:R-:W1:Y:S08]  /*4dda0*/  LDC R15, c[0x0][0x398] ;  /* 0x0000e600ff0f7b82 */ /* 0x000e700000000800 */
[----:B------:R-:W1:Y:S01]  /*4ddb0*/  LDC R23, c[0x0][0x398] ;  /* 0x0000e600ff177b82 */ /* 0x000e620000000800 */
[----:B0-----:R-:W-:Y:S01]  /*4ddc0*/  ISETP.LT.AND P4, PT, R79, R18, !P2 ;  /* 0x000000124f00720c */ /* 0x001fe20005781270 */
[----:B------:R-:W-:Y:S01]  /*4ddd0*/  VIADD R24, R93, 0x26 ;  /* 0x000000265d187836 */ /* 0x000fe20000000000 */
[----:B------:R-:W-:Y:S01]  /*4dde0*/  PRMT R18, R80, 0x7610, R18 ;  /* 0x0000761050127816 */ /* 0x000fe20000000012 */
[C---:B------:R-:W-:Y:S01]  /*4ddf0*/  IMAD.WIDE R2, R14.reuse, 0x2, R36 ;  /* 0x000000020e027825 */ /* 0x040fe200078e0224 */
[----:B------:R-:W3:Y:S03]  /*4de00*/  LDL.LU.S16 R80, [R1+0x19e] ;  /* 0x00019e0001507983 */ /* 0x000ee60000300600 */
[----:B------:R-:W-:Y:S01]  /*4de10*/  IMAD.WIDE R8, R14, 0x2, R6 ;  /* 0x000000020e087825 */ /* 0x000fe200078e0206 */
[----:B------:R-:W-:Y:S01]  /*4de20*/  ISETP.GE.AND P1, PT, R24, R19, PT ;  /* 0x000000131800720c */ /* 0x000fe20003f26270 */
[----:B------:R-:W3:Y:S01]  /*4de30*/  LDL.S16 R76, [R1+0x1a0] ;  /* 0x0001a000014c7983 */ /* 0x000ee20000100600 */
[----:B------:R-:W0:Y:S03]  /*4de40*/  LDC R22, c[0x0][0x398] ;  /* 0x0000e600ff167b82 */ /* 0x000e260000000800 */
[----:B------:R0:W-:Y:S01]  /*4de50*/  @P4 STG.E.U16 desc[UR6][R2.64], R18 ;  /* 0x0000001202004986 */ /* 0x0001e2000c101506 */
[----:B------:R-:W-:-:S02]  /*4de60*/  ISETP.LT.AND P6, PT, R83, R20, !P1 ;  /* 0x000000145300720c */ /* 0x000fc40004fc1270 */
[----:B----4-:R-:W-:Y:S01]  /*4de70*/  ISETP.LT.AND P4, PT, R64, R16, !P1 ;  /* 0x000000104000720c */ /* 0x010fe20004f81270 */
[----:B------:R4:W-:Y:S01]  /*4de80*/  @P5 STG.E.U16 desc[UR6][R8.64], R84 ;  /* 0x0000005408005986 */ /* 0x0009e2000c101506 */
[----:B-1----:R-:W-:Y:S01]  /*4de90*/  ISETP.LT.AND P5, PT, R79, R15, !P1 ;  /* 0x0000000f4f00720c */ /* 0x002fe20004fa1270 */
[----:B------:R-:W1:Y:S01]  /*4dea0*/  LDC R21, c[0x0][0x39c] ;  /* 0x0000e700ff157b82 */ /* 0x000e620000000800 */
[----:B------:R-:W-:Y:S01]  /*4deb0*/  ISETP.LT.AND P1, PT, R52, R23, !P1 ;  /* 0x000000173400720c */ /* 0x000fe20004f21270 */
[C---:B------:R-:W-:Y:S01]  /*4dec0*/  IMAD.WIDE R10, R14.reuse, 0x2, R30 ;  /* 0x000000020e0a7825 */ /* 0x040fe200078e021e */
[----:B------:R-:W-:Y:S02]  /*4ded0*/  IADD3 R0, PT, PT, R14, R75, RZ ;  /* 0x0000004b0e007210 */ /* 0x000fe40007ffe0ff */
[----:B0-----:R-:W-:Y:S01]  /*4dee0*/  ISETP.LT.AND P2, PT, R52, R22, !P2 ;  /* 0x000000163400720c */ /* 0x001fe20005741270 */
[----:B------:R-:W-:Y:S02]  /*4def0*/  VIADD R17, R93, 0x3f ;  /* 0x0000003f5d117836 */ /* 0x000fe40000000000 */
[----:B------:R-:W0:Y:S01]  /*4df00*/  LDC R22, c[0x0][0x398] ;  /* 0x0000e600ff167b82 */ /* 0x000e220000000800 */
[----:B------:R-:W-:-:S07]  /*4df10*/  PRMT R20, R84, 0x7632, R20 ;  /* 0x0000763254147816 */ /* 0x000fce0000000014 */
[----:B------:R-:W0:Y:S01]  /*4df20*/  LDC R18, c[0x0][0x39c] ;  /* 0x0000e700ff127b82 */ /* 0x000e220000000800 */
[----:B------:R-:W-:-:S07]  /*4df30*/  PRMT R19, R62, 0x7610, R19 ;  /* 0x000076103e137816 */ /* 0x000fce0000000013 */
[----:B------:R-:W0:Y:S01]  /*4df40*/  LDC R15, c[0x0][0x398] ;  /* 0x0000e600ff0f7b82 */ /* 0x000e220000000800 */
[----:B--2---:R-:W-:Y:S02]  /*4df50*/  PRMT R23, R70, 0x7610, R23 ;  /* 0x0000761046177816 */ /* 0x004fe40000000017 */
[----:B------:R-:W2:Y:S01]  /*4df60*/  LDL.LU.S16 R70, [R1+0x1a2] ;  /* 0x0001a20001467983 */ /* 0x000ea20000300600 */
[----:B------:R-:W-:-:S03]  /*4df70*/  VIADD R14, R93, 0x27 ;  /* 0x000000275d0e7836 */ /* 0x000fc60000000000 */
[----:B------:R0:W-:Y:S02]  /*4df80*/  @P2 STG.E.U16 desc[UR6][R10.64], R20 ;  /* 0x000000140a002986 */ /* 0x0001e4000c101506 */
[----:B-1----:R-:W-:Y:S02]  /*4df90*/  ISETP.GE.AND P2, PT, R14, R21, PT ;  /* 0x000000150e00720c */ /* 0x002fe40003f46270 */
[----:B------:R-:W1:Y:S01]  /*4dfa0*/  LDC R14, c[0x0][0x398] ;  /* 0x0000e600ff0e7b82 */ /* 0x000e620000000800 */
[----:B------:R-:W-:Y:S01]  /*4dfb0*/  ISETP.GE.AND P0, PT, R17, R53, PT ;  /* 0x000000351100720c */ /* 0x000fe20003f06270 */
[C---:B------:R-:W-:Y:S01]  /*4dfc0*/  IMAD.WIDE R12, R0.reuse, 0x2, R4 ;  /* 0x00000002000c7825 */ /* 0x040fe200078e0204 */
[----:B------:R-:W-:Y:S01]  /*4dfd0*/  PRMT R24, R87, 0x7632, R24 ;  /* 0x0000763257187816 */ /* 0x000fe20000000018 */
[----:B------:R-:W2:Y:S04]  /*4dfe0*/  LDL.S16 R62, [R1+0x1a4] ;  /* 0x0001a400013e7983 */ /* 0x000ea80000100600 */
[----:B------:R-:W3:Y:S08]  /*4dff0*/  LDC R17, c[0x0][0x398] ;  /* 0x0000e600ff117b82 */ /* 0x000ef00000000800 */
[----:B------:R-:W3:Y:S01]  /*4e000*/  LDC R21, c[0x0][0x398] ;  /* 0x0000e600ff157b82 */ /* 0x000ee20000000800 */
[----:B------:R3:W-:Y:S01]  /*4e010*/  @P6 STG.E.U16 desc[UR6][R12.64], R19 ;  /* 0x000000130c006986 */ /* 0x0007e2000c101506 */
[----:B0-----:R-:W-:Y:S01]  /*4e020*/  ISETP.LT.AND P6, PT, R83, R22, !P2 ;  /* 0x000000165300720c */ /* 0x001fe200057c1270 */
[----:B------:R-:W-:-:S04]  /*4e030*/  IMAD.WIDE R2, R0, 0x2, R36 ;  /* 0x0000000200027825 */ /* 0x000fc800078e0224 */
[C---:B----4-:R-:W-:Y:S01]  /*4e040*/  IMAD.WIDE R8, R0.reuse, 0x2, R6 ;  /* 0x0000000200087825 */ /* 0x050fe200078e0206 */
[----:B------:R0:W-:Y:S01]  /*4e050*/  @P5 STG.E.U16 desc[UR6][R2.64], R23 ;  /* 0x0000001702005986 */ /* 0x0001e2000c101506 */
[----:B------:R-:W4:Y:S02]  /*4e060*/  LDC R20, c[0x0][0x398] ;  /* 0x0000e600ff147b82 */ /* 0x000f240000000800 */
[C---:B------:R-:W-:Y:S02]  /*4e070*/  IMAD.IADD R16, R0.reuse, 0x1, R75 ;  /* 0x0000000100107824 */ /* 0x040fe400078e024b */
[----:B------:R-:W-:Y:S01]  /*4e080*/  IMAD.WIDE R10, R0, 0x2, R30 ;  /* 0x00000002000a7825 */ /* 0x000fe200078e021e */
[----:B---3--:R-:W-:-:S03]  /*4e090*/  PRMT R22, R63, 0x7610, R22 ;  /* 0x000076103f167816 */ /* 0x008fc60000000016 */
[----:B------:R-:W-:Y:S01]  /*4e0a0*/  VIADD R19, R93, 0x28 ;  /* 0x000000285d137836 */ /* 0x000fe20000000000 */
[----:B------:R3:W-:Y:S01]  /*4e0b0*/  @P4 STG.E.U16 desc[UR6][R8.64], R87 ;  /* 0x0000005708004986 */ /* 0x0007e2000c101506 */
[----:B------:R-:W-:Y:S01]  /*4e0c0*/  IMAD.WIDE R12, R16, 0x2, R4 ;  /* 0x00000002100c7825 */ /* 0x000fe200078e0204 */
[----:B-1----:R-:W-:Y:S01]  /*4e0d0*/  ISETP.LT.AND P5, PT, R79, R14, !P2 ;  /* 0x0000000e4f00720c */ /* 0x002fe200057a1270 */
[----:B------:R-:W1:Y:S01]  /*4e0e0*/  LDC R0, c[0x0][0x398] ;  /* 0x0000e600ff007b82 */ /* 0x000e620000000800 */
[----:B------:R-:W-:Y:S01]  /*4e0f0*/  @P1 STG.E.U16 desc[UR6][R10.64], R24 ;  /* 0x000000180a001986 */ /* 0x000fe2000c101506 */
[----:B------:R-:W-:Y:S02]  /*4e100*/  ISETP.GE.AND P1, PT, R19, R18, PT ;  /* 0x000000121300720c */ /* 0x000fe40003f26270 */
[----:B------:R-:W-:Y:S01]  /*4e110*/  ISETP.LT.AND P4, PT, R64, R15, !P2 ;  /* 0x0000000f4000720c */ /* 0x000fe20005781270 */
[----:B------:R0:W-:Y:S01]  /*4e120*/  @P6 STG.E.U16 desc[UR6][R12.64], R22 ;  /* 0x000000160c006986 */ /* 0x0001e2000c101506 */
[----:B------:R-:W-:-:S02]  /*4e130*/  ISETP.LT.AND P2, PT, R52, R17, !P2 ;  /* 0x000000113400720c */ /* 0x000fc40005741270 */
[----:B------:R-:W-:Y:S01]  /*4e140*/  ISETP.LT.AND P6, PT, R83, R21, !P1 ;  /* 0x000000155300720c */ /* 0x000fe20004fc1270 */
[C---:B------:R-:W-:Y:S01]  /*4e150*/  IMAD.IADD R17, R16.reuse, 0x1, R75 ;  /* 0x0000000110117824 */ /* 0x040fe200078e024b */
[----:B------:R-:W1:Y:S01]  /*4e160*/  LDC R18, c[0x0][0x398] ;  /* 0x0000e600ff127b82 */ /* 0x000e620000000800 */
[----:B0-----:R-:W-:-:S04]  /*4e170*/  IMAD.WIDE R2, R16, 0x2, R36 ;  /* 0x0000000210027825 */ /* 0x001fc800078e0224 */
[C---:B---3--:R-:W-:Y:S01]  /*4e180*/  IMAD.WIDE R8, R16.reuse, 0x2, R6 ;  /* 0x0000000210087825 */ /* 0x048fe200078e0206 */
[----:B------:R-:W-:Y:S02]  /*4e190*/  PRMT R22, R89, 0x7632, R22 ;  /* 0x0000763259167816 */ /* 0x000fe40000000016 */
[----:B------:R-:W0:Y:S01]  /*4e1a0*/  LDC R19, c[0x0][0x398] ;  /* 0x0000e600ff137b82 */ /* 0x000e220000000800 */
[----:B------:R-:W-:-:S04]  /*4e1b0*/  IMAD.WIDE R10, R16, 0x2, R30 ;  /* 0x00000002100a7825 */ /* 0x000fc800078e021e */
[----:B------:R-:W-:-:S03]  /*4e1c0*/  IMAD.WIDE R12, R17, 0x2, R4 ;  /* 0x00000002110c7825 */ /* 0x000fc600078e0204 */
[----:B------:R-:W3:Y:S01]  /*4e1d0*/  LDC R15, c[0x0][0x39c] ;  /* 0x0000e700ff0f7b82 */ /* 0x000ee20000000800 */
[----:B------:R-:W-:Y:S02]  /*4e1e0*/  PRMT R21, R80, 0x7610, R21 ;  /* 0x0000761050157816 */ /* 0x000fe40000000015 */
[----:B------:R-:W2:Y:S05]  /*4e1f0*/  LDL.LU.S16 R80, [R1+0x1a6] ;  /* 0x0001a60001507983 */ /* 0x000eaa0000300600 */
[----:B------:R-:W2:Y:S01]  /*4e200*/  LDC R14, c[0x0][0x398] ;  /* 0x0000e600ff0e7b82 */ /* 0x000ea20000000800 */
[----:B------:R-:W-:Y:S01]  /*4e210*/  PRMT R23, R76, 0x7610, R23 ;  /* 0x000076104c177816 */ /* 0x000fe20000000017 */
[----:B------:R-:W2:Y:S04]  /*4e220*/  LDL.S16 R63, [R1] ;  /* 0x00000000013f7983 */ /* 0x000ea80000100600 */
[----:B------:R0:W-:Y:S02]  /*4e230*/  @P5 STG.E.U16 desc[UR6][R2.64], R21 ;  /* 0x0000001502005986 */ /* 0x0001e4000c101506 */
[----:B------:R-:W2:Y:S02]  /*4e240*/  LDC R16, c[0x0][0x398] ;  /* 0x0000e600ff107b82 */ /* 0x000ea40000000800 */
[----:B------:R-:W-:Y:S04]  /*4e250*/  @P4 STG.E.U16 desc[UR6][R8.64], R89 ;  /* 0x0000005908004986 */ /* 0x000fe8000c101506 */
[----:B------:R-:W-:Y:S04]  /*4e260*/  @P2 STG.E.U16 desc[UR6][R10.64], R22 ;  /* 0x000000160a002986 */ /* 0x000fe8000c101506 */
[----:B------:R2:W-:Y:S01]  /*4e270*/  @P6 STG.E.U16 desc[UR6][R12.64], R23 ;  /* 0x000000170c006986 */ /* 0x0005e2000c101506 */
[----:B-1----:R-:W-:-:S02]  /*4e280*/  ISETP.LT.AND P4, PT, R79, R18, !P1 ;  /* 0x000000124f00720c */ /* 0x002fc40004f81270 */
[----:B0-----:R-:W-:Y:S01]  /*4e290*/  ISETP.LT.AND P5, PT, R64, R19, !P1 ;  /* 0x000000134000720c */ /* 0x001fe20004fa1270 */
[----:B------:R-:W-:Y:S01]  /*4e2a0*/  IMAD.WIDE R2, R17, 0x2, R36 ;  /* 0x0000000211027825 */ /* 0x000fe200078e0224 */
[----:B--2---:R-:W-:-:S03]  /*4e2b0*/  PRMT R13, R70, 0x7610, R13 ;  /* 0x00007610460d7816 */ /* 0x004fc6000000000d */
[----:B------:R-:W-:Y:S01]  /*4e2c0*/  IMAD.WIDE R8, R17, 0x2, R6 ;  /* 0x0000000211087825 */ /* 0x000fe200078e0206 */
[----:B------:R-:W2:Y:S01]  /*4e2d0*/  LDL.LU.S16 R70, [R1+0x2] ;  /* 0x0000020001467983 */ /* 0x000ea20000300600 */
[----:B----4-:R-:W-:Y:S01]  /*4e2e0*/  ISETP.LT.AND P1, PT, R52, R20, !P1 ;  /* 0x000000143400720c */ /* 0x010fe20004f21270 */
[----:B------:R-:W0:Y:S01]  /*4e2f0*/  LDC R18, c[0x0][0x39c] ;  /* 0x0000e700ff127b82 */ /* 0x000e220000000800 */
[----:B------:R-:W-:Y:S01]  /*4e300*/  VIADD R20, R93, 0x29 ;  /* 0x000000295d147836 */ /* 0x000fe20000000000 */
[----:B------:R-:W-:Y:S01]  /*4e310*/  PRMT R24, R91, 0x7632, R24 ;  /* 0x000076325b187816 */ /* 0x000fe20000000018 */
[C---:B------:R-:W-:Y:S01]  /*4e320*/  IMAD.WIDE R10, R17.reuse, 0x2, R30 ;  /* 0x00000002110a7825 */ /* 0x040fe200078e021e */
[----:B------:R1:W-:Y:S02]  /*4e330*/  @P4 STG.E.U16 desc[UR6][R2.64], R13 ;  /* 0x0000000d02004986 */ /* 0x0003e4000c101506 */
[----:B---3--:R-:W-:Y:S02]  /*4e340*/  ISETP.GE.AND P2, PT, R20, R15, PT ;  /* 0x0000000f1400720c */ /* 0x008fe40003f46270 */
[----:B------:R3:W-:Y:S01]  /*4e350*/  @P5 STG.E.U16 desc[UR6][R8.64], R91 ;  /* 0x0000005b08005986 */ /* 0x0007e2000c101506 */
[----:B------:R-:W-:Y:S01]  /*4e360*/  IMAD.IADD R21, R17, 0x1, R75 ;  /* 0x0000000111157824 */ /* 0x000fe200078e024b */
[----:B------:R-:W-:Y:S01]  /*4e370*/  ISETP.LT.AND P5, PT, R79, R0, !P2 ;  /* 0x000000004f00720c */ /* 0x000fe200057a1270 */
[----:B------:R-:W4:Y:S01]  /*4e380*/  LDC R19, c[0x0][0x398] ;  /* 0x0000e600ff137b82 */ /* 0x000f220000000800 */
[----:B------:R3:W-:Y:S01]  /*4e390*/  @P1 STG.E.U16 desc[UR6][R10.64], R24 ;  /* 0x000000180a001986 */ /* 0x0007e2000c101506 */
[----:B------:R-:W-:-:S02]  /*4e3a0*/  ISETP.LT.AND P1, PT, R83, R14, !P2 ;  /* 0x0000000e5300720c */ /* 0x000fc40005721270 */
[----:B------:R-:W-:Y:S01]  /*4e3b0*/  ISETP.LT.AND P4, PT, R64, R16, !P2 ;  /* 0x000000104000720c */ /* 0x000fe20005781270 */
[C---:B-1----:R-:W-:Y:S01]  /*4e3c0*/  IMAD.WIDE R2, R21.reuse, 0x2, R4 ;  /* 0x0000000215027825 */ /* 0x042fe200078e0204 */
[----:B------:R-:W-:Y:S01]  /*4e3d0*/  PRMT R20, R62, 0x7610, R20 ;  /* 0x000076103e147816 */ /* 0x000fe20000000014 */
[----:B------:R-:W2:Y:S01]  /*4e3e0*/  LDL.S16 R61, [R1+0x1a8] ;  /* 0x0001a800013d7983 */ /* 0x000ea20000100600 */
[----:B------:R-:W1:Y:S01]  /*4e3f0*/  LDC R14, c[0x0][0x398] ;  /* 0x0000e600ff0e7b82 */ /* 0x000e620000000800 */
[----:B---3--:R-:W-:-:S04]  /*4e400*/  IMAD.WIDE R8, R21, 0x2, R36 ;  /* 0x0000000215087825 */ /* 0x008fc800078e0224 */
[----:B------:R-:W-:Y:S02]  /*4e410*/  IMAD.WIDE R10, R21, 0x2, R6 ;  /* 0x00000002150a7825 */ /* 0x000fe400078e0206 */
[----:B------:R3:W-:Y:S01]  /*4e420*/  @P1 STG.E.U16 desc[UR6][R2.64], R20 ;  /* 0x0000001402001986 */ /* 0x0007e2000c101506 */
[----:B------:R-:W0:Y:S01]  /*4e430*/  LDC R12, c[0x0][0x398] ;  /* 0x0000e600ff0c7b82 */ /* 0x000e220000000800 */
[----:B------:R-:W-:Y:S02]  /*4e440*/  PRMT R22, R80, 0x7610, R22 ;  /* 0x0000761050167816 */ /* 0x000fe40000000016 */
[----:B------:R-:W-:Y:S01]  /*4e450*/  PRMT R23, R63, 0x7610, R23 ;  /* 0x000076103f177816 */ /* 0x000fe20000000017 */
[----:B------:R-:W2:Y:S01]  /*4e460*/  LDL.LU.S16 R80, [R1+0x1aa] ;  /* 0x0001aa0001507983 */ /* 0x000ea20000300600 */
[----:B------:R-:W-:-:S03]  /*4e470*/  VIADD R13, R93, 0x2a ;  /* 0x0000002a5d0d7836 */ /* 0x000fc60000000000 */
[----:B------:R-:W0:Y:S01]  /*4e480*/  LDC R15, c[0x0][0x398] ;  /* 0x0000e600ff0f7b82 */ /* 0x000e220000000800 */
[----:B------:R-:W2:Y:S04]  /*4e490*/  LDL.S16 R54, [R1+0x8] ;  /* 0x0000080001367983 */ /* 0x000ea80000100600 */
[----:B------:R-:W-:Y:S03]  /*4e4a0*/  @P5 STG.E.U16 desc[UR6][R8.64], R22 ;  /* 0x0000001608005986 */ /* 0x000fe6000c101506 */
[----:B------:R-:W0:Y:S01]  /*4e4b0*/  LDC R0, c[0x0][0x398] ;  /* 0x0000e600ff007b82 */ /* 0x000e220000000800 */
[----:B------:R-:W2:Y:S04]  /*4e4c0*/  LDL.LU.S16 R76, [R1+0xa] ;  /* 0x00000a00014c7983 */ /* 0x000ea80000300600 */
[----:B------:R2:W-:Y:S03]  /*4e4d0*/  @P4 STG.E.U16 desc[UR6][R10.64], R23 ;  /* 0x000000170a004986 */ /* 0x0005e6000c101506 */
[----:B------:R-:W0:Y:S01]  /*4e4e0*/  LDC R17, c[0x0][0x39c] ;  /* 0x0000e700ff117b82 */ /* 0x000e220000000800 */
[----:B------:R-:W2:Y:S01]  /*4e4f0*/  LDL.S16 R62, [R1+0x1ac] ;  /* 0x0001ac00013e7983 */ /* 0x000ea20000100600 */
[----:B----4-:R-:W-:-:S06]  /*4e500*/  ISETP.LT.AND P2, PT, R52, R19, !P2 ;  /* 0x000000133400720c */ /* 0x010fcc0005741270 */
[----:B------:R-:W4:Y:S08]  /*4e510*/  LDC R16, c[0x0][0x398] ;  /* 0x0000e600ff107b82 */ /* 0x000f300000000800 */
[----:B---3--:R-:W3:Y:S01]  /*4e520*/  LDC R20, c[0x0][0x398] ;  /* 0x0000e600ff147b82 */ /* 0x008ee20000000800 */
[----:B--2---:R-:W-:Y:S02]  /*4e530*/  PRMT R11, R70, 0x7610, R11 ;  /* 0x00007610460b7816 */ /* 0x004fe4000000000b */
[----:B------:R-:W2:Y:S01]  /*4e540*/  LDL.LU.S16 R70, [R1+0x1ae] ;  /* 0x0001ae0001467983 */ /* 0x000ea20000300600 */
[----:B0-----:R-:W-:Y:S01]  /*4e550*/  ISETP.GE.AND P1, PT, R13, R18, PT ;  /* 0x000000120d00720c */ /* 0x001fe20003f26270 */
[----:B------:R-:W-:-:S03]  /*4e560*/  IMAD.IADD R13, R21, 0x1, R75 ;  /* 0x00000001150d7824 */ /* 0x000fc600078e024b */
[----:B------:R-:W0:Y:S01]  /*4e570*/  LDC R18, c[0x0][0x398] ;  /* 0x0000e600ff127b82 */ /* 0x000e220000000800 */
[----:B------:R-:W3:Y:S01]  /*4e580*/  LDL.S16 R63, [R1+0x10] ;  /* 0x00001000013f7983 */ /* 0x000ee20000100600 */
[----:B-1----:R-:W-:Y:S01]  /*4e590*/  ISETP.LT.AND P6, PT, R52, R14, !P1 ;  /* 0x0000000e3400720c */ /* 0x002fe20004fc1270 */
[----:B------:R-:W-:Y:S01]  /*4e5a0*/  IMAD.WIDE R2, R21, 0x2, R30 ;  /* 0x0000000215027825 */ /* 0x000fe200078e021e */
[----:B------:R-:W-:Y:S02]  /*4e5b0*/  PRMT R14, R80, 0x7610, R14 ;  /* 0x00007610500e7816 */ /* 0x000fe4000000000e */
[----:B------:R-:W3:Y:S01]  /*4e5c0*/  LDL.LU.S16 R80, [R1+0x12] ;  /* 0x0000120001507983 */ /* 0x000ee20000300600 */
[----:B------:R-:W-:-:S03]  /*4e5d0*/  PRMT R21, R54, 0x7610, R21 ;  /* 0x0000761036157816 */ /* 0x000fc60000000015 */
[----:B------:R-:W3:Y:S01]  /*4e5e0*/  LDL.S16 R54, [R1+0x1b0] ;  /* 0x0001b00001367983 */ /* 0x000ee20000100600 */
[----:B------:R-:W-:-:S03]  /*4e5f0*/  PRMT R22, R76, 0x7610, R22 ;  /* 0x000076104c167816 */ /* 0x000fc60000000016 */
[----:B------:R-:W3:Y:S01]  /*4e600*/  LDL.LU.S16 R76, [R1+0x1b2] ;  /* 0x0001b200014c7983 */ /* 0x000ee20000300600 */
[----:B------:R-:W-:-:S03]  /*4e610*/  PRMT R23, R62, 0x7610, R23 ;  /* 0x000076103e177816 */ /* 0x000fc60000000017 */
[----:B------:R-:W3:Y:S01]  /*4e620*/  LDL.S16 R62, [R1+0xb0] ;  /* 0x0000b000013e7983 */ /* 0x000ee20000100600 */
[----:B--2---:R-:W-:-:S03]  /*4e630*/  PRMT R24, R70, 0x7610, R24 ;  /* 0x0000761046187816 */ /* 0x004fc60000000018 */
[----:B------:R-:W2:Y:S01]  /*4e640*/  LDL.LU.S16 R70, [R1+0xb2] ;  /* 0x0000b20001467983 */ /* 0x000ea20000300600 */
[----:B------:R-:W-:Y:S02]  /*4e650*/  ISETP.LT.AND P5, PT, R83, R12, !P1 ;  /* 0x0000000c5300720c */ /* 0x000fe40004fa1270 */
[----:B------:R-:W1:Y:S01]  /*4e660*/  LDC R12, c[0x0][0x398] ;  /* 0x0000e600ff0c7b82 */ /* 0x000e620000000800 */
[----:B------:R0:W-:Y:S01]  /*4e670*/  @P2 STG.E.U16 desc[UR6][R2.64], R11 ;  /* 0x0000000b02002986 */ /* 0x0001e2000c101506 */
[----:B------:R-:W-:Y:S02]  /*4e680*/  ISETP.LT.AND P4, PT, R79, R15, !P1 ;  /* 0x0000000f4f00720c */ /* 0x000fe40004f81270 */
[----:B------:R-:W-:Y:S01]  /*4e690*/  ISETP.LT.AND P2, PT, R64, R0, !P1 ;  /* 0x000000004000720c */ /* 0x000fe20004f41270 */
[----:B------:R-:W-:-:S03]  /*4e6a0*/  VIADD R0, R93, 0x2b ;  /* 0x0000002b5d007836 */ /* 0x000fc60000000000 */
[----:B------:R-:W3:Y:S02]  /*4e6b0*/  LDC R15, c[0x0][0x398] ;  /* 0x0000e600ff0f7b82 */ /* 0x000ee40000000800 */
[----:B------:R-:W-:Y:S01]  /*4e6c0*/  ISETP.GE.AND P1, PT, R0, R17, PT ;  /* 0x000000110000720c */ /* 0x000fe20003f26270 */
[----:B------:R-:W-:Y:S01]  /*4e6d0*/  IMAD.WIDE R8, R13, 0x2, R4 ;  /* 0x000000020d087825 */ /* 0x000fe200078e0204 */
[----:B------:R-:W-:-:S04]  /*4e6e0*/  PRMT R19, R61, 0x7610, R19 ;  /* 0x000076103d137816 */ /* 0x000fc80000000013 */
[----:B------:R-:W3:Y:S01]  /*4e6f0*/  LDC R0, c[0x0][0x39c] ;  /* 0x0000e700ff007b82 */ /* 0x000ee20000000800 */
[----:B------:R4:W-:Y:S01]  /*4e700*/  @P5 STG.E.U16 desc[UR6][R8.64], R19 ;  /* 0x0000001308005986 */ /* 0x0009e2000c101506 */
[----:B0-----:R-:W-:-:S04]  /*4e710*/  IMAD.WIDE R2, R13, 0x2, R36 ;  /* 0x000000020d027825 */ /* 0x001fc800078e0224 */
[C---:B------:R-:W-:Y:S01]  /*4e720*/  IMAD.WIDE R10, R13.reuse, 0x2, R30 ;  /* 0x000000020d0a7825 */ /* 0x040fe200078e021e */
[----:B------:R0:W-:Y:S03]  /*4e730*/  @P4 STG.E.U16 desc[UR6][R2.64], R14 ;  /* 0x0000000e02004986 */ /* 0x0001e6000c101506 */
[----:B----4-:R-:W-:Y:S01]  /*4e740*/  IMAD.WIDE R8, R13, 0x2, R6 ;  /* 0x000000020d087825 */ /* 0x010fe200078e0206 */
[----:B------:R-:W-:Y:S01]  /*4e750*/  ISETP.LT.AND P5, PT, R83, R16, !P1 ;  /* 0x000000105300720c */ /* 0x000fe20004fa1270 */
[----:B------:R-:W4:Y:S03]  /*4e760*/  LDC R19, c[0x0][0x398] ;  /* 0x0000e600ff137b82 */ /* 0x000f260000000800 */
[----:B------:R0:W-:Y:S01]  /*4e770*/  @P2 STG.E.U16 desc[UR6][R8.64], R21 ;  /* 0x0000001508002986 */ /* 0x0001e2000c101506 */
[----:B------:R-:W-:-:S03]  /*4e780*/  ISETP.LT.AND P4, PT, R64, R18, !P1 ;  /* 0x000000124000720c */ /* 0x000fc60004f81270 */
[----:B------:R0:W-:Y:S01]  /*4e790*/  @P6 STG.E.U16 desc[UR6][R10.64], R22 ;  /* 0x000000160a006986 */ /* 0x0001e2000c101506 */
[----:B-1----:R-:W-:Y:S01]  /*4e7a0*/  ISETP.LT.AND P6, PT, R79, R12, !P1 ;  /* 0x0000000c4f00720c */ /* 0x002fe20004fc1270 */
[----:B------:R-:W-:Y:S01]  /*4e7b0*/  IMAD.IADD R17, R13, 0x1, R75 ;  /* 0x000000010d117824 */ /* 0x000fe200078e024b */
[----:B---3--:R-:W-:Y:S01]  /*4e7c0*/  ISETP.LT.AND P2, PT, R52, R15, !P1 ;  /* 0x0000000f3400720c */ /* 0x008fe20004f41270 */
[----:B------:R-:W-:Y:S01]  /*4e7d0*/  VIADD R15, R93, 0x2c ;  /* 0x0000002c5d0f7836 */ /* 0x000fe20000000000 */
[----:B------:R-:W-:Y:S01]  /*4e7e0*/  PRMT R25, R63, 0x7610, R25 ;  /* 0x000076103f197816 */ /* 0x000fe20000000019 */
[C---:B0-----:R-:W-:Y:S01]  /*4e7f0*/  IMAD.WIDE R2, R17.reuse, 0x2, R36 ;  /* 0x0000000211027825 */ /* 0x041fe200078e0224 */
[----:B------:R-:W3:Y:S01]  /*4e800*/  LDL.S16 R63, [R1+0x1b4] ;  /* 0x0001b400013f7983 */ /* 0x000ee20000100600 */
[----:B------:R-:W0:Y:S02]  /*4e810*/  LDC R16, c[0x0][0x398] ;  /* 0x0000e600ff107b82 */ /* 0x000e240000000800 */
[----:B------:R-:W-:Y:S01]  /*4e820*/  IMAD.WIDE R8, R17, 0x2, R4 ;  /* 0x0000000211087825 */ /* 0x000fe200078e0204 */
[----:B------:R-:W-:-:S03]  /*4e830*/  ISETP.GE.AND P1, PT, R15, R0, PT ;  /* 0x000000000f00720c */ /* 0x000fc60003f26270 */
[----:B------:R-:W-:Y:S01]  /*4e840*/  IMAD.WIDE R10, R17, 0x2, R6 ;  /* 0x00000002110a7825 */ /* 0x000fe200078e0206 */
[----:B------:R1:W-:Y:S01]  /*4e850*/  @P5 STG.E.U16 desc[UR6][R8.64], R23 ;  /* 0x0000001708005986 */ /* 0x0003e2000c101506 */
[----:B------:R-:W0:Y:S03]  /*4e860*/  LDC R18, c[0x0][0x398] ;  /* 0x0000e600ff127b82 */ /* 0x000e260000000800 */
[----:B------:R-:W-:Y:S01]  /*4e870*/  @P6 STG.E.U16 desc[UR6][R2.64], R24 ;  /* 0x0000001802006986 */ /* 0x000fe2000c101506 */
[----:B------:R-:W-:-:S03]  /*4e880*/  ISETP.LT.AND P6, PT, R52, R20, !P1 ;  /* 0x000000143400720c */ /* 0x000fc60004fc1270 */
[----:B------:R2:W-:Y:S01]  /*4e890*/  @P4 STG.E.U16 desc[UR6][R10.64], R25 ;  /* 0x000000190a004986 */ /* 0x0005e2000c101506 */
[----:B------:R-:W0:Y:S01]  /*4e8a0*/  LDC R14, c[0x0][0x39c] ;  /* 0x0000e700ff0e7b82 */ /* 0x000e220000000800 */
[----:B------:R-:W-:-:S07]  /*4e8b0*/  PRMT R26, R80, 0x7610, R26 ;  /* 0x00007610501a7816 */ /* 0x000fce000000001a */
[----:B------:R-:W0:Y:S01]  /*4e8c0*/  LDC R21, c[0x0][0x398] ;  /* 0x0000e600ff157b82 */ /* 0x000e220000000800 */
[----:B------:R-:W3:Y:S01]  /*4e8d0*/  LDL.LU.S16 R80, [R1+0x1b6] ;  /* 0x0001b60001507983 */ /* 0x000ee20000300600 */
[----:B------:R-:W-:-:S03]  /*4e8e0*/  PRMT R20, R54, 0x7610, R20 ;  /* 0x0000761036147816 */ /* 0x000fc60000000014 */
[----:B------:R-:W3:Y:S01]  /*4e8f0*/  LDL.S16 R54, [R1+0x1b8] ;  /* 0x0001b80001367983 */ /* 0x000ee20000100600 */
[----:B------:R-:W-:Y:S02]  /*4e900*/  IMAD.WIDE R12, R17, 0x2, R30 ;  /* 0x00000002110c7825 */ /* 0x000fe400078e021e */
[----:B------:R-:W0:Y:S01]  /*4e910*/  LDC R22, c[0x0][0x398] ;  /* 0x0000e600ff167b82 */ /* 0x000e220000000800 */
[----:B-1----:R-:W-:Y:S02]  /*4e920*/  PRMT R23, R76, 0x7610, R23 ;  /* 0x000076104c177816 */ /* 0x002fe40000000017 */
[----:B------:R-:W3:Y:S01]  /*4e930*/  LDL.S16 R76, [R1+0xb4] ;  /* 0x0000b400014c7983 */ /* 0x000ee20000100600 */
[----:B------:R-:W-:-:S04]  /*4e940*/  VIADD R15, R93, 0x2d ;  /* 0x0000002d5d0f7836 */ /* 0x000fc80000000000 */
[----:B------:R-:W1:Y:S01]  /*4e950*/  LDC R0, c[0x0][0x398] ;  /* 0x0000e600ff007b82 */ /* 0x000e620000000800 */
[----:B--2---:R-:W-:Y:S02]  /*4e960*/  PRMT R25, R70, 0x7610, R25 ;  /* 0x0000761046197816 */ /* 0x004fe40000000019 */
[----:B------:R-:W2:Y:S01]  /*4e970*/  LDL.LU.S16 R70, [R1+0xb6] ;  /* 0x0000b60001467983 */ /* 0x000ea20000300600 */
[----:B0-----:R-:W-:Y:S02]  /*4e980*/  ISETP.LT.AND P5, PT, R79, R18, !P1 ;  /* 0x000000124f00720c */ /* 0x001fe40004fa1270 */
[----:B----4-:R-:W-:Y:S01]  /*4e990*/  ISETP.LT.AND P4, PT, R64, R19, !P1 ;  /* 0x000000134000720c */ /* 0x010fe20004f81270 */
[----:B------:R0:W-:Y:S01]  /*4e9a0*/  @P2 STG.E.U16 desc[UR6][R12.64], R26 ;  /* 0x0000001a0c002986 */ /* 0x0001e2000c101506 */
[----:B------:R-:W-:Y:S01]  /*4e9b0*/  ISETP.LT.AND P2, PT, R83, R16, !P1 ;  /* 0x000000105300720c */ /* 0x000fe20004f41270 */
[----:B------:R-:W-:Y:S01]  /*4e9c0*/  IMAD.IADD R17, R17, 0x1, R75 ;  /* 0x0000000111117824 */ /* 0x000fe200078e024b */
[----:B------:R-:W-:Y:S01]  /*4e9d0*/  ISETP.GE.AND P1, PT, R15, R14, PT ;  /* 0x0000000e0f00720c */ /* 0x000fe20003f26270 */
[----:B------:R-:W4:Y:S02]  /*4e9e0*/  LDC R16, c[0x0][0x398] ;  /* 0x0000e600ff107b82 */ /* 0x000f240000000800 */
[----:B------:R-:W-:-:S06]  /*4e9f0*/  IMAD.WIDE R10, R17, 0x2, R4 ;  /* 0x00000002110a7825 */ /* 0x000fcc00078e0204 */
[----:B------:R-:W1:Y:S02]  /*4ea00*/  LDC R15, c[0x0][0x39c] ;  /* 0x0000e700ff0f7b82 */ /* 0x000e640000000800 */
[----:B------:R0:W-:Y:S01]  /*4ea10*/  @P2 STG.E.U16 desc[UR6][R10.64], R20 ;  /* 0x000000140a002986 */ /* 0x0001e2000c101506 */
[----:B------:R-:W-:Y:S01]  /*4ea20*/  ISETP.LT.AND P2, PT, R83, R21, !P1 ;  /* 0x000000155300720c */ /* 0x000fe20004f41270 */
[C---:B------:R-:W-:Y:S01]  /*4ea30*/  IMAD.WIDE R8, R17.reuse, 0x2, R36 ;  /* 0x0000000211087825 */ /* 0x040fe200078e0224 */
[----:B------:R-:W-:Y:S02]  /*4ea40*/  PRMT R24, R62, 0x7610, R24 ;  /* 0x000076103e187816 */ /* 0x000fe40000000018 */
[----:B------:R-:W4:Y:S01]  /*4ea50*/  LDL.LU.S16 R62, [R1+0x1ba] ;  /* 0x0001ba00013e7983 */ /* 0x000f220000300600 */
[C---:B------:R-:W-:Y:S01]  /*4ea60*/  IMAD.WIDE R2, R17.reuse, 0x2, R6 ;  /* 0x0000000211027825 */ /* 0x040fe200078e0206 */
[----:B------:R-:W2:Y:S03]  /*4ea70*/  LDC R14, c[0x0][0x398] ;  /* 0x0000e600ff0e7b82 */ /* 0x000ea60000000800 */
[C---:B0-----:R-:W-:Y:S01]  /*4ea80*/  IMAD.WIDE R12, R17.reuse, 0x2, R30 ;  /* 0x00000002110c7825 */ /* 0x041fe200078e021e */
[----:B------:R-:W-:Y:S03]  /*4ea90*/  @P5 STG.E.U16 desc[UR6][R8.64], R23 ;  /* 0x0000001708005986 */ /* 0x000fe6000c101506 */
[----:B------:R-:W-:Y:S01]  /*4eaa0*/  IMAD.IADD R17, R17, 0x1, R75 ;  /* 0x0000000111117824 */ /* 0x000fe200078e024b */
[----:B------:R0:W-:Y:S01]  /*4eab0*/  @P4 STG.E.U16 desc[UR6][R2.64], R24 ;  /* 0x0000001802004986 */ /* 0x0001e2000c101506 */
[----:B------:R-:W-:Y:S01]  /*4eac0*/  ISETP.LT.AND P4, PT, R79, R22, !P1 ;  /* 0x000000164f00720c */ /* 0x000fe20004f81270 */
[----:B------:R-:W-:Y:S01]  /*4ead0*/  VIADD R22, R93, 0x2e ;  /* 0x0000002e5d167836 */ /* 0x000fe20000000000 */
[----:B------:R-:W2:Y:S01]  /*4eae0*/  LDC R18, c[0x0][0x398] ;  /* 0x0000e600ff127b82 */ /* 0x000ea20000000800 */
[----:B------:R1:W-:Y:S07]  /*4eaf0*/  @P6 STG.E.U16 desc[UR6][R12.64], R25 ;  /* 0x000000190c006986 */ /* 0x0003ee000c101506 */
[----:B------:R-:W2:Y:S01]  /*4eb00*/  LDC R20, c[0x0][0x398] ;  /* 0x0000e600ff147b82 */ /* 0x000ea20000000800 */
[----:B0-----:R-:W-:Y:S01]  /*4eb10*/  IMAD.WIDE R2, R17, 0x2, R4 ;  /* 0x0000000211027825 */ /* 0x001fe200078e0204 */
[----:B---3--:R-:W-:-:S02]  /*4eb20*/  PRMT R11, R63, 0x7610, R11 ;  /* 0x000076103f0b7816 */ /* 0x008fc4000000000b */
[----:B------:R-:W3:Y:S04]  /*4eb30*/  LDL.S16 R63, [R1+0xb8] ;  /* 0x0000b800013f7983 */ /* 0x000ee80000100600 */
[----:B------:R0:W-:Y:S01]  /*4eb40*/  @P2 STG.E.U16 desc[UR6][R2.64], R11 ;  /* 0x0000000b02002986 */ /* 0x0001e2000c101506 */
[----:B-1----:R-:W-:Y:S01]  /*4eb50*/  ISETP.GE.AND P2, PT, R22, R15, PT ;  /* 0x0000000f1600720c */ /* 0x002fe20003f46270 */
[----:B------:R-:W1:Y:S01]  /*4eb60*/  LDC R19, c[0x0][0x398] ;  /* 0x0000e600ff137b82 */ /* 0x000e620000000800 */
[----:B------:R-:W-:Y:S02]  /*4eb70*/  PRMT R10, R80, 0x7610, R10 ;  /* 0x00007610500a7816 */ /* 0x000fe4000000000a */
[----:B------:R-:W-:Y:S01]  /*4eb80*/  PRMT R21, R76, 0x7610, R21 ;  /* 0x000076104c157816 */ /* 0x000fe20000000015 */
[----:B------:R-:W3:Y:S01]  /*4eb90*/  LDL.LU.S16 R80, [R1+0xba] ;  /* 0x0000ba0001507983 */ /* 0x000ee20000300600 */
[----:B------:R-:W-:Y:S01]  /*4eba0*/  IMAD.WIDE R8, R17, 0x2, R36 ;  /* 0x0000000211087825 */ /* 0x000fe200078e0224 */
[----:B------:R-:W-:-:S02]  /*4ebb0*/  PRMT R23, R54, 0x7610, R23 ;  /* 0x0000761036177816 */ /* 0x000fc40000000017 */
[----:B------:R-:W0:Y:S01]  /*4ebc0*/  LDC R12, c[0x0][0x39c] ;  /* 0x0000e700ff0c7b82 */ /* 0x000e220000000800 */
[----:B------:R-:W3:Y:S01]  /*4ebd0*/  LDL.S16 R76, [R1+0x1bc] ;  /* 0x0001bc00014c7983 */ /* 0x000ee20000100600 */
[----:B--2---:R-:W-:Y:S01]  /*4ebe0*/  PRMT R22, R70, 0x7610, R22 ;  /* 0x0000761046167816 */ /* 0x004fe20000000016 */
[----:B0-----:R-:W-:Y:S02]  /*4ebf0*/  IMAD.WIDE R2, R17, 0x2, R6 ;  /* 0x0000000211027825 */ /* 0x001fe400078e0206 */
[----:B------:R-:W2:Y:S03]  /*4ec00*/  LDL.LU.S16 R70, [R1+0x1be] ;  /* 0x0001be0001467983 */ /* 0x000ea60000300600 */
[----:B------:R-:W0:Y:S01]  /*4ec10*/  LDC R15, c[0x0][0x398] ;  /* 0x0000e600ff0f7b82 */ /* 0x000e220000000800 */
[----:B------:R1:W-:Y:S01]  /*4ec20*/  @P4 STG.E.U16 desc[UR6][R8.64], R10 ;  /* 0x0000000a08004986 */ /* 0x0003e2000c101506 */
[----:B------:R-:W-:-:S02]  /*4ec30*/  ISETP.LT.AND P4, PT, R64, R14, !P1 ;  /* 0x0000000e4000720c */ /* 0x000fc40004f81270 */
[----:B------:R-:W-:Y:S01]  /*4ec40*/  ISETP.LT.AND P1, PT, R52, R0, !P1 ;  /* 0x000000003400720c */ /* 0x000fe20004f21270 */
[----:B------:R-:W-:Y:S01]  /*4ec50*/  IMAD.IADD R13, R17, 0x1, R75 ;  /* 0x00000001110d7824 */ /* 0x000fe200078e024b */
[----:B----4-:R-:W-:Y:S01]  /*4ec60*/  ISETP.LT.AND P5, PT, R83, R16, !P2 ;  /* 0x000000105300720c */ /* 0x010fe200057a1270 */
[----:B------:R-:W4:Y:S01]  /*4ec70*/  LDL.S16 R54, [R1+0xbc] ;  /* 0x0000bc0001367983 */ /* 0x000f220000100600 */
[----:B------:R-:W0:Y:S01]  /*4ec80*/  LDC R14, c[0x0][0x398] ;  /* 0x0000e600ff0e7b82 */ /* 0x000e220000000800 */
[----:B-1----:R-:W-:-:S06]  /*4ec90*/  IMAD.WIDE R8, R17, 0x2, R30 ;  /* 0x0000000211087825 */ /* 0x002fcc00078e021e */
[----:B------:R1:W-:Y:S01]  /*4eca0*/  @P4 STG.E.U16 desc[UR6][R2.64], R21 ;  /* 0x0000001502004986 */ /* 0x0003e2000c101506 */
[----:B------:R-:W-:Y:S01]  /*4ecb0*/  ISETP.LT.AND P4, PT, R79, R18, !P2 ;  /* 0x000000124f00720c */ /* 0x000fe20005781270 */
[C---:B------:R-:W-:Y:S01]  /*4ecc0*/  IMAD.WIDE R10, R13.reuse, 0x2, R4 ;  /* 0x000000020d0a7825 */ /* 0x040fe200078e0204 */
[----:B------:R-:W0:Y:S01]  /*4ecd0*/  LDC R16, c[0x0][0x398] ;  /* 0x0000e600ff107b82 */ /* 0x000e220000000800 */
[----:B------:R0:W-:Y:S01]  /*4ece0*/  @P1 STG.E.U16 desc[UR6][R8.64], R22 ;  /* 0x0000001608001986 */ /* 0x0001e2000c101506 */
[----:B------:R-:W-:Y:S02]  /*4ecf0*/  ISETP.LT.AND P1, PT, R52, R20, !P2 ;  /* 0x000000143400720c */ /* 0x000fe40005721270 */
[----:B------:R-:W-:Y:S02]  /*4ed00*/  PRMT R20, R62, 0x7610, R20 ;  /* 0x000076103e147816 */ /* 0x000fe40000000014 */
[----:B------:R-:W4:Y:S02]  /*4ed10*/  LDL.LU.S16 R62, [R1+0xbe] ;  /* 0x0000be00013e7983 */ /* 0x000f240000300600 */
[----:B------:R-:W0:Y:S01]  /*4ed20*/  LDC R0, c[0x0][0x39c] ;  /* 0x0000e700ff007b82 */ /* 0x000e220000000800 */
[----:B-1----:R-:W-:Y:S01]  /*4ed30*/  IMAD.WIDE R2, R13, 0x2, R36 ;  /* 0x000000020d027825 */ /* 0x002fe200078e0224 */
[----:B------:R-:W-:Y:S04]  /*4ed40*/  @P5 STG.E.U16 desc[UR6][R10.64], R23 ;  /* 0x000000170a005986 */ /* 0x000fe8000c101506 */
[----:B------:R1:W-:Y:S01]  /*4ed50*/  @P4 STG.E.U16 desc[UR6][R2.64], R20 ;  /* 0x0000001402004986 */ /* 0x0003e2000c101506 */
[----:B---3--:R-:W-:Y:S01]  /*4ed60*/  PRMT R24, R63, 0x7610, R24 ;  /* 0x000076103f187816 */ /* 0x008fe20000000018 */
[----:B------:R-:W-:-:S02]  /*4ed70*/  VIADD R17, R93, 0x2f ;  /* 0x0000002f5d117836 */ /* 0x000fc40000000000 */
[----:B------:R-:W3:Y:S01]  /*4ed80*/  LDL.S16 R63, [R1+0x1c0] ;  /* 0x0001c000013f7983 */ /* 0x000ee20000100600 */
[----:B------:R-:W-:Y:S01]  /*4ed90*/  VIADD R21, R93, 0x30 ;  /* 0x000000305d157836 */ /* 0x000fe20000000000 */
[----:B------:R-:W0:Y:S02]  /*4eda0*/  LDC R18, c[0x0][0x398] ;  /* 0x0000e600ff127b82 */ /* 0x000e240000000800 */
[----:B0-----:R-:W-:Y:S02]  /*4edb0*/  PRMT R22, R80, 0x7610, R22 ;  /* 0x0000761050167816 */ /* 0x001fe40000000016 */
[----:B------:R-:W3:Y:S01]  /*4edc0*/  LDL.LU.S16 R80, [R1+0x1c2] ;  /* 0x0001c20001507983 */ /* 0x000ee20000300600 */
[----:B-1----:R-:W-:-:S03]  /*4edd0*/  PRMT R20, R76, 0x7610, R20 ;  /* 0x000076104c147816 */ /* 0x002fc60000000014 */
[----:B------:R-:W3:Y:S01]  /*4ede0*/  LDL.S16 R76, [R1+0xc0] ;  /* 0x0000c000014c7983 */ /* 0x000ee20000100600 */
[----:B--2---:R-:W-:-:S03]  /*4edf0*/  PRMT R23, R70, 0x7610, R23 ;  /* 0x0000761046177816 */ /* 0x004fc60000000017 */
[----:B------:R-:W2:Y:S01]  /*4ee00*/  LDL.LU.S16 R70, [R1+0xc2] ;  /* 0x0000c20001467983 */ /* 0x000ea20000300600 */
[----:B------:R-:W-:Y:S02]  /*4ee10*/  ISETP.LT.AND P5, PT, R64, R19, !P2 ;  /* 0x000000134000720c */ /* 0x000fe400057a1270 */
[----:B------:R-:W0:Y:S01]  /*4ee20*/  LDC R19, c[0x0][0x398] ;  /* 0x0000e600ff137b82 */ /* 0x000e220000000800 */
[----:B------:R-:W-:Y:S01]  /*4ee30*/  IMAD.WIDE R8, R13, 0x2, R6 ;  /* 0x000000020d087825 */ /* 0x000fe200078e0206 */
[----:B------:R-:W-:-:S04]  /*4ee40*/  ISETP.GE.AND P2, PT, R17, R12, PT ;  /* 0x0000000c1100720c */ /* 0x000fc80003f46270 */
[----:B------:R-:W-:Y:S01]  /*4ee50*/  ISETP.LT.AND P4, PT, R83, R14, !P2 ;  /* 0x0000000e5300720c */ /* 0x000fe20005781270 */
[----:B------:R-:W-:Y:S01]  /*4ee60*/  IMAD.WIDE R10, R13, 0x2, R30 ;  /* 0x000000020d0a7825 */ /* 0x000fe200078e021e */
[----:B------:R-:W-:Y:S01]  /*4ee70*/  ISETP.LT.AND P6, PT, R64, R16, !P2 ;  /* 0x000000104000720c */ /* 0x000fe200057c1270 */
[----:B------:R-:W1:Y:S02]  /*4ee80*/  LDC R17, c[0x0][0x398] ;  /* 0x0000e600ff117b82 */ /* 0x000e640000000800 */
[----:B------:R4:W-:Y:S01]  /*4ee90*/  @P5 STG.E.U16 desc[UR6][R8.64], R24 ;  /* 0x0000001808005986 */ /* 0x0009e2000c101506 */
[----:B------:R-:W-:Y:S01]  /*4eea0*/  ISETP.LT.AND P5, PT, R79, R15, !P2 ;  /* 0x0000000f4f00720c */ /* 0x000fe200057a1270 */
[----:B------:R-:W-:Y:S02]  /*4eeb0*/  IMAD.IADD R13, R13, 0x1, R75 ;  /* 0x000000010d0d7824 */ /* 0x000fe400078e024b */
[----:B------:R4:W-:Y:S02]  /*4eec0*/  @P1 STG.E.U16 desc[UR6][R10.64], R22 ;  /* 0x000000160a001986 */ /* 0x0009e4000c101506 */
[----:B------:R-:W-:Y:S01]  /*4eed0*/  IMAD.WIDE R2, R13, 0x2, R4 ;  /* 0x000000020d027825 */ /* 0x000fe200078e0204 */
[----:B------:R-:W-:Y:S01]  /*4eee0*/  ISETP.GE.AND P1, PT, R21, R0, PT ;  /* 0x000000001500720c */ /* 0x000fe20003f26270 */
[----:B------:R-:W1:Y:S02]  /*4eef0*/  LDC R14, c[0x0][0x398] ;  /* 0x0000e600ff0e7b82 */ /* 0x000e640000000800 */
[----:B----4-:R-:W-:Y:S01]  /*4ef00*/  IMAD.WIDE R8, R13, 0x2, R36 ;  /* 0x000000020d087825 */ /* 0x010fe200078e0224 */
[----:B------:R-:W-:Y:S01]  /*4ef10*/  @P4 STG.E.U16 desc[UR6][R2.64], R20 ;  /* 0x0000001402004986 */ /* 0x000fe2000c101506 */
[----:B------:R-:W-:-:S02]  /*4ef20*/  PRMT R22, R54, 0x7610, R22 ;  /* 0x0000761036167816 */ /* 0x000fc40000000016 */
[----:B------:R-:W-:Y:S01]  /*4ef30*/  IMAD.WIDE R10, R13, 0x2, R6 ;  /* 0x000000020d0a7825 */ /* 0x000fe200078e0206 */
[----:B------:R-:W-:Y:S01]  /*4ef40*/  @P5 STG.E.U16 desc[UR6][R8.64], R23 ;  /* 0x0000001708005986 */ /* 0x000fe2000c101506 */
[----:B0-----:R-:W-:Y:S01]  /*4ef50*/  ISETP.LT.AND P4, PT, R79, R19, !P1 ;  /* 0x000000134f00720c */ /* 0x001fe20004f81270 */
[----:B------:R-:W0:Y:S01]  /*4ef60*/  LDC R12, c[0x0][0x39c] ;  /* 0x0000e700ff0c7b82 */ /* 0x000e220000000800 */
[----:B------:R-:W-:Y:S01]  /*4ef70*/  PRMT R0, R62, 0x7610, R0 ;  /* 0x000076103e007816 */ /* 0x000fe20000000000 */
[----:B------:R4:W-:Y:S04]  /*4ef80*/  @P6 STG.E.U16 desc[UR6][R10.64], R22 ;  /* 0x000000160a006986 */ /* 0x0009e8000c101506 */
[----:B------:R-:W2:Y:S02]  /*4ef90*/  LDL.S16 R62, [R1+0x1c4] ;  /* 0x0001c400013e7983 */ /* 0x000ea40000100600 */
[----:B------:R-:W0:Y:S01]  /*4efa0*/  LDC R15, c[0x0][0x398] ;  /* 0x0000e600ff0f7b82 */ /* 0x000e220000000800 */
[----:B---3--:R-:W-:-:S02]  /*4efb0*/  PRMT R19, R63, 0x7610, R19 ;  /* 0x000076103f137816 */ /* 0x008fc40000000013 */
[----:B------:R-:W3:Y:S05]  /*4efc0*/  LDL.LU.S16 R63, [R1+0x1c6] ;  /* 0x0001c600013f7983 */ /* 0x000eea0000300600 */
[----:B------:R-:W0:Y:S01]  /*4efd0*/  LDC R16, c[0x0][0x398] ;  /* 0x0000e600ff107b82 */ /* 0x000e220000000800 */
[----:B----4-:R-:W-:Y:S02]  /*4efe0*/  PRMT R10, R80, 0x7610, R10 ;  /* 0x00007610500a7816 */ /* 0x010fe4000000000a */
[----:B------:R-:W4:Y:S01]  /*4eff0*/  LDL.S16 R80, [R1+0xc4] ;  /* 0x0000c40001507983 */ /* 0x000f220000100600 */
[----:B--2---:R-:W-:-:S03]  /*4f000*/  PRMT R20, R70, 0x7610, R20 ;  /* 0x0000761046147816 */ /* 0x004fc60000000014 */
[----:B------:R-:W2:Y:S01]  /*4f010*/  LDL.LU.S16 R70, [R1+0xc6] ;  /* 0x0000c60001467983 */ /* 0x000ea20000300600 */
[----:B-1----:R-:W-:Y:S02]  /*4f020*/  ISETP.LT.AND P2, PT, R52, R17, !P2 ;  /* 0x000000113400720c */ /* 0x002fe40005741270 */
[----:B------:R-:W-:Y:S01]  /*4f030*/  ISETP.LT.AND P5, PT, R83, R18, !P1 ;  /* 0x000000125300720c */ /* 0x000fe20004fa1270 */
[----:B------:R-:W1:Y:S01]  /*4f040*/  LDC R17, c[0x0][0x398] ;  /* 0x0000e600ff117b82 */ /* 0x000e620000000800 */
[C---:B------:R-:W-:Y:S01]  /*4f050*/  IMAD.WIDE R2, R13.reuse, 0x2, R30 ;  /* 0x000000020d027825 */ /* 0x040fe200078e021e */
[----:B------:R-:W2:Y:S06]  /*4f060*/  LDL.S16 R60, [R1+0x1c8] ;  /* 0x0001c800013c7983 */ /* 0x000eac0000100600 */
[----:B------:R-:W3:Y:S01]  /*4f070*/  LDC R18, c[0x0][0x398] ;  /* 0x0000e600ff127b82 */ /* 0x000ee20000000800 */
[----:B------:R-:W-:Y:S01]  /*4f080*/  IMAD.IADD R13, R13, 0x1, R75 ;  /* 0x000000010d0d7824 */ /* 0x000fe200078e024b */
[----:B------:R0:W-:Y:S01]  /*4f090*/  @P2 STG.E.U16 desc[UR6][R2.64], R0 ;  /* 0x0000000002002986 */ /* 0x0001e2000c101506 */
[----:B------:R-:W-:Y:S01]  /*4f0a0*/  ISETP.LT.AND P2, PT, R64, R14, !P1 ;  /* 0x0000000e4000720c */ /* 0x000fe20004f41270 */
[----:B------:R-:W-:-:S02]  /*4f0b0*/  VIADD R11, R93, 0x31 ;  /* 0x000000315d0b7836 */ /* 0x000fc40000000000 */
[C---:B------:R-:W-:Y:S01]  /*4f0c0*/  IMAD.WIDE R8, R13.reuse, 0x2, R36 ;  /* 0x000000020d087825 */ /* 0x040fe200078e0224 */
[----:B------:R-:W2:Y:S03]  /*4f0d0*/  LDL.LU.S16 R54, [R1+0x1ca] ;  /* 0x0001ca0001367983 */ /* 0x000ea60000300600 */
[----:B0-----:R-:W-:Y:S01]  /*4f0e0*/  IMAD.WIDE R2, R13, 0x2, R4 ;  /* 0x000000020d027825 */ /* 0x001fe200078e0204 */
[----:B------:R-:W-:Y:S01]  /*4f0f0*/  ISETP.LT.AND P1, PT, R52, R15, !P1 ;  /* 0x0000000f3400720c */ /* 0x000fe20004f21270 */
[----:B------:R-:W0:Y:S03]  /*4f100*/  LDC R0, c[0x0][0x39c] ;  /* 0x0000e700ff007b82 */ /* 0x000e260000000800 */
[----:B------:R1:W-:Y:S04]  /*4f110*/  @P5 STG.E.U16 desc[UR6][R2.64], R19 ;  /* 0x0000001302005986 */ /* 0x0003e8000c101506 */
[----:B------:R1:W-:Y:S01]  /*4f120*/  @P4 STG.E.U16 desc[UR6][R8.64], R10 ;  /* 0x0000000a08004986 */ /* 0x0003e2000c101506 */
[----:B------:R-:W-:Y:S01]  /*4f130*/  ISETP.GE.AND P4, PT, R11, R12, PT ;  /* 0x0000000c0b00720c */ /* 0x000fe20003f86270 */
[----:B------:R-:W0:Y:S01]  /*4f140*/  LDC R14, c[0x0][0x398] ;  /* 0x0000e600ff0e7b82 */ /* 0x000e220000000800 */
[----:B------:R-:W-:Y:S01]  /*4f150*/  PRMT R11, R76, 0x7610, R11 ;  /* 0x000076104c0b7816 */ /* 0x000fe2000000000b */
[----:B-1----:R-:W-:Y:S01]  /*4f160*/  IMAD.WIDE R2, R13, 0x2, R6 ;  /* 0x000000020d027825 */ /* 0x002fe200078e0206 */
[----:B------:R-:W-:Y:S01]  /*4f170*/  ISETP.LT.AND P5, PT, R79, R17, !P4 ;  /* 0x000000114f00720c */ /* 0x000fe200067a1270 */
[----:B------:R-:W2:Y:S01]  /*4f180*/  LDL.S16 R76, [R1+0xc8] ;  /* 0x0000c800014c7983 */ /* 0x000ea20000100600 */
[----:B---3--:R-:W-:Y:S01]  /*4f190*/  ISETP.LT.AND P6, PT, R64, R18, !P4 ;  /* 0x000000124000720c */ /* 0x008fe200067c1270 */
[----:B------:R-:W-:Y:S01]  /*4f1a0*/  IMAD.WIDE R8, R13, 0x2, R30 ;  /* 0x000000020d087825 */ /* 0x000fe200078e021e */
[----:B------:R-:W-:Y:S01]  /*4f1b0*/  PRMT R21, R62, 0x7610, R21 ;  /* 0x000076103e157816 */ /* 0x000fe20000000015 */
[----:B------:R1:W-:Y:S01]  /*4f1c0*/  @P2 STG.E.U16 desc[UR6][R2.64], R11 ;  /* 0x0000000b02002986 */ /* 0x0003e2000c101506 */
[----:B------:R-:W-:Y:S01]  /*4f1d0*/  ISETP.LT.AND P2, PT, R83, R16, !P4 ;  /* 0x000000105300720c */ /* 0x000fe20006741270 */
[----:B------:R-:W-:Y:S01]  /*4f1e0*/  IMAD.IADD R13, R13, 0x1, R75 ;  /* 0x000000010d0d7824 */ /* 0x000fe200078e024b */
[----:B------:R-:W-:Y:S01]  /*4f1f0*/  PRMT R22, R63, 0x7610, R22 ;  /* 0x000076103f167816 */ /* 0x000fe20000000016 */
[----:B------:R3:W-:Y:S01]  /*4f200*/  @P1 STG.E.U16 desc[UR6][R8.64], R20 ;  /* 0x0000001408001986 */ /* 0x0007e2000c101506 */
[----:B------:R-:W0:Y:S03]  /*4f210*/  LDC R12, c[0x0][0x398] ;  /* 0x0000e600ff0c7b82 */ /* 0x000e260000000800 */
[----:B------:R-:W2:Y:S01]  /*4f220*/  LDL.LU.S16 R62, [R1+0xca] ;  /* 0x0000ca00013e7983 */ /* 0x000ea20000300600 */
[----:B-1----:R-:W-:-:S03]  /*4f230*/  IMAD.WIDE R2, R13, 0x2, R4 ;  /* 0x000000020d027825 */ /* 0x002fc600078e0204 */
[----:B------:R-:W2:Y:S01]  /*4f240*/  LDL.S16 R61, [R1+0x1cc] ;  /* 0x0001cc00013d7983 */ /* 0x000ea20000100600 */
[----:B------:R-:W1:Y:S01]  /*4f250*/  LDC R15, c[0x0][0x398] ;  /* 0x0000e600ff0f7b82 */ /* 0x000e620000000800 */
[C---:B---3--:R-:W-:Y:S02]  /*4f260*/  IMAD.WIDE R8, R13.reuse, 0x2, R36 ;  /* 0x000000020d087825 */ /* 0x048fe400078e0224 */
[----:B------:R-:W-:Y:S02]  /*4f270*/  @P2 STG.E.U16 desc[UR6][R2.64], R21 ;  /* 0x0000001502002986 */ /* 0x000fe4000c101506 */
[----:B------:R-:W-:Y:S02]  /*4f280*/  IMAD.WIDE R10, R13, 0x2, R6 ;  /* 0x000000020d0a7825 */ /* 0x000fe400078e0206 */
[----:B------:R-:W-:Y:S01]  /*4f290*/  @P5 STG.E.U16 desc[UR6][R8.64], R22 ;  /* 0x0000001608005986 */ /* 0x000fe2000c101506 */
[----:B------:R-:W3:Y:S01]  /*4f2a0*/  LDC R16, c[0x0][0x398] ;  /* 0x0000e600ff107b82 */ /* 0x000ee20000000800 */
[----:B------:R-:W-:-:S07]  /*4f2b0*/  VIADD R19, R93, 0x32 ;  /* 0x000000325d137836 */ /* 0x000fce0000000000 */
[----:B------:R-:W0:Y:S01]  /*4f2c0*/  LDC R17, c[0x0][0x398] ;  /* 0x0000e600ff117b82 */ /* 0x000e220000000800 */
[----:B----4-:R-:W-:-:S05]  /*4f2d0*/  PRMT R20, R80, 0x7610, R20 ;  /* 0x0000761050147816 */ /* 0x010fca0000000014 */
[----:B------:R2:W-:Y:S02]  /*4f2e0*/  @P6 STG.E.U16 desc[UR6][R10.64], R20 ;  /* 0x000000140a006986 */ /* 0x0005e4000c101506 */
[----:B--2---:R-:W-:Y:S02]  /*4f2f0*/  PRMT R11, R70, 0x7610, R11 ;  /* 0x00007610460b7816 */ /* 0x004fe4000000000b */
[----:B------:R-:W2:Y:S01]  /*4f300*/  LDL.LU.S16 R70, [R1+0x1ce] ;  /* 0x0001ce0001467983 */ /* 0x000ea20000300600 */
[----:B0-----:R-:W-:Y:S02]  /*4f310*/  ISETP.GE.AND P2, PT, R19, R0, PT ;  /* 0x000000001300720c */ /* 0x001fe40003f46270 */
[----:B------:R-:W-:Y:S01]  /*4f320*/  ISETP.LT.AND P5, PT, R52, R12, !P4 ;  /* 0x0000000c3400720c */ /* 0x000fe200067a1270 */
[----:B------:R-:W4:Y:S01]  /*4f330*/  LDL.S16 R63, [R1+0xcc] ;  /* 0x0000cc00013f7983 */ /* 0x000f220000100600 */
[----:B------:R-:W-:Y:S01]  /*4f340*/  ISETP.LT.AND P4, PT, R83, R14, !P2 ;  /* 0x0000000e5300720c */ /* 0x000fe20005781270 */
[----:B------:R-:W-:Y:S01]  /*4f350*/  IMAD.WIDE R2, R13, 0x2, R30 ;  /* 0x000000020d027825 */ /* 0x000fe200078e021e */
[----:B-1----:R-:W-:Y:S01]  /*4f360*/  ISETP.LT.AND P6, PT, R79, R15, !P2 ;  /* 0x0000000f4f00720c */ /* 0x002fe200057c1270 */
[----:B------:R-:W3:Y:S01]  /*4f370*/  LDL.LU.S16 R80, [R1+0xce] ;  /* 0x0000ce0001507983 */ /* 0x000ee20000300600 */
[----:B------:R-:W-:Y:S01]  /*4f380*/  PRMT R21, R60, 0x7610, R21 ;  /* 0x000076103c157816 */ /* 0x000fe20000000015 */
[----:B------:R-:W-:Y:S01]  /*4f390*/  IMAD.IADD R15, R13, 0x1, R75 ;  /* 0x000000010d0f7824 */ /* 0x000fe200078e024b */
[----:B------:R-:W0:Y:S03]  /*4f3a0*/  LDC R0, c[0x0][0x39c] ;  /* 0x0000e700ff007b82 */ /* 0x000e260000000800 */
[----:B------:R-:W-:-:S02]  /*4f3b0*/  IMAD.WIDE R8, R15, 0x2, R4 ;  /* 0x000000020f087825 */ /* 0x000fc400078e0204 */
[----:B------:R-:W-:Y:S01]  /*4f3c0*/  @P5 STG.E.U16 desc[UR6][R2.64], R11 ;  /* 0x0000000b02005986 */ /* 0x000fe2000c101506 */
[----:B------:R-:W-:Y:S01]  /*4f3d0*/  PRMT R20, R54, 0x7610, R20 ;  /* 0x0000761036147816 */ /* 0x000fe20000000014 */
[----:B------:R-:W-:Y:S01]  /*4f3e0*/  VIADD R18, R93, 0x35 ;  /* 0x000000355d127836 */ /* 0x000fe20000000000 */
[----:B------:R-:W1:Y:S01]  /*4f3f0*/  LDC R12, c[0x0][0x398] ;  /* 0x0000e600ff0c7b82 */ /* 0x000e620000000800 */
[----:B------:R-:W4:Y:S04]  /*4f400*/  LDL.S16 R54, [R1+0x1d0] ;  /* 0x0001d00001367983 */ /* 0x000f280000100600 */
[----:B------:R2:W-:Y:S01]  /*4f410*/  @P4 STG.E.U16 desc[UR6][R8.64], R21 ;  /* 0x0000001508004986 */ /* 0x0005e2000c101506 */
[----:B------:R-:W-:Y:S02]  /*4f420*/  PRMT R22, R76, 0x7610, R22 ;  /* 0x000076104c167816 */ /* 0x000fe40000000016 */
[----:B------:R-:W0:Y:S01]  /*4f430*/  LDC R13, c[0x0][0x398] ;  /* 0x0000e600ff0d7b82 */ /* 0x000e220000000800 */
[----:B------:R-:W4:Y:S07]  /*4f440*/  LDL.LU.S16 R76, [R1+0x1d2] ;  /* 0x0001d200014c7983 */ /* 0x000f2e0000300600 */
[----:B------:R-:W0:Y:S01]  /*4f450*/  LDC R19, c[0x0][0x398] ;  /* 0x0000e600ff137b82 */ /* 0x000e220000000800 */
[----:B------:R-:W-:-:S02]  /*4f460*/  PRMT R23, R62, 0x7610, R23 ;  /* 0x000076103e177816 */ /* 0x000fc40000000017 */
[----:B------:R-:W4:Y:S05]  /*4f470*/  LDL.S16 R62, [R1+0xd0] ;  /* 0x0000d000013e7983 */ /* 0x000f2a0000100600 */
[----:B------:R-:W0:Y:S01]  /*4f480*/  LDC R14, c[0x0][0x39c] ;  /* 0x0000e700ff0e7b82 */ /* 0x000e220000000800 */
[----:B--2---:R-:W-:Y:S02]  /*4f490*/  PRMT R21, R70, 0x7610, R21 ;  /* 0x0000761046157816 */ /* 0x004fe40000000015 */
[----:B------:R-:W2:Y:S01]  /*4f4a0*/  LDL.LU.S16 R70, [R1+0xd2] ;  /* 0x0000d20001467983 */ /* 0x000ea20000300600 */
[----:B------:R-:W-:-:S04]  /*4f4b0*/  ISETP.GE.AND P1, PT, R18, R35, PT ;  /* 0x000000231200720c */ /* 0x000fc80003f26270 */
[----:B------:R-:W4:Y:S01]  /*4f4c0*/  LDC R18, c[0x0][0x398] ;  /* 0x0000e600ff127b82 */ /* 0x000f220000000800 */
[----:B---3--:R-:W-:Y:S02]  /*4f4d0*/  ISETP.LT.AND P5, PT, R64, R16, !P2 ;  /* 0x000000104000720c */ /* 0x008fe400057a1270 */
[----:B------:R-:W-:Y:S01]  /*4f4e0*/  ISETP.LT.AND P2, PT, R52, R17, !P2 ;  /* 0x000000113400720c */ /* 0x000fe20005741270 */
[----:B------:R-:W-:Y:S02]  /*4f4f0*/  VIADD R17, R93, 0x33 ;  /* 0x000000335d117836 */ /* 0x000fe40000000000 */
[C---:B------:R-:W-:Y:S02]  /*4f500*/  IMAD.WIDE R8, R15.reuse, 0x2, R36 ;  /* 0x000000020f087825 */ /* 0x040fe400078e0224 */
[----:B------:R-:W3:Y:S02]  /*4f510*/  LDC R16, c[0x0][0x398] ;  /* 0x0000e600ff107b82 */ /* 0x000ee40000000800 */
[----:B------:R-:W-:Y:S01]  /*4f520*/  IMAD.WIDE R2, R15, 0x2, R6 ;  /* 0x000000020f027825 */ /* 0x000fe200078e0206 */
[----:B0-----:R-:W-:-:S03]  /*4f530*/  ISETP.GE.AND P4, PT, R17, R0, PT ;  /* 0x000000001100720c */ /* 0x001fc60003f86270 */
[----:B------:R-:W-:Y:S01]  /*4f540*/  IMAD.WIDE R10, R15, 0x2, R30 ;  /* 0x000000020f0a7825 */ /* 0x000fe200078e021e */
[----:B------:R-:W-:Y:S01]  /*4f550*/  @P6 STG.E.U16 desc[UR6][R8.64], R20 ;  /* 0x0000001408006986 */ /* 0x000fe2000c101506 */
[----:B------:R-:W0:Y:S03]  /*4f560*/  LDC R0, c[0x0][0x398] ;  /* 0x0000e600ff007b82 */ /* 0x000e260000000800 */
[----:B------:R4:W-:Y:S01]  /*4f570*/  @P5 STG.E.U16 desc[UR6][R2.64], R22 ;  /* 0x0000001602005986 */ /* 0x0009e2000c101506 */
[----:B------:R-:W-:-:S03]  /*4f580*/  ISETP.LT.AND P6, PT, R64, R13, !P4 ;  /* 0x0000000d4000720c */ /* 0x000fc600067c1270 */
[----:B------:R3:W-:Y:S01]  /*4f590*/  @P2 STG.E.U16 desc[UR6][R10.64], R23 ;  /* 0x000000170a002986 */ /* 0x0007e2000c101506 */
[----:B-1----:R-:W-:Y:S01]  /*4f5a0*/  ISETP.LT.AND P2, PT, R83, R12, !P4 ;  /* 0x0000000c5300720c */ /* 0x002fe20006741270 */
[----:B------:R-:W1:Y:S01]  /*4f5b0*/  LDC R17, c[0x0][0x398] ;  /* 0x0000e600ff117b82 */ /* 0x000e620000000800 */
[----:B----4-:R-:W-:Y:S01]  /*4f5c0*/  ISETP.LT.AND P5, PT, R79, R18, !P4 ;  /* 0x000000124f00720c */ /* 0x010fe200067a1270 */
[----:B------:R-:W-:Y:S01]  /*4f5d0*/  IMAD.IADD R15, R15, 0x1, R75 ;  /* 0x000000010f0f7824 */ /* 0x000fe200078e024b */
[----:B------:R-:W-:Y:S02]  /*4f5e0*/  ISETP.LT.AND P4, PT, R52, R19, !P4 ;  /* 0x000000133400720c */ /* 0x000fe40006781270 */
[----:B------:R-:W-:Y:S01]  /*4f5f0*/  PRMT R22, R63, 0x7610, R22 ;  /* 0x000076103f167816 */ /* 0x000fe20000000016 */
[----:B------:R-:W-:Y:S01]  /*4f600*/  IMAD.WIDE R2, R15, 0x2, R4 ;  /* 0x000000020f027825 */ /* 0x000fe200078e0204 */
[----:B------:R-:W4:Y:S01]  /*4f610*/  LDL.S16 R63, [R1+0x1d4] ;  /* 0x0001d400013f7983 */ /* 0x000f220000100600 */
[----:B------:R-:W-:Y:S01]  /*4f620*/  PRMT R20, R61, 0x7610, R20 ;  /* 0x000076103d147816 */ /* 0x000fe20000000014 */
[----:B------:R-:W0:Y:S01]  /*4f630*/  LDC R18, c[0x0][0x398] ;  /* 0x0000e600ff127b82 */ /* 0x000e220000000800 */
[----:B------:R-:W-:Y:S01]  /*4f640*/  IMAD.WIDE R8, R15, 0x2, R36 ;  /* 0x000000020f087825 */ /* 0x000fe200078e0224 */
[----:B---3--:R-:W-:-:S02]  /*4f650*/  PRMT R23, R80, 0x7610, R23 ;  /* 0x0000761050177816 */ /* 0x008fc40000000017 */
[----:B------:R-:W3:Y:S01]  /*4f660*/  LDL.LU.S16 R80, [R1+0x1d6] ;  /* 0x0001d60001507983 */ /* 0x000ee20000300600 */
[----:B------:R-:W-:-:S04]  /*4f670*/  IMAD.WIDE R10, R15, 0x2, R6 ;  /* 0x000000020f0a7825 */ /* 0x000fc800078e0206 */
[----:B------:R-:W-:Y:S01]  /*4f680*/  IMAD.WIDE R12, R15, 0x2, R30 ;  /* 0x000000020f0c7825 */ /* 0x000fe200078e021e */
[----:B------:R-:W-:Y:S04]  /*4f690*/  @P2 STG.E.U16 desc[UR6][R2.64], R20 ;  /* 0x0000001402002986 */ /* 0x000fe8000c101506 */
[----:B------:R-:W-:Y:S04]  /*4f6a0*/  @P5 STG.E.U16 desc[UR6][R8.64], R21 ;  /* 0x0000001508005986 */ /* 0x000fe8000c101506 */
[----:B------:R1:W-:Y:S04]  /*4f6b0*/  @P6 STG.E.U16 desc[UR6][R10.64], R22 ;  /* 0x000000160a006986 */ /* 0x0003e8000c101506 */
[----:B------:R1:W-:Y:S04]  /*4f6c0*/  @P4 STG.E.U16 desc[UR6][R12.64], R23 ;  /* 0x000000170c004986 */ /* 0x0003e8000c101506 */
[----:B------:R-:W3:Y:S01]  /*4f6d0*/  LDL.S16 R61, [R1+0xd4] ;  /* 0x0000d400013d7983 */ /* 0x000ee20000100600 */
[----:B-1----:R-:W-:-:S03]  /*4f6e0*/  PRMT R22, R76, 0x7610, R22 ;  /* 0x000076104c167816 */ /* 0x002fc60000000016 */
[----:B------:R-:W3:Y:S01]  /*4f6f0*/  LDL.S16 R76, [R1+0x1d8] ;  /* 0x0001d800014c7983 */ /* 0x000ee20000100600 */
[----:B------:R-:W-:-:S03]  /*4f700*/  PRMT R23, R62, 0x7610, R23 ;  /* 0x000076103e177816 */ /* 0x000fc60000000017 */
[----:B------:R-:W3:Y:S01]  /*4f710*/  LDL.LU.S16 R62, [R1+0x1da] ;  /* 0x0001da00013e7983 */ /* 0x000ee20000300600 */
[----:B--2---:R-:W-:-:S03]  /*4f720*/  PRMT R24, R70, 0x7610, R24 ;  /* 0x0000761046187816 */ /* 0x004fc60000000018 */
[----:B------:R-:W2:Y:S01]  /*4f730*/  LDL.LU.S16 R70, [R1+0xd6] ;  /* 0x0000d60001467983 */ /* 0x000ea20000300600 */
[----:B------:R-:W-:-:S05]  /*4f740*/  VIADD R19, R93, 0x34 ;  /* 0x000000345d137836 */ /* 0x000fca0000000000 */
[----:B------:R-:W-:Y:S02]  /*4f750*/  ISETP.GE.AND P2, PT, R19, R14, PT ;  /* 0x0000000e1300720c */ /* 0x000fe40003f46270 */
[----:B------:R-:W1:Y:S02]  /*4f760*/  LDC R14, c[0x0][0x398] ;  /* 0x0000e600ff0e7b82 */ /* 0x000e640000000800 */
[----:B0-----:R-:W-:-:S06]  /*4f770*/  ISETP.LT.AND P6, PT, R83, R0, !P2 ;  /* 0x000000005300720c */ /* 0x001fcc00057c1270 */
[----:B------:R-:W0:Y:S01]  /*4f780*/  LDC R0, c[0x0][0x398] ;  /* 0x0000e600ff007b82 */ /* 0x000e220000000800 */
[----:B------:R-:W-:-:S07]  /*4f790*/  ISETP.LT.AND P4, PT, R79, R16, !P2 ;  /* 0x000000104f00720c */ /* 0x000fce0005781270 */
[----:B------:R-:W4:Y:S01]  /*4f7a0*/  LDC R19, c[0x0][0x398] ;  /* 0x0000e600ff137b82 */ /* 0x000f220000000800 */
[----:B------:R-:W-:Y:S02]  /*4f7b0*/  ISETP.LT.AND P5, PT, R64, R17, !P2 ;  /* 0x000000114000720c */ /* 0x000fe400057a1270 */
[----:B------:R-:W-:Y:S02]  /*4f7c0*/  ISETP.LT.AND P2, PT, R52, R18, !P2 ;  /* 0x000000123400720c */ /* 0x000fe40005741270 */
[----:B------:R-:W-:Y:S02]  /*4f7d0*/  IADD3 R15, PT, PT, R15, R75, RZ ;  /* 0x0000004b0f0f7210 */ /* 0x000fe40007ffe0ff */
[----:B------:R-:W-:Y:S01]  /*4f7e0*/  PRMT R21, R54, 0x7610, R21 ;  /* 0x0000761036157816 */ /* 0x000fe20000000015 */
[----:B------:R-:W2:Y:S02]  /*4f7f0*/  LDC R16, c[0x0][0x398] ;  /* 0x0000e600ff107b82 */ /* 0x000ea40000000800 */
[----:B------:R-:W-:-:S04]  /*4f800*/  IMAD.WIDE R2, R15, 0x2, R4 ;  /* 0x000000020f027825 */ /* 0x000fc800078e0204 */
[C---:B------:R-:W-:Y:S01]  /*4f810*/  IMAD.WIDE R8, R15.reuse, 0x2, R36 ;  /* 0x000000020f087825 */ /* 0x040fe200078e0224 */
[----:B------:R3:W-:Y:S01]  /*4f820*/  @P6 STG.E.U16 desc[UR6][R2.64], R21 ;  /* 0x0000001502006986 */ /* 0x0007e2000c101506 */
[----:B------:R-:W2:Y:S02]  /*4f830*/  LDC R17, c[0x0][0x398] ;  /* 0x0000e600ff117b82 */ /* 0x000ea40000000800 */
[C---:B------:R-:W-:Y:S01]  /*4f840*/  IMAD.WIDE R10, R15.reuse, 0x2, R6 ;  /* 0x000000020f0a7825 */ /* 0x040fe200078e0206 */
[----:B------:R0:W-:Y:S03]  /*4f850*/  @P4 STG.E.U16 desc[UR6][R8.64], R22 ;  /* 0x0000001608004986 */ /* 0x0001e6000c101506 */
[----:B------:R-:W-:Y:S01]  /*4f860*/  IMAD.WIDE R12, R15, 0x2, R30 ;  /* 0x000000020f0c7825 */ /* 0x000fe200078e021e */
[----:B------:R-:W-:Y:S01]  /*4f870*/  @P5 STG.E.U16 desc[UR6][R10.64], R23 ;  /* 0x000000170a005986 */ /* 0x000fe2000c101506 */
[----:B-1----:R-:W-:Y:S01]  /*4f880*/  ISETP.LT.AND P4, PT, R79, R14, !P1 ;  /* 0x0000000e4f00720c */ /* 0x002fe20004f81270 */
[----:B------:R-:W1:Y:S02]  /*4f890*/  LDC R18, c[0x0][0x398] ;  /* 0x0000e600ff127b82 */ /* 0x000e640000000800 */
[----:B------:R3:W-:Y:S01]  /*4f8a0*/  @P2 STG.E.U16 desc[UR6][R12.64], R24 ;  /* 0x000000180c002986 */ /* 0x0007e2000c101506 */
[----:B0-----:R-:W-:-:S02]  /*4f8b0*/  ISETP.LT.AND P2, PT, R83, R0, !P1 ;  /* 0x000000005300720c */ /* 0x001fc40004f41270 */
[----:B----4-:R-:W-:Y:S01]  /*4f8c0*/  ISETP.LT.AND P5, PT, R64, R19, !P1 ;  /* 0x000000134000720c */ /* 0x010fe20004fa1270 */
[----:B------:R-:W-:Y:S01]  /*4f8d0*/  IMAD.IADD R15, R15, 0x1, R75 ;  /* 0x000000010f0f7824 */ /* 0x000fe200078e024b */
[----:B------:R-:W-:Y:S01]  /*4f8e0*/  PRMT R19, R63, 0x7610, R19 ;  /* 0x000076103f137816 */ /* 0x000fe20000000013 */
[----:B------:R-:W0:Y:S01]  /*4f8f0*/  LDC R0, c[0x0][0x398] ;  /* 0x0000e600ff007b82 */ /* 0x000e220000000800 */
[----:B------:R-:W4:Y:S01]  /*4f900*/  LDL.S16 R63, [R1+0xd8] ;  /* 0x0000d800013f7983 */ /* 0x000f220000100600 */
[----:B---3--:R-:W-:Y:S01]  /*4f910*/  PRMT R21, R80, 0x7610, R21 ;  /* 0x0000761050157816 */ /* 0x008fe20000000015 */
[C---:B------:R-:W-:Y:S02]  /*4f920*/  IMAD.WIDE R2, R15.reuse, 0x2, R4 ;  /* 0x000000020f027825 */ /* 0x040fe400078e0204 */
[----:B------:R-:W3:Y:S02]  /*4f930*/  LDL.LU.S16 R80, [R1+0xda] ;  /* 0x0000da0001507983 */ /* 0x000ee40000300600 */
[----:B------:R-:W-:Y:S01]  /*4f940*/  IMAD.WIDE R8, R15, 0x2, R36 ;  /* 0x000000020f087825 */ /* 0x000fe200078e0224 */
[----:B------:R-:W0:Y:S01]  /*4f950*/  LDC R12, c[0x0][0x398] ;  /* 0x0000e600ff0c7b82 */ /* 0x000e220000000800 */
[----:B------:R-:W3:Y:S01]  /*4f960*/  LDL.S16 R54, [R1+0x1dc] ;  /* 0x0001dc0001367983 */ /* 0x000ee20000100600 */
[----:B------:R-:W-:-:S03]  /*4f970*/  PRMT R22, R76, 0x7610, R22 ;  /* 0x000076104c167816 */ /* 0x000fc60000000016 */
[----:B------:R1:W-:Y:S01]  /*4f980*/  @P2 STG.E.U16 desc[UR6][R2.64], R19 ;  /* 0x0000001302002986 */ /* 0x0003e2000c101506 */
[----:B------:R-:W-:Y:S01]  /*4f990*/  PRMT R23, R62, 0x7610, R23 ;  /* 0x000076103e177816 */ /* 0x000fe20000000017 */
[----:B------:R-:W-:Y:S02]  /*4f9a0*/  VIADD R20, R93, 0x36 ;  /* 0x000000365d147836 */ /* 0x000fe40000000000 */
[----:B------:R2:W-:Y:S01]  /*4f9b0*/  @P4 STG.E.U16 desc[UR6][R8.64], R21 ;  /* 0x0000001508004986 */ /* 0x0005e2000c101506 */
[----:B------:R-:W0:Y:S03]  /*4f9c0*/  LDC R14, c[0x0][0x398] ;  /* 0x0000e600ff0e7b82 */ /* 0x000e260000000800 */
[----:B------:R-:W3:Y:S04]  /*4f9d0*/  LDL.LU.S16 R76, [R1+0x1de] ;  /* 0x0001de00014c7983 */ /* 0x000ee80000300600 */
[----:B------:R-:W3:Y:S01]  /*4f9e0*/  LDL.S16 R62, [R1+0xdc] ;  /* 0x0000dc00013e7983 */ /* 0x000ee20000100600 */
[----:B------:R-:W-:Y:S01]  /*4f9f0*/  PRMT R25, R61, 0x7610, R25 ;  /* 0x000076103d197816 */ /* 0x000fe20000000019 */
[----:B------:R-:W-:Y:S01]  /*4fa00*/  IMAD.WIDE R10, R15, 0x2, R6 ;  /* 0x000000020f0a7825 */ /* 0x000fe200078e0206 */
[----:B-1----:R-:W1:Y:S01]  /*4fa10*/  LDC R19, c[0x0][0x398] ;  /* 0x0000e600ff137b82 */ /* 0x002e620000000800 */
[----:B--2---:R-:W-:-:S02]  /*4fa20*/  PRMT R21, R70, 0x7610, R21 ;  /* 0x0000761046157816 */ /* 0x004fc40000000015 */
[----:B------:R-:W2:Y:S01]  /*4fa30*/  LDL.LU.S16 R70, [R1+0xde] ;  /* 0x0000de0001467983 */ /* 0x000ea20000300600 */
[----:B------:R-:W-:Y:S02]  /*4fa40*/  ISETP.GE.AND P6, PT, R20, R33, PT ;  /* 0x000000211400720c */ /* 0x000fe40003fc6270 */
[----:B------:R-:W-:Y:S02]  /*4fa50*/  ISETP.LT.AND P2, PT, R52, R16, !P1 ;  /* 0x000000103400720c */ /* 0x000fe40004f41270 */
[----:B------:R-:W-:Y:S01]  /*4fa60*/  ISETP.LT.AND P4, PT, R83, R17, !P6 ;  /* 0x000000115300720c */ /* 0x000fe20007781270 */
[----:B------:R-:W-:Y:S01]  /*4fa70*/  IMAD.IADD R13, R15, 0x1, R75 ;  /* 0x000000010f0d7824 */ /* 0x000fe200078e024b */
[----:B------:R0:W-:Y:S01]  /*4fa80*/  @P5 STG.E.U16 desc[UR6][R10.64], R25 ;  /* 0x000000190a005986 */ /* 0x0001e2000c101506 */
[----:B------:R-:W-:Y:S01]  /*4fa90*/  ISETP.LT.AND P5, PT, R79, R18, !P6 ;  /* 0x000000124f00720c */ /* 0x000fe200077a1270 */
[----:B------:R-:W-:Y:S01]  /*4faa0*/  VIADD R20, R93, 0x37 ;  /* 0x000000375d147836 */ /* 0x000fe20000000000 */
[----:B------:R-:W1:Y:S01]  /*4fab0*/  LDC R16, c[0x0][0x398] ;  /* 0x0000e600ff107b82 */ /* 0x000e620000000800 */
[----:B------:R-:W-:-:S07]  /*4fac0*/  IMAD.WIDE R8, R13, 0x2, R4 ;  /* 0x000000020d087825 */ /* 0x000fce00078e0204 */
[----:B------:R-:W1:Y:S01]  /*4fad0*/  LDC R17, c[0x0][0x398] ;  /* 0x0000e600ff117b82 */ /* 0x000e620000000800 */
[----:B0-----:R-:W-:Y:S01]  /*4fae0*/  IMAD.WIDE R10, R15, 0x2, R30 ;  /* 0x000000020f0a7825 */ /* 0x001fe200078e021e */
[----:B------:R-:W-:-:S04]  /*4faf0*/  ISETP.GE.AND P1, PT, R20, R45, PT ;  /* 0x0000002d1400720c */ /* 0x000fc80003f26270 */
[----:B------:R0:W-:Y:S01]  /*4fb00*/  @P2 STG.E.U16 desc[UR6][R10.64], R21 ;  /* 0x000000150a002986 */ /* 0x0001e2000c101506 */
[----:B------:R-:W-:Y:S01]  /*4fb10*/  IMAD.WIDE R2, R13, 0x2, R36 ;  /* 0x000000020d027825 */ /* 0x000fe200078e0224 */
[----:B------:R-:W1:Y:S02]  /*4fb20*/  LDC R18, c[0x0][0x398] ;  /* 0x0000e600ff127b82 */ /* 0x000e640000000800 */
[----:B------:R-:W-:Y:S01]  /*4fb30*/  @P4 STG.E.U16 desc[UR6][R8.64], R22 ;  /* 0x0000001608004986 */ /* 0x000fe2000c101506 */
[----:B------:R-:W-:Y:S02]  /*4fb40*/  ISETP.LT.AND P4, PT, R64, R0, !P6 ;  /* 0x000000004000720c */ /* 0x000fe40007781270 */
[----:B------:R-:W-:Y:S01]  /*4fb50*/  ISETP.LT.AND P6, PT, R52, R12, !P6 ;  /* 0x0000000c3400720c */ /* 0x000fe200077c1270 */
[----:B------:R0:W-:Y:S01]  /*4fb60*/  @P5 STG.E.U16 desc[UR6][R2.64], R23 ;  /* 0x0000001702005986 */ /* 0x0001e2000c101506 */
[----:B------:R-:W-:Y:S01]  /*4fb70*/  ISETP.LT.AND P5, PT, R83, R14, !P1 ;  /* 0x0000000e5300720c */ /* 0x000fe20004fa1270 */
[C---:B------:R-:W-:Y:S01]  /*4fb80*/  IMAD.IADD R15, R13.reuse, 0x1, R75 ;  /* 0x000000010d0f7824 */ /* 0x040fe200078e024b */
[----:B------:R-:W1:Y:S01]  /*4fb90*/  LDC R0, c[0x0][0x398] ;  /* 0x0000e600ff007b82 */ /* 0x000e620000000800 */
[----:B0-----:R-:W-:-:S07]  /*4fba0*/  IMAD.WIDE R10, R13, 0x2, R6 ;  /* 0x000000020d0a7825 */ /* 0x001fce00078e0206 */
[----:B------:R-:W0:Y:S01]  /*4fbb0*/  LDC R14, c[0x0][0x398] ;  /* 0x0000e600ff0e7b82 */ /* 0x000e220000000800 */
[----:B------:R-:W-:Y:S01]  /*4fbc0*/  IMAD.WIDE R2, R13, 0x2, R30 ;  /* 0x000000020d027825 */ /* 0x000fe200078e021e */
[----:B----4-:R-:W-:Y:S02]  /*4fbd0*/  PRMT R9, R63, 0x7610, R9 ;  /* 0x000076103f097816 */ /* 0x010fe40000000009 */
[----:B------:R-:W4:Y:S01]  /*4fbe0*/  LDL.S16 R63, [R1+0x1e0] ;  /* 0x0001e000013f7983 */ /* 0x000f220000100600 */
[----:B---3--:R-:W-:-:S03]  /*4fbf0*/  PRMT R20, R80, 0x7610, R20 ;  /* 0x0000761050147816 */ /* 0x008fc60000000014 */
[----:B------:R3:W-:Y:S04]  /*4fc00*/  @P4 STG.E.U16 desc[UR6][R10.64], R9 ;  /* 0x000000090a004986 */ /* 0x0007e8000c101506 */
[----:B------:R-:W4:Y:S04]  /*4fc10*/  LDL.LU.S16 R80, [R1+0x1e2] ;  /* 0x0001e20001507983 */ /* 0x000f280000300600 */
[----:B------:R-:W4:Y:S01]  /*4fc20*/  LDL.S16 R61, [R1+0xe0] ;  /* 0x0000e000013d7983 */ /* 0x000f220000100600 */
[----:B---3--:R-:W-:Y:S01]  /*4fc30*/  PRMT R11, R54, 0x7610, R11 ;  /* 0x00007610360b7816 */ /* 0x008fe2000000000b */
[----:B------:R-:W-:-:S02]  /*4fc40*/  IMAD.WIDE R8, R15, 0x2, R4 ;  /* 0x000000020f087825 */ /* 0x000fc400078e0204 */
[----:B------:R-:W-:Y:S01]  /*4fc50*/  @P6 STG.E.U16 desc[UR6][R2.64], R20 ;  /* 0x0000001402006986 */ /* 0x000fe2000c101506 */
[----:B------:R-:W-:-:S03]  /*4fc60*/  PRMT R21, R76, 0x7610, R21 ;  /* 0x000076104c157816 */ /* 0x000fc60000000015 */
[----:B------:R2:W-:Y:S04]  /*4fc70*/  @P5 STG.E.U16 desc[UR6][R8.64], R11 ;  /* 0x0000000b08005986 */ /* 0x0005e8000c101506 */
[----:B------:R-:W3:Y:S04]  /*4fc80*/  LDL.S16 R54, [R1+0x1e4] ;  /* 0x0001e40001367983 */ /* 0x000ee80000100600 */
[----:B------:R-:W3:Y:S01]  /*4fc90*/  LDL.LU.S16 R76, [R1+0xe2] ;  /* 0x0000e200014c7983 */ /* 0x000ee20000300600 */
[----:B--2---:R-:W-:-:S03]  /*4fca0*/  PRMT R9, R70, 0x7610, R9 ;  /* 0x0000761046097816 */ /* 0x004fc60000000009 */
[----:B------:R-:W2:Y:S01]  /*4fcb0*/  LDL.LU.S16 R70, [R1+0x1e6] ;  /* 0x0001e60001467983 */ /* 0x000ea20000300600 */
[----:B-1----:R-:W-:Y:S02]  /*4fcc0*/  ISETP.LT.AND P6, PT, R79, R16, !P1 ;  /* 0x000000104f00720c */ /* 0x002fe40004fc1270 */
[----:B------:R-:W-:Y:S01]  /*4fcd0*/  ISETP.LT.AND P4, PT, R64, R17, !P1 ;  /* 0x000000114000720c */ /* 0x000fe20004f81270 */
[----:B------:R-:W-:Y:S01]  /*4fce0*/  VIADD R12, R93, 0x38 ;  /* 0x000000385d0c7836 */ /* 0x000fe20000000000 */
[----:B------:R-:W-:Y:S01]  /*4fcf0*/  ISETP.LT.AND P1, PT, R52, R18, !P1 ;  /* 0x000000123400720c */ /* 0x000fe20004f21270 */
[C---:B------:R-:W-:Y:S01]  /*4fd00*/  IMAD.WIDE R10, R15.reuse, 0x2, R36 ;  /* 0x000000020f0a7825 */ /* 0x040fe200078e0224 */
[----:B------:R-:W-:Y:S01]  /*4fd10*/  PRMT R22, R62, 0x7610, R22 ;  /* 0x000076103e167816 */ /* 0x000fe20000000016 */
[----:B------:R-:W1:Y:S01]  /*4fd20*/  LDC R16, c[0x0][0x398] ;  /* 0x0000e600ff107b82 */ /* 0x000e620000000800 */
[----:B------:R-:W-:Y:S01]  /*4fd30*/  ISETP.GE.AND P2, PT, R12, R43, PT ;  /* 0x0000002b0c00720c */ /* 0x000fe20003f46270 */
[C---:B------:R-:W-:Y:S01]  /*4fd40*/  IMAD.WIDE R12, R15.reuse, 0x2, R6 ;  /* 0x000000020f0c7825 */ /* 0x040fe200078e0206 */
[----:B------:R-:W3:Y:S03]  /*4fd50*/  LDL.S16 R62, [R1+0xe4] ;  /* 0x0000e400013e7983 */ /* 0x000ee60000100600 */
[----:B------:R-:W-:Y:S01]  /*4fd60*/  IMAD.WIDE R2, R15, 0x2, R30 ;  /* 0x000000020f027825 */ /* 0x000fe200078e021e */
[----:B------:R0:W-:Y:S02]  /*4fd70*/  @P6 STG.E.U16 desc[UR6][R10.64], R21 ;  /* 0x000000150a006986 */ /* 0x0001e4000c101506 */
[----:B0-----:R-:W-:Y:S01]  /*4fd80*/  ISETP.LT.AND P5, PT, R79, R14, !P2 ;  /* 0x0000000e4f00720c */ /* 0x001fe200057a1270 */
[----:B------:R-:W0:Y:S01]  /*4fd90*/  LDC R17, c[0x0][0x398] ;  /* 0x0000e600ff117b82 */ /* 0x000e220000000800 */
[----:B------:R-:W-:Y:S01]  /*4fda0*/  @P4 STG.E.U16 desc[UR6][R12.64], R22 ;  /* 0x000000160c004986 */ /* 0x000fe2000c101506 */
[----:B------:R-:W-:-:S03]  /*4fdb0*/  ISETP.LT.AND P6, PT, R64, R19, !P2 ;  /* 0x000000134000720c */ /* 0x000fc600057c1270 */
[----:B------:R1:W-:Y:S01]  /*4fdc0*/  @P1 STG.E.U16 desc[UR6][R2.64], R9 ;  /* 0x0000000902001986 */ /* 0x0003e2000c101506 */
[----:B------:R-:W-:Y:S01]  /*4fdd0*/  ISETP.LT.AND P1, PT, R83, R0, !P2 ;  /* 0x000000005300720c */ /* 0x000fe20005721270 */
[----:B------:R-:W-:Y:S01]  /*4fde0*/  IMAD.IADD R15, R15, 0x1, R75 ;  /* 0x000000010f0f7824 */ /* 0x000fe200078e024b */
[----:B------:R-:W0:Y:S03]  /*4fdf0*/  LDC R18, c[0x0][0x398] ;  /* 0x0000e600ff127b82 */ /* 0x000e260000000800 */
[----:B------:R-:W-:-:S05]  /*4fe00*/  IMAD.WIDE R10, R15, 0x2, R6 ;  /* 0x000000020f0a7825 */ /* 0x000fca00078e0206 */
[----:B------:R-:W0:Y:S01]  /*4fe10*/  LDC R0, c[0x0][0x398] ;  /* 0x0000e600ff007b82 */ /* 0x000e220000000800 */
[----:B-1----:R-:W-:-:S04]  /*4fe20*/  IMAD.WIDE R2, R15, 0x2, R4 ;  /* 0x000000020f027825 */ /* 0x002fc800078e0204 */
[----:B------:R-:W-:-:S03]  /*4fe30*/  IMAD.WIDE R8, R15, 0x2, R36 ;  /* 0x000000020f087825 */ /* 0x000fc600078e0224 */
[----:B------:R-:W1:Y:S01]  /*4fe40*/  LDC R14, c[0x0][0x398] ;  /* 0x0000e600ff0e7b82 */ /* 0x000e620000000800 */
[----:B------:R-:W-:-:S07]  /*4fe50*/  VIADD R20, R93, 0x39 ;  /* 0x000000395d147836 */ /* 0x000fce0000000000 */
[----:B------:R-:W0:Y:S01]  /*4fe60*/  LDC R12, c[0x0][0x398] ;  /* 0x0000e600ff0c7b82 */ /* 0x000e220000000800 */
[----:B----4-:R-:W-:Y:S02]  /*4fe70*/  PRMT R13, R63, 0x7610, R13 ;  /* 0x000076103f0d7816 */ /* 0x010fe4000000000d */
[----:B------:R-:W4:Y:S01]  /*4fe80*/  LDL.LU.S16 R63, [R1+0xe6] ;  /* 0x0000e600013f7983 */ /* 0x000f220000300600 */
[----:B------:R-:W-:-:S03]  /*4fe90*/  PRMT R19, R80, 0x7610, R19 ;  /* 0x0000761050137816 */ /* 0x000fc60000000013 */
[----:B------:R0:W-:Y:S01]  /*4fea0*/  @P1 STG.E.U16 desc[UR6][R2.64], R13 ;  /* 0x0000000d02001986 */ /* 0x0001e2000c101506 */
[----:B------:R-:W-:-:S03]  /*4feb0*/  PRMT R21, R61, 0x7610, R21 ;  /* 0x000076103d157816 */ /* 0x000fc60000000015 */
[----:B------:R1:W-:Y:S04]  /*4fec0*/  @P5 STG.E.U16 desc[UR6][R8.64], R19 ;  /* 0x0000001308005986 */ /* 0x0003e8000c101506 */
[----:B------:R2:W-:Y:S04]  /*4fed0*/  @P6 STG.E.U16 desc[UR6][R10.64], R21 ;  /* 0x000000150a006986 */ /* 0x0005e8000c101506 */
[----:B------:R-:W4:Y:S01]  /*4fee0*/  LDL.S16 R80, [R1+0x1e8] ;  /* 0x0001e80001507983 */ /* 0x000f220000100600 */
[----:B------:R-:W-:Y:S01]  /*4fef0*/  ISETP.GE.AND P4, PT, R20, R39, PT ;  /* 0x000000271400720c */ /* 0x000fe20003f86270 */
[----:B0-----:R-:W-:Y:S01]  /*4ff00*/  IMAD.WIDE R2, R15, 0x2, R30 ;  /* 0x000000020f027825 */ /* 0x001fe200078e021e */
[----:B-1----:R-:W0:Y:S01]  /*4ff10*/  LDC R19, c[0x0][0x398] ;  /* 0x0000e600ff137b82 */ /* 0x002e220000000800 */
[----:B--2---:R-:W-:-:S02]  /*4ff20*/  PRMT R21, R70, 0x7610, R21 ;  /* 0x0000761046157816 */ /* 0x004fc40000000015 */
[----:B------:R-:W2:Y:S01]  /*4ff30*/  LDL.LU.S16 R70, [R1+0x1ea] ;  /* 0x0001ea0001467983 */ /* 0x000ea20000300600 */
[----:B------:R-:W-:Y:S02]  /*4ff40*/  ISETP.LT.AND P5, PT, R52, R16, !P2 ;  /* 0x000000103400720c */ /* 0x000fe400057a1270 */
[----:B------:R-:W-:Y:S01]  /*4ff50*/  ISETP.LT.AND P2, PT, R83, R17, !P4 ;  /* 0x000000115300720c */ /* 0x000fe20006741270 */
[----:B------:R-:W2:Y:S01]  /*4ff60*/  LDL.S16 R61, [R1+0xe8] ;  /* 0x0000e800013d7983 */ /* 0x000ea20000100600 */
[----:B------:R-:W-:Y:S02]  /*4ff70*/  ISETP.LT.AND P6, PT, R79, R18, !P4 ;  /* 0x000000124f00720c */ /* 0x000fe400067c1270 */
[----:B---3--:R-:W-:Y:S01]  /*4ff80*/  PRMT R13, R76, 0x7610, R13 ;  /* 0x000076104c0d7816 */ /* 0x008fe2000000000d */
[----:B------:R-:W-:Y:S01]  /*4ff90*/  IMAD.IADD R17, R15, 0x1, R75 ;  /* 0x000000010f117824 */ /* 0x000fe200078e024b */
[----:B------:R-:W-:Y:S01]  /*4ffa0*/  PRMT R22, R54, 0x7610, R22 ;  /* 0x0000761036167816 */ /* 0x000fe20000000016 */
[----:B------:R-:W-:Y:S01]  /*4ffb0*/  VIADD R20, R93, 0x3a ;  /* 0x0000003a5d147836 */ /* 0x000fe20000000000 */
[----:B------:R-:W3:Y:S01]  /*4ffc0*/  LDL.LU.S16 R76, [R1+0xea] ;  /* 0x0000ea00014c7983 */ /* 0x000ee20000300600 */
[C---:B------:R-:W-:Y:S01]  /*4ffd0*/  IMAD.WIDE R8, R17.reuse, 0x2, R4 ;  /* 0x0000000211087825 */ /* 0x040fe200078e0204 */
[----:B------:R-:W1:Y:S02]  /*4ffe0*/  LDC R16, c[0x0][0x398] ;  /* 0x0000e600ff107b82 */ /* 0x000e640000000800 */
[----:B------:R0:W-:Y:S01]  /*4fff0*/  @P5 STG.E.U16 desc[UR6][R2.64], R13 ;  /* 0x0000000d02005986 */ /* 0x0001e2000c101506 */
[----:B------:R-:W-:Y:S01]  /*50000*/  ISETP.LT.AND P5, PT, R64, R0, !P4 ;  /* 0x000000004000720c */ /* 0x000fe200067a1270 */
[----:B------:R-:W-:Y:S01]  /*50010*/  IMAD.WIDE R10, R17, 0x2, R36 ;  /* 0x00000002110a7825 */ /* 0x000fe200078e0224 */
[----:B------:R-:W-:-:S02]  /*50020*/  ISETP.LT.AND P4, PT, R52, R14, !P4 ;  /* 0x0000000e3400720c */ /* 0x000fc40006781270 */
[----:B------:R-:W-:Y:S01]  /*50030*/  ISETP.GE.AND P1, PT, R20, R41, PT ;  /* 0x000000291400720c */ /* 0x000fe20003f26270 */
[----:B------:R0:W-:Y:S01]  /*50040*/  @P2 STG.E.U16 desc[UR6][R8.64], R22 ;  /* 0x0000001608002986 */ /* 0x0001e2000c101506 */
[----:B------:R-:W1:Y:S02]  /*50050*/  LDC R18, c[0x0][0x398] ;  /* 0x0000e600ff127b82 */ /* 0x000e640000000800 */
[----:B------:R-:W-:Y:S01]  /*50060*/  ISETP.LT.AND P2, PT, R83, R12, !P1 ;  /* 0x0000000c5300720c */ /* 0x000fe20004f41270 */
[----:B------:R4:W-:Y:S01]  /*50070*/  @P6 STG.E.U16 desc[UR6][R10.64], R21 ;  /* 0x000000150a006986 */ /* 0x0009e2000c101506 */
[----:B0-----:R-:W-:-:S04]  /*50080*/  IMAD.WIDE R12, R17, 0x2, R6 ;  /* 0x00000002110c7825 */ /* 0x001fc800078e0206 */
[----:B------:R-:W0:Y:S01]  /*50090*/  LDC R0, c[0x0][0x398] ;  /* 0x0000e600ff007b82 */ /* 0x000e220000000800 */
[----:B------:R-:W-:Y:S02]  /*500a0*/  PRMT R9, R62, 0x7610, R9 ;  /* 0x000076103e097816 */ /* 0x000fe40000000009 */
[----:B------:R-:W3:Y:S01]  /*500b0*/  LDL.S16 R62, [R1+0x1ec] ;  /* 0x0001ec00013e7983 */ /* 0x000ee20000100600 */
[----:B------:R-:W-:-:S04]  /*500c0*/  IMAD.WIDE R2, R17, 0x2, R30 ;  /* 0x0000000211027825 */ /* 0x000fc800078e021e */
[----:B------:R-:W0:Y:S01]  /*500d0*/  LDC R14, c[0x0][0x398] ;  /* 0x0000e600ff0e7b82 */ /* 0x000e220000000800 */
[----:B------:R0:W-:Y:S01]  /*500e0*/  @P5 STG.E.U16 desc[UR6][R12.64], R9 ;  /* 0x000000090c005986 */ /* 0x0001e2000c101506 */
[----:B------:R-:W-:-:S06]  /*500f0*/  IMAD.IADD R15, R17, 0x1, R75 ;  /* 0x00000001110f7824 */ /* 0x000fcc00078e024b */
[----:B------:R-:W1:Y:S01]  /*50100*/  LDC R20, c[0x0][0x398] ;  /* 0x0000e600ff147b82 */ /* 0x000e620000000800 */
[----:B----4-:R-:W-:Y:S02]  /*50110*/  PRMT R11, R63, 0x7610, R11 ;  /* 0x000076103f0b7816 */ /* 0x010fe4000000000b */
[----:B------:R-:W4:Y:S04]  /*50120*/  LDL.LU.S16 R63, [R1+0x1ee] ;  /* 0x0001ee00013f7983 */ /* 0x000f280000300600 */
[----:B------:R2:W-:Y:S01]  /*50130*/  @P4 STG.E.U16 desc[UR6][R2.64], R11 ;  /* 0x0000000b02004986 */ /* 0x0005e2000c101506 */
[----:B0-----:R-:W-:-:S03]  /*50140*/  PRMT R13, R80, 0x7610, R13 ;  /* 0x00007610500d7816 */ /* 0x001fc6000000000d */
[----:B------:R-:W4:Y:S01]  /*50150*/  LDL.S16 R80, [R1+0xec] ;  /* 0x0000ec0001507983 */ /* 0x000f220000100600 */
[----:B--2---:R-:W-:-:S03]  /*50160*/  PRMT R3, R70, 0x7610, R3 ;  /* 0x0000761046037816 */ /* 0x004fc60000000003 */
[----:B------:R-:W2:Y:S01]  /*50170*/  LDL.LU.S16 R70, [R1+0xee] ;  /* 0x0000ee0001467983 */ /* 0x000ea20000300600 */
[----:B-1----:R-:W-:Y:S01]  /*50180*/  ISETP.LT.AND P5, PT, R79, R16, !P1 ;  /* 0x000000104f00720c */ /* 0x002fe20004fa1270 */
[----:B------:R-:W-:Y:S01]  /*50190*/  VIADD R10, R93, 0x3b ;  /* 0x0000003b5d0a7836 */ /* 0x000fe20000000000 */
[----:B------:R-:W-:Y:S01]  /*501a0*/  ISETP.LT.AND P6, PT, R64, R18, !P1 ;  /* 0x000000124000720c */ /* 0x000fe20004fc1270 */
[C---:B------:R-:W-:Y:S01]  /*501b0*/  IMAD.WIDE R8, R15.reuse, 0x2, R4 ;  /* 0x000000020f087825 */ /* 0x040fe200078e0204 */
[----:B------:R-:W2:Y:S01]  /*501c0*/  LDL.S16 R54, [R1+0x1f0] ;  /* 0x0001f00001367983 */ /* 0x000ea20000100600 */
[----:B------:R-:W0:Y:S01]  /*501d0*/  LDC R16, c[0x0][0x398] ;  /* 0x0000e600ff107b82 */ /* 0x000e220000000800 */
[----:B------:R-:W-:Y:S01]  /*501e0*/  ISETP.GE.AND P4, PT, R10, R47, PT ;  /* 0x0000002f0a00720c */ /* 0x000fe20003f86270 */
[C---:B------:R-:W-:Y:S01]  /*501f0*/  IMAD.WIDE R10, R15.reuse, 0x2, R36 ;  /* 0x000000020f0a7825 */ /* 0x040fe200078e0224 */
[----:B------:R1:W-:Y:S05]  /*50200*/  @P2 STG.E.U16 desc[UR6][R8.64], R13 ;  /* 0x0000000d08002986 */ /* 0x0003ea000c101506 */
[----:B------:R3:W-:Y:S01]  /*50210*/  @P5 STG.E.U16 desc[UR6][R10.64], R3 ;  /* 0x000000030a005986 */ /* 0x0007e2000c101506 */
[----:B------:R-:W-:Y:S01]  /*50220*/  ISETP.LT.AND P5, PT, R52, R0, !P1 ;  /* 0x000000003400720c */ /* 0x000fe20004fa1270 */
[----:B------:R-:W-:Y:S01]  /*50230*/  IMAD.IADD R17, R15, 0x1, R75 ;  /* 0x000000010f117824 */ /* 0x000fe200078e024b */
[----:B------:R-:W0:Y:S01]  /*50240*/  LDC R18, c[0x0][0x398] ;  /* 0x0000e600ff127b82 */ /* 0x000e220000000800 */
[----:B-1----:R-:W-:Y:S01]  /*50250*/  PRMT R9, R61, 0x7610, R9 ;  /* 0x000076103d097816 */ /* 0x002fe20000000009 */
[----:B------:R-:W-:Y:S01]  /*50260*/  IMAD.WIDE R12, R15, 0x2, R6 ;  /* 0x000000020f0c7825 */ /* 0x000fe200078e0206 */
[----:B------:R-:W-:-:S05]  /*50270*/  ISETP.LT.AND P1, PT, R83, R14, !P4 ;  /* 0x0000000e5300720c */ /* 0x000fca0006721270 */
[----:B------:R-:W1:Y:S01]  /*50280*/  LDC R0, c[0x0][0x398] ;  /* 0x0000e600ff007b82 */ /* 0x000e620000000800 */
[----:B------:R3:W-:Y:S01]  /*50290*/  @P6 STG.E.U16 desc[UR6][R12.64], R9 ;  /* 0x000000090c006986 */ /* 0x0007e2000c101506 */
[----:B------:R-:W-:Y:S01]  /*502a0*/  ISETP.LT.AND P6, PT, R79, R19, !P4 ;  /* 0x000000134f00720c */ /* 0x000fe200067c1270 */
[----:B------:R-:W-:Y:S02]  /*502b0*/  VIADD R22, R93, 0x3c ;  /* 0x0000003c5d167836 */ /* 0x000fe40000000000 */
[----:B---3--:R-:W-:Y:S01]  /*502c0*/  IMAD.WIDE R2, R15, 0x2, R30 ;  /* 0x000000020f027825 */ /* 0x008fe200078e021e */
[----:B------:R-:W-:Y:S02]  /*502d0*/  PRMT R19, R62, 0x7610, R19 ;  /* 0x000076103e137816 */ /* 0x000fe40000000013 */
[----:B------:R-:W3:Y:S01]  /*502e0*/  LDC R14, c[0x0][0x398] ;  /* 0x0000e600ff0e7b82 */ /* 0x000ee20000000800 */
[----:B------:R-:W-:Y:S01]  /*502f0*/  IMAD.WIDE R10, R17, 0x2, R36 ;  /* 0x00000002110a7825 */ /* 0x000fe200078e0224 */
[----:B------:R-:W-:-:S02]  /*50300*/  ISETP.GE.AND P2, PT, R22, R49, PT ;  /* 0x000000311600720c */ /* 0x000fc40003f46270 */
[----:B------:R-:W-:Y:S01]  /*50310*/  PRMT R13, R76, 0x7610, R13 ;  /* 0x000076104c0d7816 */ /* 0x000fe2000000000d */
[----:B------:R-:W-:Y:S01]  /*50320*/  IMAD.WIDE R8, R17, 0x2, R4 ;  /* 0x0000000211087825 */ /* 0x000fe200078e0204 */
[----:B------:R-:W3:Y:S02]  /*50330*/  LDL.LU.S16 R76, [R1+0x1f2] ;  /* 0x0001f200014c7983 */ /* 0x000ee40000300600 */
[----:B------:R-:W0:Y:S01]  /*50340*/  LDC R12, c[0x0][0x398] ;  /* 0x0000e600ff0c7b82 */ /* 0x000e220000000800 */
[----:B------:R-:W-:Y:S01]  /*50350*/  VIADD R22, R93, 0x3d ;  /* 0x0000003d5d167836 */ /* 0x000fe20000000000 */
[----:B------:R-:W3:Y:S04]  /*50360*/  LDL.S16 R62, [R1+0xf0] ;  /* 0x0000f000013e7983 */ /* 0x000ee80000100600 */
[----:B------:R0:W-:Y:S01]  /*50370*/  @P5 STG.E.U16 desc[UR6][R2.64], R13 ;  /* 0x0000000d02005986 */ /* 0x0001e2000c101506 */
[----:B----4-:R-:W-:-:S03]  /*50380*/  PRMT R21, R63, 0x7610, R21 ;  /* 0x000076103f157816 */ /* 0x010fc60000000015 */
[----:B------:R4:W-:Y:S01]  /*50390*/  @P1 STG.E.U16 desc[UR6][R8.64], R19 ;  /* 0x0000001308001986 */ /* 0x0009e2000c101506 */
[----:B------:R-:W1:Y:S03]  /*503a0*/  LDC R15, c[0x0][0x398] ;  /* 0x0000e600ff0f7b82 */ /* 0x000e660000000800 */
[----:B------:R-:W3:Y:S01]  /*503b0*/  LDL.LU.S16 R63, [R1+0xf2] ;  /* 0x0000f200013f7983 */ /* 0x000ee20000300600 */
[----:B------:R-:W-:-:S03]  /*503c0*/  ISETP.GE.AND P5, PT, R22, R51, PT ;  /* 0x000000331600720c */ /* 0x000fc60003fa6270 */
[----:B------:R0:W-:Y:S01]  /*503d0*/  @P6 STG.E.U16 desc[UR6][R10.64], R21 ;  /* 0x000000150a006986 */ /* 0x0001e2000c101506 */
[----:B------:R-:W-:Y:S02]  /*503e0*/  ISETP.LT.AND P6, PT, R83, R20, !P2 ;  /* 0x000000145300720c */ /* 0x000fe400057c1270 */
[----:B------:R-:W-:Y:S02]  /*503f0*/  PRMT R20, R80, 0x7610, R20 ;  /* 0x0000761050147816 */ /* 0x000fe40000000014 */
[----:B------:R-:W3:Y:S01]  /*50400*/  LDL.S16 R80, [R1+0x1f4] ;  /* 0x0001f40001507983 */ /* 0x000ee20000100600 */
[----:B0-----:R-:W-:Y:S01]  /*50410*/  ISETP.LT.AND P1, PT, R64, R16, !P4 ;  /* 0x000000104000720c */ /* 0x001fe20006721270 */
[C---:B------:R-:W-:Y:S01]  /*50420*/  IMAD.IADD R13, R17.reuse, 0x1, R75 ;  /* 0x00000001110d7824 */ /* 0x040fe200078e024b */
[----:B--2---:R-:W-:Y:S01]  /*50430*/  PRMT R22, R70, 0x7610, R22 ;  /* 0x0000761046167816 */ /* 0x004fe20000000016 */
[C---:B------:R-:W-:Y:S01]  /*50440*/  IMAD.WIDE R2, R17.reuse, 0x2, R6 ;  /* 0x0000000211027825 */ /* 0x040fe200078e0206 */
[----:B------:R-:W2:Y:S01]  /*50450*/  LDL.LU.S16 R70, [R1+0x1f6] ;  /* 0x0001f60001467983 */ /* 0x000ea20000300600 */
[----:B------:R-:W-:Y:S01]  /*50460*/  ISETP.LT.AND P4, PT, R52, R18, !P4 ;  /* 0x000000123400720c */ /* 0x000fe20006781270 */
[----:B------:R-:W0:Y:S02]  /*50470*/  LDC R16, c[0x0][0x398] ;  /* 0x0000e600ff107b82 */ /* 0x000e240000000800 */
[----:B------:R-:W2:Y:S01]  /*50480*/  LDL.S16 R85, [R1+0xf4] ;  /* 0x0000f40001557983 */ /* 0x000ea20000100600 */
[----:B----4-:R-:W-:Y:S01]  /*50490*/  IMAD.WIDE R8, R17, 0x2, R30 ;  /* 0x0000000211087825 */ /* 0x010fe200078e021e */
[----:B------:R-:W-:-:S02]  /*504a0*/  PRMT R19, R54, 0x7610, R19 ;  /* 0x0000761036137816 */ /* 0x000fc40000000013 */
[----:B------:R-:W4:Y:S01]  /*504b0*/  LDL.LU.S16 R50, [R1+0xf6] ;  /* 0x0000f60001327983 */ /* 0x000f220000300600 */
[----:B------:R-:W-:Y:S01]  /*504c0*/  IMAD.WIDE R10, R13, 0x2, R4 ;  /* 0x000000020d0a7825 */ /* 0x000fe200078e0204 */
[----:B------:R-:W0:Y:S02]  /*504d0*/  LDC R17, c[0x0][0x398] ;  /* 0x0000e600ff117b82 */ /* 0x000e240000000800 */
[----:B------:R3:W-:Y:S04]  /*504e0*/  @P1 STG.E.U16 desc[UR6][R2.64], R20 ;  /* 0x0000001402001986 */ /* 0x0007e8000c101506 */
[----:B------:R-:W4:Y:S01]  /*504f0*/  LDL.S16 R60, [R1+0x1f8] ;  /* 0x0001f800013c7983 */ /* 0x000f220000100600 */
[----:B------:R-:W-:Y:S01]  /*50500*/  VIADD R18, R93, 0x3e ;  /* 0x0000003e5d127836 */ /* 0x000fe20000000000 */
[----:B------:R-:W0:Y:S02]  /*50510*/  LDC R21, c[0x0][0x398] ;  /* 0x0000e600ff157b82 */ /* 0x000e240000000800 */
[----:B------:R3:W-:Y:S01]  /*50520*/  @P4 STG.E.U16 desc[UR6][R8.64], R22 ;  /* 0x0000001608004986 */ /* 0x0007e2000c101506 */
[----:B-1----:R-:W-:-:S03]  /*50530*/  ISETP.LT.AND P4, PT, R79, R0, !P2 ;  /* 0x000000004f00720c */ /* 0x002fc60005781270 */
[----:B------:R1:W-:Y:S01]  /*50540*/  @P6 STG.E.U16 desc[UR6][R10.64], R19 ;  /* 0x000000130a006986 */ /* 0x0003e2000c101506 */
[----:B---3--:R-:W-:Y:S01]  /*50550*/  ISETP.LT.AND P6, PT, R64, R14, !P2 ;  /* 0x0000000e4000720c */ /* 0x008fe200057c1270 */
[C---:B------:R-:W-:Y:S01]  /*50560*/  IMAD.WIDE R2, R13.reuse, 0x2, R36 ;  /* 0x000000020d027825 */ /* 0x040fe200078e0224 */
[----:B------:R-:W-:Y:S01]  /*50570*/  ISETP.LT.AND P2, PT, R52, R12, !P2 ;  /* 0x0000000c3400720c */ /* 0x000fe20005741270 */
[----:B------:R-:W3:Y:S01]  /*50580*/  LDL.LU.S16 R61, [R1+0x1fa] ;  /* 0x0001fa00013d7983 */ /* 0x000ee20000300600 */
[----:B------:R-:W-:Y:S01]  /*50590*/  ISETP.GE.AND P1, PT, R18, R55, PT ;  /* 0x000000371200720c */ /* 0x000fe20003f26270 */
[----:B------:R-:W0:Y:S01]  /*505a0*/  LDC R0, c[0x0][0x398] ;  /* 0x0000e600ff007b82 */ /* 0x000e220000000800 */
[C---:B------:R-:W-:Y:S01]  /*505b0*/  IMAD.WIDE R8, R13.reuse, 0x2, R6 ;  /* 0x000000020d087825 */ /* 0x040fe200078e0206 */
[----:B------:R-:W3:Y:S03]  /*505c0*/  LDL.S16 R54, [R1+0xf8] ;  /* 0x0000f80001367983 */ /* 0x000ee60000100600 */
[----:B-1----:R-:W-:-:S03]  /*505d0*/  IMAD.WIDE R10, R13, 0x2, R30 ;  /* 0x000000020d0a7825 */ /* 0x002fc600078e021e */
[----:B------:R-:W1:Y:S01]  /*505e0*/  LDC R12, c[0x0][0x398] ;  /* 0x0000e600ff0c7b82 */ /* 0x000e620000000800 */
[----:B------:R-:W-:Y:S02]  /*505f0*/  PRMT R18, R76, 0x7610, R18 ;  /* 0x000076104c127816 */ /* 0x000fe40000000012 */
[----:B------:R-:W3:Y:S01]  /*50600*/  LDL.LU.S16 R76, [R1+0xfa] ;  /* 0x0000fa00014c7983 */ /* 0x000ee20000300600 */
[----:B------:R-:W-:-:S03]  /*50610*/  PRMT R22, R62, 0x7610, R22 ;  /* 0x000076103e167816 */ /* 0x000fc60000000016 */
[----:B------:R0:W-:Y:S01]  /*50620*/  @P4 STG.E.U16 desc[UR6][R2.64], R18 ;  /* 0x0000001202004986 */ /* 0x0001e2000c101506 */
[----:B------:R-:W1:Y:S03]  /*50630*/  LDC R14, c[0x0][0x398] ;  /* 0x0000e600ff0e7b82 */ /* 0x000e660000000800 */
[----:B------:R0:W-:Y:S04]  /*50640*/  @P6 STG.E.U16 desc[UR6][R8.64], R22 ;  /* 0x0000001608006986 */ /* 0x0001e8000c101506 */
[----:B------:R-:W3:Y:S01]  /*50650*/  LDL.S16 R62, [R1+0x1fc] ;  /* 0x0001fc00013e7983 */ /* 0x000ee20000100600 */
[----:B------:R-:W-:Y:S01]  /*50660*/  PRMT R23, R63, 0x7610, R23 ;  /* 0x000076103f177816 */ /* 0x000fe20000000017 */
[----:B------:R-:W-:-:S02]  /*50670*/  IMAD.IADD R13, R13, 0x1, R75 ;  /* 0x000000010d0d7824 */ /* 0x000fc400078e024b */
[----:B------:R-:W3:Y:S01]  /*50680*/  LDL.LU.S16 R63, [R1+0x1fe] ;  /* 0x0001fe00013f7983 */ /* 0x000ee20000300600 */
[----:B0-----:R-:W0:Y:S03]  /*50690*/  LDC R18, c[0x0][0x398] ;  /* 0x0000e600ff127b82 */ /* 0x001e260000000800 */
[----:B------:R2:W-:Y:S05]  /*506a0*/  @P2 STG.E.U16 desc[UR6][R10.64], R23 ;  /* 0x000000170a002986 */ /* 0x0005ea000c101506 */
[----:B------:R-:W0:Y:S01]  /*506b0*/  LDC R19, c[0x0][0x398] ;  /* 0x0000e600ff137b82 */ /* 0x000e220000000800 */
[----:B------:R-:W-:-:S02]  /*506c0*/  PRMT R22, R80, 0x7610, R22 ;  /* 0x0000761050167816 */ /* 0x000fc40000000016 */
[----:B------:R-:W3:Y:S05]  /*506d0*/  LDL.S16 R80, [R1+0xfc] ;  /* 0x0000fc0001507983 */ /* 0x000eea0000100600 */
[----:B------:R-:W0:Y:S01]  /*506e0*/  LDC R20, c[0x0][0x398] ;  /* 0x0000e600ff147b82 */ /* 0x000e220000000800 */
[----:B--2---:R-:W-:Y:S02]  /*506f0*/  PRMT R23, R70, 0x7610, R23 ;  /* 0x0000761046177816 */ /* 0x004fe40000000017 */
[----:B------:R-:W2:Y:S01]  /*50700*/  LDL.LU.S16 R70, [R1+0xfe] ;  /* 0x0000fe0001467983 */ /* 0x000ea20000300600 */
[----:B------:R-:W-:Y:S02]  /*50710*/  ISETP.LT.AND P4, PT, R83, R15, !P5 ;  /* 0x0000000f5300720c */ /* 0x000fe40006f81270 */
[----:B------:R-:W-:-:S02]  /*50720*/  ISETP.LT.AND P6, PT, R79, R16, !P5 ;  /* 0x000000104f00720c */ /* 0x000fc40006fc1270 */
[----:B------:R-:W-:Y:S01]  /*50730*/  ISETP.LT.AND P2, PT, R64, R17, !P5 ;  /* 0x000000114000720c */ /* 0x000fe20006f41270 */
[----:B------:R-:W3:Y:S01]  /*50740*/  LDC R16, c[0x0][0x398] ;  /* 0x0000e600ff107b82 */ /* 0x000ee20000000800 */
[----:B------:R-:W-:-:S04]  /*50750*/  IMAD.WIDE R2, R13, 0x2, R4 ;  /* 0x000000020d027825 */ /* 0x000fc800078e0204 */
[----:B------:R-:W-:-:S03]  /*50760*/  IMAD.WIDE R8, R13, 0x2, R36 ;  /* 0x000000020d087825 */ /* 0x000fc600078e0224 */
[----:B------:R-:W3:Y:S01]  /*50770*/  LDC R17, c[0x0][0x398] ;  /* 0x0000e600ff117b82 */ /* 0x000ee20000000800 */
[----:B------:R-:W-:Y:S01]  /*50780*/  PRMT R24, R85, 0x7610, R24 ;  /* 0x0000761055187816 */ /* 0x000fe20000000018 */
[----:B------:R-:W-:Y:S01]  /*50790*/  IMAD.WIDE R10, R13, 0x2, R6 ;  /* 0x000000020d0a7825 */ /* 0x000fe200078e0206 */
[----:B------:R0:W-:Y:S01]  /*507a0*/  @P4 STG.E.U16 desc[UR6][R2.64], R22 ;  /* 0x0000001602004986 */ /* 0x0001e2000c101506 */
[----:B------:R-:W-:-:S03]  /*507b0*/  ISETP.LT.AND P4, PT, R52, R0, !P5 ;  /* 0x000000003400720c */ /* 0x000fc60006f81270 */
[----:B------:R-:W-:Y:S01]  /*507c0*/  @P6 STG.E.U16 desc[UR6][R8.64], R23 ;  /* 0x0000001708006986 */ /* 0x000fe2000c101506 */
[----:B-1----:R-:W-:Y:S01]  /*507d0*/  ISETP.LT.AND P6, PT, R83, R12, !P1 ;  /* 0x0000000c5300720c */ /* 0x002fe20004fc1270 */
[----:B------:R-:W-:Y:S02]  /*507e0*/  IMAD.IADD R15, R13, 0x1, R75 ;  /* 0x000000010d0f7824 */ /* 0x000fe400078e024b */
[----:B------:R1:W-:Y:S01]  /*507f0*/  @P2 STG.E.U16 desc[UR6][R10.64], R24 ;  /* 0x000000180a002986 */ /* 0x0003e2000c101506 */
[----:B------:R-:W-:Y:S01]  /*50800*/  ISETP.LT.AND P2, PT, R79, R14, !P1 ;  /* 0x0000000e4f00720c */ /* 0x000fe20004f41270 */
[----:B------:R-:W-:Y:S01]  /*50810*/  IMAD.WIDE R12, R13, 0x2, R30 ;  /* 0x000000020d0c7825 */ /* 0x000fe200078e021e */
[----:B----4-:R-:W-:-:S03]  /*50820*/  PRMT R0, R50, 0x7610, R0 ;  /* 0x0000761032007816 */ /* 0x010fc60000000000 */
[----:B0-----:R-:W-:Y:S01]  /*50830*/  IMAD.WIDE R2, R15, 0x2, R4 ;  /* 0x000000020f027825 */ /* 0x001fe200078e0204 */
[----:B---3--:R-:W-:Y:S01]  /*50840*/  PRMT R14, R61, 0x7610, R14 ;  /* 0x000076103d0e7816 */ /* 0x008fe2000000000e */
[----:B------:R0:W-:Y:S01]  /*50850*/  @P4 STG.E.U16 desc[UR6][R12.64], R0 ;  /* 0x000000000c004986 */ /* 0x0001e2000c101506 */
[----:B-1----:R-:W-:Y:S01]  /*50860*/  PRMT R11, R60, 0x7610, R11 ;  /* 0x000076103c0b7816 */ /* 0x002fe2000000000b */
[----:B------:R-:W-:Y:S01]  /*50870*/  IMAD.WIDE R8, R15, 0x2, R36 ;  /* 0x000000020f087825 */ /* 0x000fe200078e0224 */
[----:B------:R-:W-:-:S03]  /*50880*/  ISETP.LT.AND P5, PT, R83, R19, !P0 ;  /* 0x000000135300720c */ /* 0x000fc600047a1270 */
[----:B------:R1:W-:Y:S01]  /*50890*/  @P6 STG.E.U16 desc[UR6][R2.64], R11 ;  /* 0x0000000b02006986 */ /* 0x0003e2000c101506 */
[----:B------:R-:W-:Y:S02]  /*508a0*/  ISETP.LT.AND P6, PT, R64, R16, !P1 ;  /* 0x000000104000720c */ /* 0x000fe40004fc1270 */
[----:B------:R-:W-:Y:S01]  /*508b0*/  ISETP.LT.AND P1, PT, R52, R18, !P1 ;  /* 0x000000123400720c */ /* 0x000fe20004f21270 */
[----:B------:R3:W-:Y:S01]  /*508c0*/  @P2 STG.E.U16 desc[UR6][R8.64], R14 ;  /* 0x0000000e08002986 */ /* 0x0007e2000c101506 */
[----:B------:R-:W-:Y:S02]  /*508d0*/  ISETP.LT.AND P4, PT, R79, R17, !P0 ;  /* 0x000000114f00720c */ /* 0x000fe40004781270 */
[----:B------:R-:W-:Y:S01]  /*508e0*/  ISETP.LT.AND P2, PT, R64, R20, !P0 ;  /* 0x000000144000720c */ /* 0x000fe20004741270 */
[C---:B------:R-:W-:Y:S01]  /*508f0*/  IMAD.IADD R17, R15.reuse, 0x1, R75 ;  /* 0x000000010f117824 */ /* 0x040fe200078e024b */
[----:B------:R-:W-:Y:S01]  /*50900*/  ISETP.LT.AND P0, PT, R52, R21, !P0 ;  /* 0x000000153400720c */ /* 0x000fe20004701270 */
[----:B0-----:R-:W-:Y:S01]  /*50910*/  IMAD.WIDE R12, R15, 0x2, R30 ;  /* 0x000000020f0c7825 */ /* 0x001fe200078e021e */
[----:B------:R-:W-:-:S02]  /*50920*/  PRMT R0, R76, 0x7610, R0 ;  /* 0x000076104c007816 */ /* 0x000fc40000000000 */
[----:B-1----:R-:W-:Y:S01]  /*50930*/  PRMT R3, R54, 0x7610, R3 ;  /* 0x0000761036037816 */ /* 0x002fe20000000003 */
[----:B------:R-:W-:Y:S01]  /*50940*/  IMAD.WIDE R10, R15, 0x2, R6 ;  /* 0x000000020f0a7825 */ /* 0x000fe200078e0206 */
[----:B------:R-:W-:Y:S02]  /*50950*/  PRMT R2, R62, 0x7610, R2 ;  /* 0x000076103e027816 */ /* 0x000fe40000000002 */
[----:B------:R-:W-:Y:S01]  /*50960*/  PRMT R18, R63, 0x7610, R18 ;  /* 0x000076103f127816 */ /* 0x000fe20000000012 */
[C---:B------:R-:W-:Y:S01]  /*50970*/  IMAD.WIDE R4, R17.reuse, 0x2, R4 ;  /* 0x0000000211047825 */ /* 0x040fe200078e0204 */
[----:B------:R0:W-:Y:S03]  /*50980*/  @P6 STG.E.U16 desc[UR6][R10.64], R3 ;  /* 0x000000030a006986 */ /* 0x0001e6000c101506 */
[C---:B------:R-:W-:Y:S01]  /*50990*/  IMAD.WIDE R36, R17.reuse, 0x2, R36 ;  /* 0x0000000211247825 */ /* 0x040fe200078e0224 */
[----:B------:R0:W-:Y:S03]  /*509a0*/  @P1 STG.E.U16 desc[UR6][R12.64], R0 ;  /* 0x000000000c001986 */ /* 0x0001e6000c101506 */
[C---:B------:R-:W-:Y:S01]  /*509b0*/  IMAD.WIDE R6, R17.reuse, 0x2, R6 ;  /* 0x0000000211067825 */ /* 0x040fe200078e0206 */
[----:B------:R0:W-:Y:S03]  /*509c0*/  @P5 STG.E.U16 desc[UR6][R4.64], R2 ;  /* 0x0000000204005986 */ /* 0x0001e6000c101506 */
[----:B------:R-:W-:Y:S01]  /*509d0*/  IMAD.WIDE R30, R17, 0x2, R30 ;  /* 0x00000002111e7825 */ /* 0x000fe200078e021e */
[----:B---3--:R-:W-:Y:S01]  /*509e0*/  PRMT R8, R80, 0x7610, R8 ;  /* 0x0000761050087816 */ /* 0x008fe20000000008 */
[----:B------:R0:W-:Y:S04]  /*509f0*/  @P4 STG.E.U16 desc[UR6][R36.64], R18 ;  /* 0x0000001224004986 */ /* 0x0001e8000c101506 */
[----:B------:R0:W-:Y:S01]  /*50a00*/  @P2 STG.E.U16 desc[UR6][R6.64], R8 ;  /* 0x0000000806002986 */ /* 0x0001e2000c101506 */
[----:B--2---:R-:W-:-:S05]  /*50a10*/  PRMT R15, R70, 0x7610, R15 ;  /* 0x00007610460f7816 */ /* 0x004fca000000000f */
[----:B------:R0:W-:Y:S01]  /*50a20*/  @P0 STG.E.U16 desc[UR6][R30.64], R15 ;  /* 0x0000000f1e000986 */ /* 0x0001e2000c101506 */
[----:B------:R-:W-:Y:S06]  /*50a30*/  BAR.SYNC.DEFER_BLOCKING 0x0 ;  /* 0x0000000000007b1d */ /* 0x000fec0000010000 */
[----:B------:R-:W-:Y:S05]  /*50a40*/  @P3 BRA `(.L_x_13) ;  /* 0x0000000000a03947 */ /* 0x000fea0003800000 */
[----:B0-----:R-:W0:Y:S01]  /*50a50*/  S2R R3, SR_CgaCtaId ;  /* 0x0000000000037919 */ /* 0x001e220000008800 */
[----:B------:R-:W-:Y:S01]  /*50a60*/  NOP ;  /* 0x0000000000007918 */ /* 0x000fe20000000000 */
[----:B------:R-:W-:Y:S01]  /*50a70*/  MOV R0, 0x50 ;  /* 0x0000005000007802 */ /* 0x000fe20000000f00 */
[----:B------:R-:W-:-:S03]  /*50a80*/  IMAD.MOV.U32 R7, RZ, RZ, 0x1 ;  /* 0x00000001ff077424 */ /* 0x000fc600078e00ff */
[----:B0-----:R-:W-:Y:S01]  /*50a90*/  LEA R9, R3, R0, 0x18 ;  /* 0x0000000003097211 */ /* 0x001fe200078ec0ff */
[----:B------:R-:W-:Y:S02]  /*50aa0*/  IMAD.U32 R0, RZ, RZ, UR5 ;  /* 0x00000005ff007e24 */ /* 0x000fe4000f8e00ff */
[----:B------:R-:W-:Y:S02]  /*50ab0*/  IMAD.MOV.U32 R3, RZ, RZ, 0xff ;  /* 0x000000ffff037424 */ /* 0x000fe400078e00ff */
[----:B------:R-:W0:Y:S01]  /*50ac0*/  LDS R5, [R9] ;  /* 0x0000000009057984 */ /* 0x000e220000000800 */
[----:B------:R-:W-:-:S04]  /*50ad0*/  LOP3.LUT R0, R0, 0xffff, RZ, 0xc0, !PT ;  /* 0x0000ffff00007812 */ /* 0x000fc800078ec0ff */
[----:B------:R-:W-:-:S05]  /*50ae0*/  SHF.R.U32.HI R0, RZ, 0x5, R0 ;  /* 0x00000005ff007819 */ /* 0x000fca0000011600 */
[----:B------:R-:W-:Y:S01]  /*50af0*/  VIADD R2, R0, 0x10 ;  /* 0x0000001000027836 */ /* 0x000fe20000000000 */
[----:B------:R-:W-:-:S04]  /*50b00*/  SHF.L.U32 R0, R3, R0, RZ ;  /* 0x0000000003007219 */ /* 0x000fc800000006ff */
[----:B------:R-:W-:-:S04]  /*50b10*/  SHF.L.U32 R3, R7, R2, RZ ;  /* 0x0000000207037219 */ /* 0x000fc800000006ff */
[----:B------:R-:W-:-:S04]  /*50b20*/  LOP3.LUT R0, R3, R0, RZ, 0xfc, !PT ;  /* 0x0000000003007212 */ /* 0x000fc800078efcff */
[C---:B------:R-:W-:Y:S02]  /*50b30*/  LOP3.LUT R2, R0.reuse, 0xffff, RZ, 0xc0, !PT ;  /* 0x0000ffff00027812 */ /* 0x040fe400078ec0ff */
[----:B0-----:R-:W-:-:S04]  /*50b40*/  LOP3.LUT R3, R0, 0xffff, R5, 0x80, !PT ;  /* 0x0000ffff00037812 */ /* 0x001fc800078e8005 */
[----:B------:R-:W-:-:S13]  /*50b50*/  ISETP.NE.AND P0, PT, R3, R2, PT ;  /* 0x000000020300720c */ /* 0x000fda0003f05270 */
[----:B------:R-:W-:Y:S05]  /*50b60*/  @P0 BRA `(.L_x_14) ;  /* 0x0000000000500947 */ /* 0x000fea0003800000 */
[----:B------:R-:W-:Y:S02]  /*50b70*/  SHF.R.U32.HI R5, RZ, 0x10, R5 ;  /* 0x00000010ff057819 */ /* 0x000fe40000011605 */
[----:B------:R-:W-:-:S04]  /*50b80*/  SHF.R.U32.HI R2, RZ, 0x10, R0 ;  /* 0x00000010ff027819 */ /* 0x000fc80000011600 */
[----:B------:R-:W-:-:S04]  /*50b90*/  LOP3.LUT R5, R5, R2, RZ, 0xc0, !PT ;  /* 0x0000000205057212 */ /* 0x000fc800078ec0ff */
[----:B------:R-:W-:-:S13]  /*50ba0*/  ISETP.NE.AND P0, PT, R5, R2, PT ;  /* 0x000000020500720c */ /* 0x000fda0003f05270 */
[----:B------:R-:W-:Y:S05]  /*50bb0*/  @P0 BRA `(.L_x_15) ;  /* 0x0000000000300947 */ /* 0x000fea0003800000 */
[----:B------:R-:W-:Y:S01]  /*50bc0*/  R2UR UR4, R0 ;  /* 0x00000000000472ca */ /* 0x000fe200000e0000 */
[----:B------:R-:W0:Y:S01]  /*50bd0*/  S2R R3, SR_LANEID ;  /* 0x0000000000037919 */ /* 0x000e220000000000 */
[----:B------:R-:W-:-:S06]  /*50be0*/  VOTE.ANY R2, PT, PT ;  /* 0x0000000000027806 */ /* 0x000fcc00038e0100 */
[----:B------:R-:W0:Y:S05]  /*50bf0*/  FLO.U32 R2, R2 ;  /* 0x0000000200027300 */ /* 0x000e2a00000e0000 */
[----:B------:R-:W-:-:S06]  /*50c00*/  ULOP3.LUT UR4, URZ, UR4, URZ, 0x33, !UPT ;  /* 0x00000004ff047292 */ /* 0x000fcc000f8e33ff */
[----:B------:R-:W-:-:S04]  /*50c10*/  IMAD.U32 R4, RZ, RZ, UR4 ;  /* 0x00000004ff047e24 */ /* 0x000fc8000f8e00ff */
[----:B------:R-:W1:Y:S02]  /*50c20*/  REDUX UR5, R4 ;  /* 0x00000000040573c4 */ /* 0x000e640000000000 */
[----:B------:R2:W-:Y:S01]  /*50c30*/  UTCATOMSWS.AND URZ, UR4 ;  /* 0x0000000400ff79e3 */ /* 0x0005e20008000000 */
[----:B0-----:R-:W-:Y:S01]  /*50c40*/  ISETP.EQ.U32.AND P0, PT, R2, R3, PT ;  /* 0x000000030200720c */ /* 0x001fe20003f02070 */
[----:B-1----:R-:W-:-:S12]  /*50c50*/  IMAD.U32 R0, RZ, RZ, UR5 ;  /* 0x00000005ff007e24 */ /* 0x002fd8000f8e00ff */
[----:B------:R2:W-:Y:S01]  /*50c60*/  @P0 ATOMS.AND RZ, [R9], R0 ;  /* 0x0000000009ff038c */ /* 0x0005e20002800000 */
[----:B------:R-:W-:Y:S05]  /*50c70*/  BRA `(.L_x_13) ;  /* 0x0000000000147947 */ /* 0x000fea0003800000 */
.L_x_15:
[----:B------:R-:W-:-:S07]  /*50c80*/  MOV R2, 0x50ca0 ;  /* 0x00050ca000027802 */ /* 0x000fce0000000f00 */
[----:B------:R-:W-:Y:S05]  /*50c90*/  CALL.REL.NOINC `($__internal_0_$__cuda_sm10x_tcgen05_guardrail_trap_col_being_dealloced_not_returned_by_alloc) ;  /* 0x0000000000387944 */ /* 0x000fea0003c00000 */
[----:B------:R-:W-:Y:S05]  /*50ca0*/  BRA `(.L_x_13) ;  /* 0x0000000000087947 */ /* 0x000fea0003800000 */
.L_x_14:
[----:B------:R-:W-:-:S07]  /*50cb0*/  MOV R2, 0x50cd0 ;  /* 0x00050cd000027802 */ /* 0x000fce0000000f00 */
[----:B------:R-:W-:Y:S05]  /*50cc0*/  CALL.REL.NOINC `($__internal_2_$__cuda_sm10x_tcgen05_guardrail_trap_unallocated_columns_being_dealloced) ;  /* 0x0000000000447944 */ /* 0x000fea0003c00000 */
.L_x_13:
[----:B------:R-:W-:Y:S01]  /*50cd0*/  NOP ;  /* 0x0000000000007918 */ /* 0x000fe20000000000 */
[----:B--2---:R-:W-:Y:S05]  /*50ce0*/  EXIT ;  /* 0x000000000000794d */ /* 0x004fea0003800000 */
.L_x_8:
[----:B-----5:R1:W-:Y:S04]  /*50cf0*/  STL [R1+0x1f48], R0 ;  /* 0x001f480001007387 */ /* 0x0203e80000100800 */
[----:B-1----:R-:W2:Y:S02]  /*50d00*/  LDL R0, [R1+0xea8] ;  /* 0x000ea80001007983 */ /* 0x002ea40000100800 */
[----:B--2---:R1:W2:Y:S02]  /*50d10*/  SYNCS.PHASECHK.TRANS64.TRYWAIT P1, [UR4], R0 ;  /* 0x00000000ff0075a7 */ /* 0x0042a40008021104 */
[----:B-1----:R1:W5:Y:S02]  /*50d20*/  LDL.LU R0, [R1+0x1f48] ;  /* 0x001f480001007983 */ /* 0x0023640000300800 */
[----:B-12---:R-:W-:Y:S05]  /*50d30*/  @!P1 BRA `(.L_x_8) ;  /* 0xfffffffc00ec9947 */ /* 0x006fea000383ffff */
[----:B------:R-:W-:Y:S05]  /*50d40*/  BRA `(.L_x_16) ;  /* 0xfffffcac00787947 */ /* 0x000fea000383ffff */
.L_x_12:
[----:B------:R-:W3:Y:S02]  /*50d50*/  SYNCS.PHASECHK.TRANS64.TRYWAIT P0, [UR4], R0 ;  /* 0x00000000ff0075a7 */ /* 0x000ee40008001104 */
[----:B---3--:R-:W-:Y:S05]  /*50d60*/  @!P0 BRA `(.L_x_12) ;  /* 0xfffffffc00f88947 */ /* 0x008fea000383ffff */
[----:B------:R-:W-:Y:S05]  /*50d70*/  BRA `(.L_x_11) ;  /* 0xffffff6400587947 */ /* 0x000fea000383ffff */
        .weak           $__internal_0_$__cuda_sm10x_tcgen05_guardrail_trap_col_being_dealloced_not_returned_by_alloc
        .type           $__internal_0_$__cuda_sm10x_tcgen05_guardrail_trap_col_being_dealloced_not_returned_by_alloc,@function
        .size           $__internal_0_$__cuda_sm10x_tcgen05_guardrail_trap_col_being_dealloced_not_returned_by_alloc,($__internal_1_$__cuda_sm10x_tcgen05_guardrail_trap_phase_invalid_during_alloc - $__internal_0_$__cuda_sm10x_tcgen05_guardrail_trap_col_being_dealloced_not_returned_by_alloc)
$__internal_0_$__cuda_sm10x_tcgen05_guardrail_trap_col_being_dealloced_not_returned_by_alloc:
[----:B------:R-:W-:Y:S05]  /*50d80*/  BPT.TRAP 0x1 ;  /* 0x000000040000795c */ /* 0x000fea0000300000 */
[----:B------:R-:W-:-:S04]  /*50d90*/  IMAD.MOV.U32 R3, RZ, RZ, 0x0 ;  /* 0x00000000ff037424 */ /* 0x000fc800078e00ff */
[----:B------:R-:W-:Y:S05]  /*50da0*/  RET.REL.NODEC R2 `(matmul_kernel) ;  /* 0xfffffaf002947950 */ /* 0x000fea0003c3ffff */
        .weak           $__internal_1_$__cuda_sm10x_tcgen05_guardrail_trap_phase_invalid_during_alloc
        .type           $__internal_1_$__cuda_sm10x_tcgen05_guardrail_trap_phase_invalid_during_alloc,@function
        .size           $__internal_1_$__cuda_sm10x_tcgen05_guardrail_trap_phase_invalid_during_alloc,($__internal_2_$__cuda_sm10x_tcgen05_guardrail_trap_unallocated_columns_being_dealloced - $__internal_1_$__cuda_sm10x_tcgen05_guardrail_trap_phase_invalid_during_alloc)
$__internal_1_$__cuda_sm10x_tcgen05_guardrail_trap_phase_invalid_during_alloc:
[----:B------:R-:W-:Y:S05]  /*50db0*/  BPT.TRAP 0x1 ;  /* 0x000000040000795c */ /* 0x000fea0000300000 */
[----:B------:R-:W-:-:S04]  /*50dc0*/  IMAD.MOV.U32 R3, RZ, RZ, 0x0 ;  /* 0x00000000ff037424 */ /* 0x000fc800078e00ff */
[----:B------:R-:W-:Y:S05]  /*50dd0*/  RET.REL.NODEC R2 `(matmul_kernel) ;  /* 0xfffffaf002887950 */ /* 0x000fea0003c3ffff */
        .weak           $__internal_2_$__cuda_sm10x_tcgen05_guardrail_trap_unallocated_columns_being_dealloced
        .type           $__internal_2_$__cuda_sm10x_tcgen05_guardrail_trap_unallocated_columns_being_dealloced,@function
        .size           $__internal_2_$__cuda_sm10x_tcgen05_guardrail_trap_unallocated_columns_being_dealloced,(.L_x_20 - $__internal_2_$__cuda_sm10x_tcgen05_guardrail_trap_unallocated_columns_being_dealloced)
$__internal_2_$__cuda_sm10x_tcgen05_guardrail_trap_unallocated_columns_being_dealloced:
[----:B------:R-:W-:Y:S05]  /*50de0*/  BPT.TRAP 0x1 ;  /* 0x000000040000795c */ /* 0x000fea0000300000 */
[----:B------:R-:W-:-:S04]  /*50df0*/  IMAD.MOV.U32 R3, RZ, RZ, 0x0 ;  /* 0x00000000ff037424 */ /* 0x000fc800078e00ff */
[----:B------:R-:W-:Y:S05]  /*50e00*/  RET.REL.NODEC R2 `(matmul_kernel) ;  /* 0xfffffaf0027c7950 */ /* 0x000fea0003c3ffff */
.L_x_17:
[----:B------:R-:W-:-:S00]  /*50e10*/  BRA `(.L_x_17) ;  /* 0xfffffffc00fc7947 */ /* 0x000fc0000383ffff */
[----:B------:R-:W-:-:S00]  /*50e20*/  NOP ;  /* 0x0000000000007918 */ /* 0x000fc00000000000 */
        /* <DEDUP_REMOVED lines=13> */
.L_x_20:


//--------------------- .nv.shared.matmul_kernel  --------------------------
	.section	.nv.shared.matmul_kernel,"aw",@nobits
	.sectionflags	@""
	.align	16
	.zero		1024


//--------------------- .nv.shared.reserved.0     --------------------------
	.section	.nv.shared.reserved.0,"aw",@nobits
	.align	8
	.weak		__nv_reservedSMEM_offset_0_alias
	.size		__nv_reservedSMEM_offset_0_alias, 0, 64
	.other		__nv_reservedSMEM_offset_0_alias,@"STO_CUDA_RESERVED_SHARED STV_DEFAULT"
__nv_reservedSMEM_offset_0_alias:
	.zero		0
.nv.shared.reserved.0:
	.zero		64
	.weak		__nv_reservedSMEM_allocation_phase
	.type		__nv_reservedSMEM_allocation_phase,@object
	.size		__nv_reservedSMEM_allocation_phase,(.L_0 - __nv_reservedSMEM_allocation_phase)
__nv_reservedSMEM_allocation_phase:
	.zero		1
.L_0:
	.zero		7
	.weak		__nv_reservedSMEM_devtool_atexit_pc
	.type		__nv_reservedSMEM_devtool_atexit_pc,@object
	.size		__nv_reservedSMEM_devtool_atexit_pc,(__nv_reservedSMEM_allocation_mask - __nv_reservedSMEM_devtool_atexit_pc)
__nv_reservedSMEM_devtool_atexit_pc:
	.zero		8
	.weak		__nv_reservedSMEM_allocation_mask
	.type		__nv_reservedSMEM_allocation_mask,@object
	.size		__nv_reservedSMEM_allocation_mask,(.L_2 - __nv_reservedSMEM_allocation_mask)
__nv_reservedSMEM_allocation_mask:
	.zero		4
.L_2:


//--------------------- .nv.constant0.matmul_kernel --------------------------
	.section	.nv.constant0.matmul_kernel,"a",@progbits
	.sectionflags	@""
	.align	4
.nv.constant0.matmul_kernel:
	.zero		976


//--------------------- SYMBOLS --------------------------

	.type		.nv.reservedSmem.offset0,@object
	.size		.nv.reservedSmem.offset0,0x4
	.type		.nv.reservedSmem.cap,@object
	.size		.nv.reservedSmem.cap,0x4
